def matmul_kernel(
    a_ptr,
    b_ptr,
    c_ptr,
    M,
    N,
    K,
    stride_am,
    stride_ak,
    stride_bk,
    stride_bn,
    stride_cm,
    stride_cn,
    BLOCK_M: tl.constexpr,
    BLOCK_N: tl.constexpr,
    BLOCK_K: tl.constexpr,
    GROUP_M: tl.constexpr,
):
    pid = tl.program_id(axis=0)
    num_pid_m = tl.cdiv(M, BLOCK_M)
    num_pid_n = tl.cdiv(N, BLOCK_N)
    num_pid_in_group = GROUP_M * num_pid_n
    group_id = pid // num_pid_in_group
    first_pid_m = group_id * GROUP_M
    group_size_m = min(num_pid_m - first_pid_m, GROUP_M)
    pid_m = first_pid_m + ((pid % num_pid_in_group) % group_size_m)
    pid_n = (pid % num_pid_in_group) // group_size_m

    offs_am = (pid_m * BLOCK_M + tl.arange(0, BLOCK_M)) % M
    offs_bn = (pid_n * BLOCK_N + tl.arange(0, BLOCK_N)) % N
    offs_k = tl.arange(0, BLOCK_K)
    a_ptrs = a_ptr + offs_am[:, None] * stride_am + offs_k[None, :] * stride_ak
    b_ptrs = b_ptr + offs_k[:, None] * stride_bk + offs_bn[None, :] * stride_bn

    acc = tl.zeros((BLOCK_M, BLOCK_N), dtype=tl.float32)
    for kk in range(0, tl.cdiv(K, BLOCK_K)):
        a = tl.load(a_ptrs, mask=offs_k[None, :] < K - kk * BLOCK_K, other=0.0)
        b = tl.load(b_ptrs, mask=offs_k[:, None] < K - kk * BLOCK_K, other=0.0)
        acc = tl.dot(a, b, acc)
        a_ptrs += BLOCK_K * stride_ak
        b_ptrs += BLOCK_K * stride_bk

    c = acc.to(c_ptr.dtype.element_ty)
    offs_cm = pid_m * BLOCK_M + tl.arange(0, BLOCK_M)
    offs_cn = pid_n * BLOCK_N + tl.arange(0, BLOCK_N)
    c_ptrs = c_ptr + offs_cm[:, None] * stride_cm + offs_cn[None, :] * stride_cn
    mask = (offs_cm[:, None] < M) & (offs_cn[None, :] < N)
    tl.store(c_ptrs, c, mask=mask)

# config = {"BLOCK_K": 128, "BLOCK_M": 256, "BLOCK_N": 512, "GROUP_M": 4, "arch": "sm_90", "dtype": "fp8e5m2", "num_ctas": 1, "num_stages": 3, "num_warps": 4}
# arch = sm_90


// ===== COMPILED SASS (sm_90a) =====

	.target	sm_90a

	.elftype	@"ET_EXEC"


//--------------------- .note.nv.tkinfo           --------------------------
	.section	.note.nv.tkinfo,"",@"SHT_NOTE"
	.sectionflags	@"SHF_NOTE_NV_TKINFO"
	.tkinfo
        /*0018*/ 	.word	0x00000002
        /*0030*/ 	.string	""
        /*0030*/ 	.string	"ptxas"
        /*0030*/ 	.string	"Cuda compilation tools, release 13.0, V13.0.88"
        /*0030*/ 	.string	"Build cuda_13.0.r13.0/compiler.36424714_0"
        /*0030*/ 	.string	"-v  -suppress-debug-info  -lineinfo  -arch sm_90a "



//--------------------- .note.nv.cuinfo           --------------------------
	.section	.note.nv.cuinfo,"",@"SHT_NOTE"
	.sectionflags	@"SHF_NOTE_NV_CUINFO"
        /*0018*/ 	.short	0x0002
        /*001a*/ 	.short	0x005a
        /*001c*/ 	.short	0x0082
	.zero		2


//--------------------- .nv.info                  --------------------------
	.section	.nv.info,"",@"SHT_CUDA_INFO"
	.align	4


	//----- nvinfo : EIATTR_REGCOUNT
	.align		4
        /*0000*/ 	.byte	0x04, 0x2f
        /*0002*/ 	.short	(.L_1 - .L_0)
	.align		4
.L_0:
        /*0004*/ 	.word	index@(matmul_kernel)
        /*0008*/ 	.word	0x000000ff


	//----- nvinfo : EIATTR_FRAME_SIZE
	.align		4
.L_1:
        /*000c*/ 	.byte	0x04, 0x11
        /*000e*/ 	.short	(.L_3 - .L_2)
	.align		4
.L_2:
        /*0010*/ 	.word	index@(matmul_kernel)
        /*0014*/ 	.word	0x000038f8


	//----- nvinfo : EIATTR_MIN_STACK_SIZE
	.align		4
.L_3:
        /*0018*/ 	.byte	0x04, 0x12
        /*001a*/ 	.short	(.L_5 - .L_4)
	.align		4
.L_4:
        /*001c*/ 	.word	index@(matmul_kernel)
        /*0020*/ 	.word	0x000038f8
.L_5:


//--------------------- .nv.compat                --------------------------
	.section	.nv.compat,"",@"SHT_CUDA_COMPAT_INFO"
	.align	4
        /*0000*/ 	.byte	0x02, 0x09, 0x01, 0x00, 0x02, 0x02, 0x04, 0x00, 0x02, 0x05, 0x05, 0x00, 0x03, 0x07, 0x01, 0x01
        /*0010*/ 	.byte	0x02, 0x03, 0x00, 0x00, 0x02, 0x06, 0x01, 0x00, 0x04, 0x0b, 0x08, 0x00, 0x00, 0x00, 0x00, 0x00
        /*0020*/ 	.byte	0x00, 0x00, 0x00, 0x00


//--------------------- .nv.info.matmul_kernel    --------------------------
	.section	.nv.info.matmul_kernel,"",@"SHT_CUDA_INFO"
	.sectionflags	@""
	.align	4


	//----- nvinfo : EIATTR_CUDA_API_VERSION
	.align		4
        /*0000*/ 	.byte	0x04, 0x37
        /*0002*/ 	.short	(.L_7 - .L_6)
.L_6:
        /*0004*/ 	.word	0x00000082


	//----- nvinfo : EIATTR_KPARAM_INFO
	.align		4
.L_7:
        /*0008*/ 	.byte	0x04, 0x17
        /*000a*/ 	.short	(.L_9 - .L_8)
.L_8:
        /*000c*/ 	.word	0x00000000
        /*0010*/ 	.short	0x000d
        /*0012*/ 	.short	0x0048
        /*0014*/ 	.byte	0x00, 0xf4, 0x21, 0x00


	//----- nvinfo : EIATTR_KPARAM_INFO
	.align		4
.L_9:
        /*0018*/ 	.byte	0x04, 0x17
        /*001a*/ 	.short	(.L_11 - .L_10)
.L_10:
        /*001c*/ 	.word	0x00000000
        /*0020*/ 	.short	0x000c
        /*0022*/ 	.short	0x0040
        /*0024*/ 	.byte	0x00, 0xf4, 0x21, 0x00


	//----- nvinfo : EIATTR_KPARAM_INFO
	.align		4
.L_11:
        /*0028*/ 	.byte	0x04, 0x17
        /*002a*/ 	.short	(.L_13 - .L_12)
.L_12:
        /*002c*/ 	.word	0x00000000
        /*0030*/ 	.short	0x000b
        /*0032*/ 	.short	0x0038
        /*0034*/ 	.byte	0x00, 0xf0, 0x11, 0x00


	//----- nvinfo : EIATTR_KPARAM_INFO
	.align		4
.L_13:
        /*0038*/ 	.byte	0x04, 0x17
        /*003a*/ 	.short	(.L_15 - .L_14)
.L_14:
        /*003c*/ 	.word	0x00000000
        /*0040*/ 	.short	0x000a
        /*0042*/ 	.short	0x0034
        /*0044*/ 	.byte	0x00, 0xf0, 0x11, 0x00


	//----- nvinfo : EIATTR_KPARAM_INFO
	.align		4
.L_15:
        /*0048*/ 	.byte	0x04, 0x17
        /*004a*/ 	.short	(.L_17 - .L_16)
.L_16:
        /*004c*/ 	.word	0x00000000
        /*0050*/ 	.short	0x0009
        /*0052*/ 	.short	0x0030
        /*0054*/ 	.byte	0x00, 0xf0, 0x11, 0x00


	//----- nvinfo : EIATTR_KPARAM_INFO
	.align		4
.L_17:
        /*0058*/ 	.byte	0x04, 0x17
        /*005a*/ 	.short	(.L_19 - .L_18)
.L_18:
        /*005c*/ 	.word	0x00000000
        /*0060*/ 	.short	0x0008
        /*0062*/ 	.short	0x002c
        /*0064*/ 	.byte	0x00, 0xf0, 0x11, 0x00


	//----- nvinfo : EIATTR_KPARAM_INFO
	.align		4
.L_19:
        /*0068*/ 	.byte	0x04, 0x17
        /*006a*/ 	.short	(.L_21 - .L_20)
.L_20:
        /*006c*/ 	.word	0x00000000
        /*0070*/ 	.short	0x0007
        /*0072*/ 	.short	0x0028
        /*0074*/ 	.byte	0x00, 0xf0, 0x11, 0x00


	//----- nvinfo : EIATTR_KPARAM_INFO
	.align		4
.L_21:
        /*0078*/ 	.byte	0x04, 0x17
        /*007a*/ 	.short	(.L_23 - .L_22)
.L_22:
        /*007c*/ 	.word	0x00000000
        /*0080*/ 	.short	0x0006
        /*0082*/ 	.short	0x0024
        /*0084*/ 	.byte	0x00, 0xf0, 0x11, 0x00


	//----- nvinfo : EIATTR_KPARAM_INFO
	.align		4
.L_23:
        /*0088*/ 	.byte	0x04, 0x17
        /*008a*/ 	.short	(.L_25 - .L_24)
.L_24:
        /*008c*/ 	.word	0x00000000
        /*0090*/ 	.short	0x0005
        /*0092*/ 	.short	0x0020
        /*0094*/ 	.byte	0x00, 0xf0, 0x11, 0x00


	//----- nvinfo : EIATTR_KPARAM_INFO
	.align		4
.L_25:
        /*0098*/ 	.byte	0x04, 0x17
        /*009a*/ 	.short	(.L_27 - .L_26)
.L_26:
        /*009c*/ 	.word	0x00000000
        /*00a0*/ 	.short	0x0004
        /*00a2*/ 	.short	0x001c
        /*00a4*/ 	.byte	0x00, 0xf0, 0x11, 0x00


	//----- nvinfo : EIATTR_KPARAM_INFO
	.align		4
.L_27:
        /*00a8*/ 	.byte	0x04, 0x17
        /*00aa*/ 	.short	(.L_29 - .L_28)
.L_28:
        /*00ac*/ 	.word	0x00000000
        /*00b0*/ 	.short	0x0003
        /*00b2*/ 	.short	0x0018
        /*00b4*/ 	.byte	0x00, 0xf0, 0x11, 0x00


	//----- nvinfo : EIATTR_KPARAM_INFO
	.align		4
.L_29:
        /*00b8*/ 	.byte	0x04, 0x17
        /*00ba*/ 	.short	(.L_31 - .L_30)
.L_30:
        /*00bc*/ 	.word	0x00000000
        /*00c0*/ 	.short	0x0002
        /*00c2*/ 	.short	0x0010
        /*00c4*/ 	.byte	0x00, 0xf4, 0x21, 0x00


	//----- nvinfo : EIATTR_KPARAM_INFO
	.align		4
.L_31:
        /*00c8*/ 	.byte	0x04, 0x17
        /*00ca*/ 	.short	(.L_33 - .L_32)
.L_32:
        /*00cc*/ 	.word	0x00000000
        /*00d0*/ 	.short	0x0001
        /*00d2*/ 	.short	0x0008
        /*00d4*/ 	.byte	0x00, 0xf4, 0x21, 0x00


	//----- nvinfo : EIATTR_KPARAM_INFO
	.align		4
.L_33:
        /*00d8*/ 	.byte	0x04, 0x17
        /*00da*/ 	.short	(.L_35 - .L_34)
.L_34:
        /*00dc*/ 	.word	0x00000000
        /*00e0*/ 	.short	0x0000
        /*00e2*/ 	.short	0x0000
        /*00e4*/ 	.byte	0x00, 0xf4, 0x21, 0x00


	//----- nvinfo : EIATTR_SPARSE_MMA_MASK
	.align		4
.L_35:
        /*00e8*/ 	.byte	0x03, 0x50
        /*00ea*/ 	.short	0x0000


	//----- nvinfo : EIATTR_MAXREG_COUNT
	.align		4
        /*00ec*/ 	.byte	0x03, 0x1b
        /*00ee*/ 	.short	0x00ff


	//----- nvinfo : EIATTR_NUM_BARRIERS
	.align		4
        /*00f0*/ 	.byte	0x02, 0x4c
        /*00f2*/ 	.byte	0x01
	.zero		1


	//----- nvinfo : EIATTR_ANNOTATIONS
	.align		4
        /*00f4*/ 	.byte	0x04, 0x55
        /*00f6*/ 	.short	(.L_37 - .L_36)


	//   ....[0]....
.L_36:
        /*00f8*/ 	.word	0x00000001
        /*00fc*/ 	.byte	0x40, 0x05, 0x00, 0x00, 0x01, 0x00, 0x00, 0x00, 0x70, 0x05, 0x00, 0x00, 0x01, 0x00, 0x00, 0x00
        /* <DEDUP_REMOVED lines=839> */
        /*357c*/ 	.byte	0x20, 0xe5, 0x01, 0x00, 0x01, 0x00, 0x00, 0x00, 0x40, 0xe5, 0x01, 0x00


	//----- nvinfo : EIATTR_MERCURY_ISA_VERSION
	.align		4
.L_37:
        /*3588*/ 	.byte	0x03, 0x5f
        /*358a*/ 	.short	0x0101


	//----- nvinfo : EIATTR_EXIT_INSTR_OFFSETS
	.align		4
        /*358c*/ 	.byte	0x04, 0x1c
        /*358e*/ 	.short	(.L_39 - .L_38)


	//   ....[0]....
.L_38:
        /*3590*/ 	.word	0x000cc120


	//   ....[1]....
        /*3594*/ 	.word	0x000cc150


	//----- nvinfo : EIATTR_REQNTID
	.align		4
.L_39:
        /*3598*/ 	.byte	0x04, 0x10
        /*359a*/ 	.short	(.L_41 - .L_40)
.L_40:
        /*359c*/ 	.word	0x00000080
        /*35a0*/ 	.word	0x00000001
        /*35a4*/ 	.word	0x00000001


	//----- nvinfo : EIATTR_CBANK_PARAM_SIZE
	.align		4
.L_41:
        /*35a8*/ 	.byte	0x03, 0x19
        /*35aa*/ 	.short	0x0050


	//----- nvinfo : EIATTR_PARAM_CBANK
	.align		4
        /*35ac*/ 	.byte	0x04, 0x0a
        /*35ae*/ 	.short	(.L_43 - .L_42)
	.align		4
.L_42:
        /*35b0*/ 	.word	index@(.nv.constant0.matmul_kernel)
        /*35b4*/ 	.short	0x0210
        /*35b6*/ 	.short	0x0050


	//----- nvinfo : EIATTR_SW_WAR
	.align		4
.L_43:
        /*35b8*/ 	.byte	0x04, 0x36
        /*35ba*/ 	.short	(.L_45 - .L_44)
.L_44:
        /*35bc*/ 	.word	0x00000008
.L_45:


//--------------------- .nv.callgraph             --------------------------
	.section	.nv.callgraph,"",@"SHT_CUDA_CALLGRAPH"
	.align	4
	.sectionentsize	8
	.align		4
        /*0000*/ 	.word	0x00000000
	.align		4
        /*0004*/ 	.word	0xffffffff
	.align		4
        /*0008*/ 	.word	0x00000000
	.align		4
        /*000c*/ 	.word	0xfffffffe
	.align		4
        /*0010*/ 	.word	0x00000000
	.align		4
        /*0014*/ 	.word	0xfffffffd
	.align		4
        /*0018*/ 	.word	0x00000000
	.align		4
        /*001c*/ 	.word	0xfffffffc


//--------------------- .text.matmul_kernel       --------------------------
	.section	.text.matmul_kernel,"ax",@progbits
	.align	128
        .global         matmul_kernel
        .type           matmul_kernel,@function
        .size           matmul_kernel,(.L_x_4 - matmul_kernel)
        .other          matmul_kernel,@"STO_CUDA_ENTRY STV_DEFAULT"
matmul_kernel:
.text.matmul_kernel:
[----:B------:R-:W0:Y:S08]  /*0000*/  LDC R1, c[0x0][0x28] ;  /* 0x00000a00ff017b82 */ /* 0x000e300000000800 */
[----:B------:R-:W1:Y:S01]  /*0010*/  LDC.64 R4, c[0x0][0x228] ;  /* 0x00008a00ff047b82 */ /* 0x000e620000000a00 */
[----:B------:R-:W2:Y:S01]  /*0020*/  S2R R7, SR_CTAID.X ;  /* 0x0000000000077919 */ /* 0x000ea20000002500 */
[----:B0-----:R-:W-:Y:S01]  /*0030*/  VIADD R1, R1, 0xffffc708 ;  /* 0xffffc70801017836 */ /* 0x001fe20000000000 */
[----:B------:R-:W-:Y:S01]  /*0040*/  UMOV UR4, 0x400 ;  /* 0x0000040000047882 */ /* 0x000fe20000000000 */
[----:B------:R-:W-:Y:S01]  /*0050*/  ULDC.64 UR10, c[0x0][0x208] ;  /* 0x00008200000a7ab9 */ /* 0x000fe20000000a00 */
[----:B------:R-:W0:Y:S03]  /*0060*/  S2R R126, SR_TID.X ;  /* 0x00000000007e7919 */ /* 0x000e260000002100 */
[----:B------:R-:W3:Y:S01]  /*0070*/  S2UR UR5, SR_CgaCtaId ;  /* 0x00000000000579c3 */ /* 0x000ee20000008800 */
[----:B-1----:R-:W-:-:S05]  /*0080*/  VIADD R0, R5, 0x1ff ;  /* 0x000001ff05007836 */ /* 0x002fca0000000000 */
[----:B------:R-:W-:Y:S01]  /*0090*/  SHF.R.S32.HI R3, RZ, 0x1f, R0 ;  /* 0x0000001fff037819 */ /* 0x000fe20000011400 */
[----:B---3--:R-:W-:-:S03]  /*00a0*/  ULEA UR4, UR5, UR4, 0x18 ;  /* 0x0000000405047291 */ /* 0x008fc6000f8ec03f */
[----:B------:R-:W-:Y:S02]  /*00b0*/  LEA.HI R3, R3, R0, RZ, 0x9 ;  /* 0x0000000003037211 */ /* 0x000fe400078f48ff */
[----:B--2---:R-:W-:Y:S02]  /*00c0*/  IABS R10, R7 ;  /* 0x00000007000a7213 */ /* 0x004fe40000000000 */
[----:B------:R-:W-:Y:S02]  /*00d0*/  SHF.R.S32.HI R3, RZ, 0x9, R3 ;  /* 0x00000009ff037819 */ /* 0x000fe40000011403 */
[----:B0-----:R-:W-:-:S03]  /*00e0*/  LOP3.LUT R29, R126, 0x7f, RZ, 0xc0, !PT ;  /* 0x0000007f7e1d7812 */ /* 0x001fc600078ec0ff */
[----:B------:R-:W-:-:S05]  /*00f0*/  IMAD.SHL.U32 R6, R3, 0x4, RZ ;  /* 0x0000000403067824 */ /* 0x000fca00078e00ff */
[-C--:B------:R-:W-:Y:S02]  /*0100*/  IABS R9, R6.reuse ;  /* 0x0000000600097213 */ /* 0x080fe40000000000 */
[----:B------:R-:W-:Y:S02]  /*0110*/  IABS R12, R6 ;  /* 0x00000006000c7213 */ /* 0x000fe40000000000 */
[----:B------:R-:W0:Y:S08]  /*0120*/  I2F.RP R0, R9 ;  /* 0x0000000900007306 */ /* 0x000e300000209400 */
[----:B0-----:R-:W0:Y:S02]  /*0130*/  MUFU.RCP R0, R0 ;  /* 0x0000000000007308 */ /* 0x001e240000001000 */
[----:B0-----:R-:W-:-:S02]  /*0140*/  VIADD R2, R0, 0xffffffe ;  /* 0x0ffffffe00027836 */ /* 0x001fc40000000000 */
[----:B------:R-:W-:-:S04]  /*0150*/  IMAD.MOV R0, RZ, RZ, -R12 ;  /* 0x000000ffff007224 */ /* 0x000fc800078e0a0c */
[----:B------:R0:W1:Y:S02]  /*0160*/  F2I.FTZ.U32.TRUNC.NTZ R3, R2 ;  /* 0x0000000200037305 */ /* 0x000064000021f000 */
[----:B0-----:R-:W-:Y:S02]  /*0170*/  IMAD.MOV.U32 R2, RZ, RZ, RZ ;  /* 0x000000ffff027224 */ /* 0x001fe400078e00ff */
[----:B-1----:R-:W-:-:S04]  /*0180*/  IMAD.MOV R8, RZ, RZ, -R3 ;  /* 0x000000ffff087224 */ /* 0x002fc800078e0a03 */
[----:B------:R-:W-:Y:S02]  /*0190*/  IMAD R11, R8, R9, RZ ;  /* 0x00000009080b7224 */ /* 0x000fe400078e02ff */
[----:B------:R-:W-:Y:S02]  /*01a0*/  IMAD.MOV.U32 R8, RZ, RZ, R10 ;  /* 0x000000ffff087224 */ /* 0x000fe400078e000a */
[----:B------:R-:W-:-:S06]  /*01b0*/  IMAD.HI.U32 R3, R3, R11, R2 ;  /* 0x0000000b03037227 */ /* 0x000fcc00078e0002 */
[----:B------:R-:W-:-:S04]  /*01c0*/  IMAD.HI.U32 R3, R3, R8, RZ ;  /* 0x0000000803037227 */ /* 0x000fc800078e00ff */
[----:B------:R-:W-:-:S05]  /*01d0*/  IMAD R0, R3, R0, R8 ;  /* 0x0000000003007224 */ /* 0x000fca00078e0208 */
[----:B------:R-:W-:-:S13]  /*01e0*/  ISETP.GT.U32.AND P1, PT, R9, R0, PT ;  /* 0x000000000900720c */ /* 0x000fda0003f24070 */
[----:B------:R-:W-:Y:S02]  /*01f0*/  @!P1 IMAD.IADD R0, R0, 0x1, -R9 ;  /* 0x0000000100009824 */ /* 0x000fe400078e0a09 */
[----:B------:R-:W-:Y:S01]  /*0200*/  @!P1 VIADD R3, R3, 0x1 ;  /* 0x0000000103039836 */ /* 0x000fe20000000000 */
[----:B------:R-:W-:Y:S02]  /*0210*/  ISETP.NE.AND P1, PT, R6, RZ, PT ;  /* 0x000000ff0600720c */ /* 0x000fe40003f25270 */
[----:B------:R-:W-:Y:S02]  /*0220*/  ISETP.GE.U32.AND P0, PT, R0, R9, PT ;  /* 0x000000090000720c */ /* 0x000fe40003f06070 */
[----:B------:R-:W-:-:S04]  /*0230*/  LOP3.LUT R0, R7, R6, RZ, 0x3c, !PT ;  /* 0x0000000607007212 */ /* 0x000fc800078e3cff */
[----:B------:R-:W-:Y:S01]  /*0240*/  ISETP.GE.AND P2, PT, R0, RZ, PT ;  /* 0x000000ff0000720c */ /* 0x000fe20003f46270 */
[----:B------:R-:W-:-:S06]  /*0250*/  VIADD R0, R4, 0xff ;  /* 0x000000ff04007836 */ /* 0x000fcc0000000000 */
[----:B------:R-:W-:-:S04]  /*0260*/  @P0 VIADD R3, R3, 0x1 ;  /* 0x0000000103030836 */ /* 0x000fc80000000000 */
[----:B------:R-:W-:Y:S01]  /*0270*/  IMAD.MOV.U32 R2, RZ, RZ, R3 ;  /* 0x000000ffff027224 */ /* 0x000fe200078e0003 */
[----:B------:R-:W-:-:S03]  /*0280*/  SHF.R.S32.HI R3, RZ, 0x1f, R0 ;  /* 0x0000001fff037819 */ /* 0x000fc60000011400 */
[----:B------:R-:W-:Y:S01]  /*0290*/  @!P2 IMAD.MOV R2, RZ, RZ, -R2 ;  /* 0x000000ffff02a224 */ /* 0x000fe200078e0a02 */
[----:B------:R-:W-:Y:S02]  /*02a0*/  @!P1 LOP3.LUT R2, RZ, R6, RZ, 0x33, !PT ;  /* 0x00000006ff029212 */ /* 0x000fe400078e33ff */
[----:B------:R-:W-:-:S03]  /*02b0*/  LEA.HI R3, R3, R0, RZ, 0x8 ;  /* 0x0000000003037211 */ /* 0x000fc600078f40ff */
[----:B------:R-:W-:Y:S02]  /*02c0*/  IMAD.SHL.U32 R8, R2, 0x4, RZ ;  /* 0x0000000402087824 */ /* 0x000fe400078e00ff */
[----:B------:R-:W-:-:S03]  /*02d0*/  IMAD.MOV R2, RZ, RZ, -R2 ;  /* 0x000000ffff027224 */ /* 0x000fc600078e0a02 */
[----:B------:R-:W-:Y:S01]  /*02e0*/  LEA.HI.SX32 R3, R3, -R8, 0x18 ;  /* 0x8000000803037211 */ /* 0x000fe200078fc2ff */
[----:B------:R-:W-:-:S03]  /*02f0*/  IMAD R10, R6, R2, R7 ;  /* 0x00000002060a7224 */ /* 0x000fc600078e0207 */
[----:B------:R-:W-:-:S04]  /*0300*/  VIMNMX R13, R3, 0x4, PT ;  /* 0x00000004030d7848 */ /* 0x000fc80003fe0100 */
[-C--:B------:R-:W-:Y:S02]  /*0310*/  IABS R9, R13.reuse ;  /* 0x0000000d00097213 */ /* 0x080fe40000000000 */
[----:B------:R-:W-:Y:S02]  /*0320*/  IABS R6, R13 ;  /* 0x0000000d00067213 */ /* 0x000fe40000000000 */
[----:B------:R-:W0:Y:S08]  /*0330*/  I2F.RP R0, R9 ;  /* 0x0000000900007306 */ /* 0x000e300000209400 */
[----:B0-----:R-:W0:Y:S02]  /*0340*/  MUFU.RCP R0, R0 ;  /* 0x0000000000007308 */ /* 0x001e240000001000 */
[----:B0-----:R-:W-:-:S02]  /*0350*/  VIADD R3, R0, 0xffffffe ;  /* 0x0ffffffe00037836 */ /* 0x001fc40000000000 */
[----:B------:R-:W-:-:S04]  /*0360*/  IMAD.MOV R0, RZ, RZ, -R6 ;  /* 0x000000ffff007224 */ /* 0x000fc800078e0a06 */
[----:B------:R-:W0:Y:S02]  /*0370*/  F2I.FTZ.U32.TRUNC.NTZ R3, R3 ;  /* 0x0000000300037305 */ /* 0x000e24000021f000 */
[----:B0-----:R-:W-:-:S04]  /*0380*/  IMAD.MOV R11, RZ, RZ, -R3 ;  /* 0x000000ffff0b7224 */ /* 0x001fc800078e0a03 */
[----:B------:R-:W-:Y:S01]  /*0390*/  IMAD.MOV.U32 R2, RZ, RZ, R11 ;  /* 0x000000ffff027224 */ /* 0x000fe200078e000b */
[----:B------:R-:W-:-:S03]  /*03a0*/  IABS R11, R10 ;  /* 0x0000000a000b7213 */ /* 0x000fc60000000000 */
[----:B------:R-:W-:Y:S02]  /*03b0*/  IMAD R7, R2, R9, RZ ;  /* 0x0000000902077224 */ /* 0x000fe400078e02ff */
[----:B------:R-:W-:-:S04]  /*03c0*/  IMAD.MOV.U32 R2, RZ, RZ, RZ ;  /* 0x000000ffff027224 */ /* 0x000fc800078e00ff */
        /* <DEDUP_REMOVED lines=9> */
[----:B------:R-:W-:Y:S02]  /*0460*/  ISETP.GE.AND P2, PT, R0, RZ, PT ;  /* 0x000000ff0000720c */ /* 0x000fe40003f46270 */
[----:B------:R-:W0:Y:S05]  /*0470*/  LDC R0, c[0x0][0x230] ;  /* 0x00008c00ff007b82 */ /* 0x000e2a0000000800 */
[----:B------:R-:W-:-:S06]  /*0480*/  @P0 VIADD R2, R2, 0x1 ;  /* 0x0000000102020836 */ /* 0x000fcc0000000000 */
[----:B------:R-:W-:Y:S01]  /*0490*/  @!P2 IMAD.MOV R2, RZ, RZ, -R2 ;  /* 0x000000ffff02a224 */ /* 0x000fe200078e0a02 */
[----:B------:R-:W-:-:S05]  /*04a0*/  @!P1 LOP3.LUT R2, RZ, R13, RZ, 0x33, !PT ;  /* 0x0000000dff029212 */ /* 0x000fca00078e33ff */
[----:B------:R-:W-:-:S04]  /*04b0*/  IMAD.MOV R6, RZ, RZ, -R2 ;  /* 0x000000ffff067224 */ /* 0x000fc800078e0a02 */
[----:B------:R-:W-:Y:S02]  /*04c0*/  IMAD R6, R13, R6, R10 ;  /* 0x000000060d067224 */ /* 0x000fe400078e020a */
[----:B0-----:R-:W-:Y:S02]  /*04d0*/  VIADD R14, R0, 0x7f ;  /* 0x0000007f000e7836 */ /* 0x001fe40000000000 */
[----:B------:R-:W-:Y:S02]  /*04e0*/  IMAD.SHL.U32 R0, R2, 0x200, RZ ;  /* 0x0000020002007824 */ /* 0x000fe400078e00ff */
[----:B------:R-:W-:Y:S01]  /*04f0*/  IMAD.IADD R6, R8, 0x1, R6 ;  /* 0x0000000108067824 */ /* 0x000fe200078e0206 */
[----:B------:R-:W-:Y:S01]  /*0500*/  ISETP.GT.AND P0, PT, R14, 0x7f, PT ;  /* 0x0000007f0e00780c */ /* 0x000fe20003f04270 */
[C---:B------:R-:W-:Y:S02]  /*0510*/  VIADD R3, R0.reuse, 0x1 ;  /* 0x0000000100037836 */ /* 0x040fe40000000000 */
[----:B------:R-:W-:-:S02]  /*0520*/  VIADD R2, R0, 0x2 ;  /* 0x0000000200027836 */ /* 0x000fc40000000000 */
[C---:B------:R-:W-:Y:S01]  /*0530*/  VIADD R7, R0.reuse, 0x3 ;  /* 0x0000000300077836 */ /* 0x040fe20000000000 */
[----:B------:R0:W-:Y:S01]  /*0540*/  STL [R1+0x800], R3 ;  /* 0x0008000301007387 */ /* 0x0001e20000100800 */
[C---:B------:R-:W-:Y:S02]  /*0550*/  VIADD R8, R0.reuse, 0xe4 ;  /* 0x000000e400087836 */ /* 0x040fe40000000000 */
[----:B------:R-:W-:Y:S01]  /*0560*/  VIADD R9, R0, 0x108 ;  /* 0x0000010800097836 */ /* 0x000fe20000000000 */
[----:B------:R1:W-:Y:S01]  /*0570*/  STL [R1+0x7fc], R2 ;  /* 0x0007fc0201007387 */ /* 0x0003e20000100800 */
[----:B------:R-:W-:Y:S02]  /*0580*/  IMAD R6, R6, 0x100, R29 ;  /* 0x0000010006067824 */ /* 0x000fe400078e021d */
[C---:B------:R-:W-:Y:S01]  /*0590*/  VIADD R250, R0.reuse, 0xf6 ;  /* 0x000000f600fa7836 */ /* 0x040fe20000000000 */
[----:B------:R2:W-:Y:S01]  /*05a0*/  STL [R1+0x7f8], R7 ;  /* 0x0007f80701007387 */ /* 0x0005e20000100800 */
[----:B------:R-:W-:-:S02]  /*05b0*/  VIADD R251, R0, 0x104 ;  /* 0x0000010400fb7836 */ /* 0x000fc40000000000 */
[C---:B0-----:R-:W-:Y:S02]  /*05c0*/  VIADD R3, R0.reuse, 0x4 ;  /* 0x0000000400037836 */ /* 0x041fe40000000000 */
[C---:B------:R-:W-:Y:S02]  /*05d0*/  VIADD R252, R0.reuse, 0x111 ;  /* 0x0000011100fc7836 */ /* 0x040fe40000000000 */
[C---:B-1----:R-:W-:Y:S01]  /*05e0*/  VIADD R2, R0.reuse, 0x5 ;  /* 0x0000000500027836 */ /* 0x042fe20000000000 */
[----:B------:R0:W-:Y:S01]  /*05f0*/  STL [R1+0x7f4], R3 ;  /* 0x0007f40301007387 */ /* 0x0001e20000100800 */
[C---:B------:R-:W-:Y:S02]  /*0600*/  VIADD R11, R0.reuse, 0x112 ;  /* 0x00000112000b7836 */ /* 0x040fe40000000000 */
[C---:B--2---:R-:W-:Y:S01]  /*0610*/  VIADD R7, R0.reuse, 0x6 ;  /* 0x0000000600077836 */ /* 0x044fe20000000000 */
[----:B------:R1:W-:Y:S01]  /*0620*/  STL [R1+0x7f0], R2 ;  /* 0x0007f00201007387 */ /* 0x0003e20000100800 */
[----:B------:R-:W-:-:S02]  /*0630*/  VIADD R10, R0, 0x113 ;  /* 0x00000113000a7836 */ /* 0x000fc40000000000 */
[C---:B------:R-:W-:Y:S01]  /*0640*/  VIADD R14, R0.reuse, 0x116 ;  /* 0x00000116000e7836 */ /* 0x040fe20000000000 */
[----:B------:R2:W-:Y:S01]  /*0650*/  STL [R1+0x7ec], R7 ;  /* 0x0007ec0701007387 */ /* 0x0005e20000100800 */
[C---:B------:R-:W-:Y:S02]  /*0660*/  VIADD R13, R0.reuse, 0x117 ;  /* 0x00000117000d7836 */ /* 0x040fe40000000000 */
[C---:B0-----:R-:W-:Y:S02]  /*0670*/  VIADD R3, R0.reuse, 0x7 ;  /* 0x0000000700037836 */ /* 0x041fe40000000000 */
[C---:B------:R-:W-:Y:S02]  /*0680*/  VIADD R12, R0.reuse, 0x118 ;  /* 0x00000118000c7836 */ /* 0x040fe40000000000 */
[C---:B-1----:R-:W-:Y:S01]  /*0690*/  VIADD R2, R0.reuse, 0x8 ;  /* 0x0000000800027836 */ /* 0x042fe20000000000 */
[----:B------:R0:W-:Y:S01]  /*06a0*/  STL [R1+0x7e8], R3 ;  /* 0x0007e80301007387 */ /* 0x0001e20000100800 */
[----:B------:R-:W-:-:S02]  /*06b0*/  VIADD R16, R0, 0x119 ;  /* 0x0000011900107836 */ /* 0x000fc40000000000 */
[C---:B--2---:R-:W-:Y:S01]  /*06c0*/  VIADD R7, R0.reuse, 0x9 ;  /* 0x0000000900077836 */ /* 0x044fe20000000000 */
[----:B------:R1:W-:Y:S01]  /*06d0*/  STL [R1+0x7e4], R2 ;  /* 0x0007e40201007387 */ /* 0x0003e20000100800 */
[C---:B------:R-:W-:Y:S02]  /*06e0*/  VIADD R15, R0.reuse, 0x11a ;  /* 0x0000011a000f7836 */ /* 0x040fe40000000000 */
[C---:B------:R-:W-:Y:S01]  /*06f0*/  VIADD R19, R0.reuse, 0x11b ;  /* 0x0000011b00137836 */ /* 0x040fe20000000000 */
[----:B------:R2:W-:Y:S01]  /*0700*/  STL [R1+0x7e0], R7 ;  /* 0x0007e00701007387 */ /* 0x0005e20000100800 */
[C---:B------:R-:W-:Y:S02]  /*0710*/  VIADD R18, R0.reuse, 0x11c ;  /* 0x0000011c00127836 */ /* 0x040fe40000000000 */
[C---:B0-----:R-:W-:Y:S02]  /*0720*/  VIADD R3, R0.reuse, 0xa ;  /* 0x0000000a00037836 */ /* 0x041fe40000000000 */
[----:B------:R-:W-:-:S02]  /*0730*/  VIADD R17, R0, 0x11d ;  /* 0x0000011d00117836 */ /* 0x000fc40000000000 */
[C---:B-1----:R-:W-:Y:S01]  /*0740*/  VIADD R2, R0.reuse, 0xb ;  /* 0x0000000b00027836 */ /* 0x042fe20000000000 */
[----:B------:R0:W-:Y:S01]  /*0750*/  STL [R1+0x7dc], R3 ;  /* 0x0007dc0301007387 */ /* 0x0001e20000100800 */
[C---:B------:R-:W-:Y:S02]  /*0760*/  VIADD R22, R0.reuse, 0x11e ;  /* 0x0000011e00167836 */ /* 0x040fe40000000000 */
[C---:B--2---:R-:W-:Y:S01]  /*0770*/  VIADD R7, R0.reuse, 0xc ;  /* 0x0000000c00077836 */ /* 0x044fe20000000000 */
[----:B------:R1:W-:Y:S01]  /*0780*/  STL [R1+0x7d8], R2 ;  /* 0x0007d80201007387 */ /* 0x0003e20000100800 */
[C---:B------:R-:W-:Y:S02]  /*0790*/  VIADD R21, R0.reuse, 0x11f ;  /* 0x0000011f00157836 */ /* 0x040fe40000000000 */
        /* <DEDUP_REMOVED lines=493> */
[----:B------:R1:W-:Y:S04]  /*2670*/  STL [R1+0x5b4], R2 ;  /* 0x0005b40201007387 */ /* 0x0003e80000100800 */
[----:B------:R2:W-:Y:S01]  /*2680*/  STL [R1+0x5b0], R7 ;  /* 0x0005b00701007387 */ /* 0x0005e20000100800 */
[----:B0-----:R-:W-:-:S02]  /*2690*/  VIADD R3, R0, 0x94 ;  /* 0x0000009400037836 */ /* 0x001fc40000000000 */
[----:B-1----:R-:W-:-:S03]  /*26a0*/  VIADD R2, R0, 0x95 ;  /* 0x0000009500027836 */ /* 0x002fc60000000000 */
[----:B------:R0:W-:Y:S01]  /*26b0*/  STL [R1+0x59c], R3 ;  /* 0x00059c0301007387 */ /* 0x0001e20000100800 */
[----:B--2---:R-:W-:-:S03]  /*26c0*/  VIADD R7, R0, 0x96 ;  /* 0x0000009600077836 */ /* 0x004fc60000000000 */
[----:B------:R1:W-:Y:S04]  /*26d0*/  STL [R1+0x594], R2 ;  /* 0x0005940201007387 */ /* 0x0003e80000100800 */
[----:B------:R2:W-:Y:S01]  /*26e0*/  STL [R1+0x590], R7 ;  /* 0x0005900701007387 */ /* 0x0005e20000100800 */
[C---:B0-----:R-:W-:Y:S02]  /*26f0*/  VIADD R3, R0.reuse, 0x97 ;  /* 0x0000009700037836 */ /* 0x041fe40000000000 */
        /* <DEDUP_REMOVED lines=189> */
[----:B------:R1:W-:Y:S01]  /*32d0*/  STL [R1+0x130], R8 ;  /* 0x0001300801007387 */ /* 0x0003e20000100800 */
[C---:B0-----:R-:W-:Y:S02]  /*32e0*/  VIADD R3, R0.reuse, 0xf8 ;  /* 0x000000f800037836 */ /* 0x041fe40000000000 */
[----:B-1----:R-:W-:-:S03]  /*32f0*/  VIADD R8, R0, 0xfb ;  /* 0x000000fb00087836 */ /* 0x002fc60000000000 */
[----:B------:R0:W-:Y:S04]  /*3300*/  STL [R1+0x124], R3 ;  /* 0x0001240301007387 */ /* 0x0001e80000100800 */
[----:B------:R1:W-:Y:S01]  /*3310*/  STL [R1+0x11c], R7 ;  /* 0x00011c0701007387 */ /* 0x0003e20000100800 */
[C---:B0-----:R-:W-:Y:S02]  /*3320*/  VIADD R3, R0.reuse, 0xfa ;  /* 0x000000fa00037836 */ /* 0x041fe40000000000 */
[----:B-1----:R-:W-:-:S03]  /*3330*/  VIADD R7, R0, 0xfc ;  /* 0x000000fc00077836 */ /* 0x002fc60000000000 */
[----:B------:R0:W-:Y:S04]  /*3340*/  STL [R1+0x114], R3 ;  /* 0x0001140301007387 */ /* 0x0001e80000100800 */
        /* <DEDUP_REMOVED lines=15> */
[C---:B-1----:R-:W-:Y:S02]  /*3440*/  VIADD R8, R0.reuse, 0x105 ;  /* 0x0000010500087836 */ /* 0x042fe40000000000 */
[----:B--2---:R-:W-:-:S03]  /*3450*/  VIADD R7, R0, 0x106 ;  /* 0x0000010600077836 */ /* 0x004fc60000000000 */
[----:B------:R0:W-:Y:S04]  /*3460*/  STL [R1+0xc8], R8 ;  /* 0x0000c80801007387 */ /* 0x0001e80000100800 */
[----:B------:R1:W-:Y:S01]  /*3470*/  STL [R1+0xc4], R7 ;  /* 0x0000c40701007387 */ /* 0x0003e20000100800 */
[C---:B0-----:R-:W-:Y:S02]  /*3480*/  VIADD R8, R0.reuse, 0x109 ;  /* 0x0000010900087836 */ /* 0x041fe40000000000 */
[----:B-1----:R-:W-:-:S05]  /*3490*/  VIADD R7, R0, 0x107 ;  /* 0x0000010700077836 */ /* 0x002fca0000000000 */
        /* <DEDUP_REMOVED lines=17> */
[----:B------:R0:W-:Y:S01]  /*35b0*/  STL [R1], R7 ;  /* 0x0000000701007387 */ /* 0x0001e20000100800 */
[----:B--2---:R-:W-:Y:S02]  /*35c0*/  VIADD R8, R0, 0x115 ;  /* 0x0000011500087836 */ /* 0x004fe40000000000 */
[----:B0-----:R-:W-:Y:S01]  /*35d0*/  VIADD R7, R6, 0x80 ;  /* 0x0000008006077836 */ /* 0x001fe20000000000 */
[----:B------:R-:W-:Y:S06]  /*35e0*/  @P0 BRA `(.L_x_0) ;  /* 0x0000003c000c0947 */ /* 0x000fec0003800000 */
[----:B------:R-:W-:Y:S01]  /*35f0*/  IMAD.SHL.U32 R2, R126, 0x10, RZ ;  /* 0x000000107e027824 */ /* 0x000fe200078e00ff */
[----:B------:R0:W-:Y:S01]  /*3600*/  STL [R1+0xc00], RZ ;  /* 0x000c00ff01007387 */ /* 0x0001e20000100800 */
[----:B------:R-:W-:Y:S02]  /*3610*/  CS2R R24, SRZ ;  /* 0x0000000000187805 */ /* 0x000fe4000001ff00 */
[----:B------:R-:W-:Y:S02]  /*3620*/  CS2R R26, SRZ ;  /* 0x00000000001a7805 */ /* 0x000fe4000001ff00 */
[----:B------:R-:W-:Y:S01]  /*3630*/  CS2R R28, SRZ ;  /* 0x00000000001c7805 */ /* 0x000fe2000001ff00 */
[----:B------:R0:W-:Y:S01]  /*3640*/  STL [R1+0x29a0], R2 ;  /* 0x0029a00201007387 */ /* 0x0001e20000100800 */
[----:B------:R-:W-:Y:S02]  /*3650*/  CS2R R30, SRZ ;  /* 0x00000000001e7805 */ /* 0x000fe4000001ff00 */
[----:B------:R-:W-:-:S02]  /*3660*/  CS2R R32, SRZ ;  /* 0x0000000000207805 */ /* 0x000fc4000001ff00 */
[----:B------:R-:W-:Y:S01]  /*3670*/  CS2R R34, SRZ ;  /* 0x0000000000227805 */ /* 0x000fe2000001ff00 */
[----:B------:R0:W-:Y:S01]  /*3680*/  STL [R1+0xc04], RZ ;  /* 0x000c04ff01007387 */ /* 0x0001e20000100800 */
[----:B------:R-:W-:Y:S02]  /*3690*/  CS2R R36, SRZ ;  /* 0x0000000000247805 */ /* 0x000fe4000001ff00 */
[----:B------:R-:W-:Y:S02]  /*36a0*/  CS2R R38, SRZ ;  /* 0x0000000000267805 */ /* 0x000fe4000001ff00 */
[----:B------:R-:W-:Y:S01]  /*36b0*/  CS2R R40, SRZ ;  /* 0x0000000000287805 */ /* 0x000fe2000001ff00 */
[----:B------:R0:W-:Y:S01]  /*36c0*/  STL [R1+0xc08], RZ ;  /* 0x000c08ff01007387 */ /* 0x0001e20000100800 */
        /* <DEDUP_REMOVED lines=72> */
[----:B------:R-:W-:-:S03]  /*3b50*/  CS2R R150, SRZ ;  /* 0x0000000000967805 */ /* 0x000fc6000001ff00 */
[----:B------:R0:W-:Y:S04]  /*3b60*/  STL [R1+0xc54], RZ ;  /* 0x000c54ff01007387 */ /* 0x0001e80000100800 */
        /* <DEDUP_REMOVED lines=746> */
[----:B------:R0:W-:Y:S04]  /*6a10*/  STL [R1], RZ ;  /* 0x000000ff01007387 */ /* 0x0001e80000100800 */
        /* <DEDUP_REMOVED lines=126> */
[----:B------:R0:W-:Y:S01]  /*7200*/  STL [R1+0x1fc], RZ ;  /* 0x0001fcff01007387 */ /* 0x0001e20000100800 */
[----:B------:R-:W-:Y:S05]  /*7210*/  BRA `(.L_x_1) ;  /* 0x000006ac00fc7947 */ /* 0x000fea0003800000 */
.L_x_0:
[----:B------:R-:W-:Y:S01]  /*7220*/  STL [R1+0x2cb8], R23 ;  /* 0x002cb81701007387 */ /* 0x000fe20000100800 */
[----:B------:R-:W-:Y:S01]  /*7230*/  ISETP.GE.AND P3, PT, R30, RZ, PT ;  /* 0x000000ff1e00720c */ /* 0x000fe20003f66270 */
[----:B------:R-:W-:Y:S01]  /*7240*/  ULDC UR49, c[0x0][0x240] ;  /* 0x0000900000317ab9 */ /* 0x000fe20000000800 */
[----:B------:R-:W-:Y:S01]  /*7250*/  ISETP.GE.AND P4, PT, R6, RZ, PT ;  /* 0x000000ff0600720c */ /* 0x000fe20003f86270 */
[----:B------:R-:W-:Y:S01]  /*7260*/  STL [R1+0x2cb4], R20 ;  /* 0x002cb41401007387 */ /* 0x000fe20000100800 */
[----:B------:R-:W-:Y:S01]  /*7270*/  ISETP.GE.AND P2, PT, R29, RZ, PT ;  /* 0x000000ff1d00720c */ /* 0x000fe20003f46270 */
[----:B------:R-:W-:Y:S01]  /*7280*/  ULDC UR5, c[0x0][0x234] ;  /* 0x00008d0000057ab9 */ /* 0x000fe20000000800 */
[----:B------:R-:W-:Y:S01]  /*7290*/  ULDC.64 UR6, c[0x0][0x210] ;  /* 0x0000840000067ab9 */ /* 0x000fe20000000a00 */
[----:B------:R-:W-:Y:S01]  /*72a0*/  STL [R1+0x2cb0], R21 ;  /* 0x002cb01501007387 */ /* 0x000fe20000100800 */
[----:B------:R-:W-:Y:S01]  /*72b0*/  ULDC.64 UR8, c[0x0][0x218] ;  /* 0x0000860000087ab9 */ /* 0x000fe20000000a00 */
[----:B------:R-:W-:Y:S01]  /*72c0*/  ULDC UR47, c[0x0][0x238] ;  /* 0x00008e00002f7ab9 */ /* 0x000fe20000000800 */
[----:B------:R-:W-:Y:S01]  /*72d0*/  ULDC UR45, c[0x0][0x238] ;  /* 0x00008e00002d7ab9 */ /* 0x000fe20000000800 */
[----:B------:R-:W-:Y:S01]  /*72e0*/  STL [R1+0x2cac], R22 ;  /* 0x002cac1601007387 */ /* 0x000fe20000100800 */
[----:B------:R-:W-:Y:S01]  /*72f0*/  ULDC UR41, c[0x0][0x238] ;  /* 0x00008e0000297ab9 */ /* 0x000fe20000000800 */
        /* <DEDUP_REMOVED lines=42> */
[----:B------:R0:W-:Y:S01]  /*75a0*/  STL [R1+0x2c80], R10 ;  /* 0x002c800a01007387 */ /* 0x0001e20000100800 */
[----:B------:R-:W-:Y:S01]  /*75b0*/  ULDC UR61, c[0x0][0x238] ;  /* 0x00008e00003d7ab9 */ /* 0x000fe20000000800 */
        /* <DEDUP_REMOVED lines=8> */
[----:B0-----:R-:W2:Y:S01]  /*7640*/  LDL.LU R10, [R1] ;  /* 0x00000000010a7983 */ /* 0x001ea20000300800 */
[----:B------:R-:W-:Y:S01]  /*7650*/  ULDC UR59, c[0x0][0x238] ;  /* 0x00008e00003b7ab9 */ /* 0x000fe20000000800 */
[----:B------:R-:W-:Y:S01]  /*7660*/  ULDC UR57, c[0x0][0x238] ;  /* 0x00008e0000397ab9 */ /* 0x000fe20000000800 */
[----:B------:R-:W-:Y:S01]  /*7670*/  ULDC UR55, c[0x0][0x238] ;  /* 0x00008e0000377ab9 */ /* 0x000fe20000000800 */
[----:B------:R-:W3:Y:S01]  /*7680*/  LDL.LU R13, [R1+0xe0] ;  /* 0x0000e000010d7983 */ /* 0x000ee20000300800 */
[----:B------:R-:W-:-:S03]  /*7690*/  ULDC UR53, c[0x0][0x238] ;  /* 0x00008e0000357ab9 */ /* 0x000fc60000000800 */
[----:B------:R-:W-:Y:S04]  /*76a0*/  STL [R1+0x2c7c], R11 ;  /* 0x002c7c0b01007387 */ /* 0x000fe80000100800 */
[----:B------:R0:W-:Y:S01]  /*76b0*/  STL [R1+0x2c78], R252 ;  /* 0x002c78fc01007387 */ /* 0x0001e20000100800 */
[----:B------:R-:W-:Y:S02]  /*76c0*/  IMAD.MOV.U32 R18, RZ, RZ, R2 ;  /* 0x000000ffff127224 */ /* 0x000fe400078e0002 */
[----:B0-----:R-:W-:Y:S01]  /*76d0*/  IMAD.MOV.U32 R252, RZ, RZ, R250 ;  /* 0x000000fffffc7224 */ /* 0x001fe200078e00fa */
[----:B------:R-:W-:Y:S01]  /*76e0*/  IABS R250, R4 ;  /* 0x0000000400fa7213 */ /* 0x000fe20000000000 */
[----:B------:R-:W-:Y:S01]  /*76f0*/  IMAD.MOV.U32 R15, RZ, RZ, R3 ;  /* 0x000000ffff0f7224 */ /* 0x000fe200078e0003 */
[----:B------:R0:W-:Y:S02]  /*7700*/  STL [R1+0x2c74], R0 ;  /* 0x002c740001007387 */ /* 0x0001e40000100800 */
[----:B------:R-:W1:Y:S01]  /*7710*/  I2F.RP R126, R250 ;  /* 0x000000fa007e7306 */ /* 0x000e620000209400 */
[----:B------:R-:W-:-:S07]  /*7720*/  IABS R2, R5 ;  /* 0x0000000500027213 */ /* 0x000fce0000000000 */
[----:B------:R-:W4:Y:S01]  /*7730*/  I2F.RP R128, R2 ;  /* 0x0000000200807306 */ /* 0x000f220000209400 */
[----:B------:R-:W-:Y:S01]  /*7740*/  IMAD.MOV.U32 R12, RZ, RZ, R251 ;  /* 0x000000ffff0c7224 */ /* 0x000fe200078e00fb */
[----:B0-----:R-:W2:Y:S06]  /*7750*/  LDL.LU R0, [R1+0xdc] ;  /* 0x0000dc0001007983 */ /* 0x001eac0000300800 */
[----:B-1----:R-:W0:Y:S08]  /*7760*/  MUFU.RCP R126, R126 ;  /* 0x0000007e007e7308 */ /* 0x002e300000001000 */
[----:B----4-:R-:W1:Y:S01]  /*7770*/  MUFU.RCP R128, R128 ;  /* 0x0000008000807308 */ /* 0x010e620000001000 */
[----:B------:R-:W-:Y:S01]  /*7780*/  IABS R251, R7 ;  /* 0x0000000700fb7213 */ /* 0x000fe20000000000 */
[----:B------:R-:W4:Y:S04]  /*7790*/  LDL.LU R21, [R1+0x590] ;  /* 0x0005900001157983 */ /* 0x000f280000300800 */
[----:B------:R-:W2:Y:S01]  /*77a0*/  LDL.LU R14, [R1+0x13c] ;  /* 0x00013c00010e7983 */ /* 0x000ea20000300800 */
[----:B0-----:R-:W-:-:S03]  /*77b0*/  VIADD R126, R126, 0xffffffe ;  /* 0x0ffffffe7e7e7836 */ /* 0x001fc60000000000 */
[----:B------:R-:W3:Y:S01]  /*77c0*/  LDL.LU R22, [R1+0xa8] ;  /* 0x0000a80001167983 */ /* 0x000ee20000300800 */
[----:B------:R0:W0:Y:S03]  /*77d0*/  F2I.FTZ.U32.TRUNC.NTZ R127, R126 ;  /* 0x0000007e007f7305 */ /* 0x000026000021f000 */
[----:B------:R-:W2:Y:S01]  /*77e0*/  LDL.LU R11, [R1+0x580] ;  /* 0x00058000010b7983 */ /* 0x000ea20000300800 */
[----:B-1----:R-:W-:-:S03]  /*77f0*/  VIADD R128, R128, 0xffffffe ;  /* 0x0ffffffe80807836 */ /* 0x002fc60000000000 */
[----:B------:R-:W2:Y:S01]  /*7800*/  LDL.LU R9, [R1+0xc] ;  /* 0x00000c0001097983 */ /* 0x000ea20000300800 */
[----:B------:R1:W1:Y:S01]  /*7810*/  F2I.FTZ.U32.TRUNC.NTZ R129, R128 ;  /* 0x0000008000817305 */ /* 0x000262000021f000 */
[----:B0-----:R-:W-:Y:S02]  /*7820*/  IMAD.MOV.U32 R126, RZ, RZ, RZ ;  /* 0x000000ffff7e7224 */ /* 0x001fe400078e00ff */
[----:B------:R-:W2:Y:S04]  /*7830*/  LDL.LU R16, [R1+0x25c] ;  /* 0x00025c0001107983 */ /* 0x000ea80000300800 */
[----:B------:R-:W4:Y:S01]  /*7840*/  LDL.LU R8, [R1+0x16c] ;  /* 0x00016c0001087983 */ /* 0x000f220000300800 */
[----:B------:R-:W-:Y:S01]  /*7850*/  IMAD.MOV R3, RZ, RZ, -R127 ;  /* 0x000000ffff037224 */ /* 0x000fe200078e0a7f */
[----:B-1----:R-:W-:-:S02]  /*7860*/  IABS R128, R6 ;  /* 0x0000000600807213 */ /* 0x002fc40000000000 */
[----:B------:R-:W3:Y:S01]  /*7870*/  LDL.LU R19, [R1+0x3ec] ;  /* 0x0003ec0001137983 */ /* 0x000ee20000300800 */
[----:B------:R-:W-:-:S03]  /*7880*/  IMAD R3, R3, R250, RZ ;  /* 0x000000fa03037224 */ /* 0x000fc600078e02ff */
[----:B------:R-:W2:Y:S01]  /*7890*/  LDL.LU R20, [R1+0x104] ;  /* 0x0001040001147983 */ /* 0x000ea20000300800 */
[----:B------:R-:W-:-:S03]  /*78a0*/  IMAD.HI.U32 R127, R127, R3, R126 ;  /* 0x000000037f7f7227 */ /* 0x000fc600078e007e */
[----:B------:R-:W2:Y:S01]  /*78b0*/  LDL.LU R17, [R1+0x8] ;  /* 0x0000080001117983 */ /* 0x000ea20000300800 */
[----:B------:R-:W-:Y:S02]  /*78c0*/  IMAD.MOV.U32 R3, RZ, RZ, R128 ;  /* 0x000000ffff037224 */ /* 0x000fe400078e0080 */
[----:B------:R-:W-:Y:S02]  /*78d0*/  IMAD.MOV.U32 R126, RZ, RZ, R251 ;  /* 0x000000ffff7e7224 */ /* 0x000fe400078e00fb */
[----:B------:R-:W-:-:S04]  /*78e0*/  IMAD.HI.U32 R251, R127, R3, RZ ;  /* 0x000000037ffb7227 */ /* 0x000fc800078e00ff */
[----:B------:R-:W-:-:S04]  /*78f0*/  IMAD.HI.U32 R127, R127, R126, RZ ;  /* 0x0000007e7f7f7227 */ /* 0x000fc800078e00ff */
[----:B------:R-:W-:Y:S02]  /*7900*/  IMAD.MOV R251, RZ, RZ, -R251 ;  /* 0x000000fffffb7224 */ /* 0x000fe400078e0afb */
[----:B------:R-:W-:Y:S02]  /*7910*/  IMAD.MOV R128, RZ, RZ, -R127 ;  /* 0x000000ffff807224 */ /* 0x000fe400078e0a7f */
[C---:B------:R-:W-:Y:S01]  /*7920*/  IMAD R127, R250.reuse, R251, R3 ;  /* 0x000000fbfa7f7224 */ /* 0x040fe200078e0203 */
[----:B------:R-:W-:Y:S01]  /*7930*/  IABS R251, R29 ;  /* 0x0000001d00fb7213 */ /* 0x000fe20000000000 */
[----:B------:R-:W-:Y:S02]  /*7940*/  IMAD.MOV R23, RZ, RZ, -R129 ;  /* 0x000000ffff177224 */ /* 0x000fe400078e0a81 */
[C---:B------:R-:W-:Y:S01]  /*7950*/  IMAD R126, R250.reuse, R128, R126 ;  /* 0x00000080fa7e7224 */ /* 0x040fe200078e027e */
[----:B------:R-:W-:Y:S01]  /*7960*/  ISETP.GT.U32.AND P0, PT, R250, R127, PT ;  /* 0x0000007ffa00720c */ /* 0x000fe20003f04070 */
[----:B------:R-:W-:-:S02]  /*7970*/  IMAD R3, R23, R2, RZ ;  /* 0x0000000217037224 */ /* 0x000fc400078e02ff */
[----:B------:R-:W-:Y:S01]  /*7980*/  IMAD.MOV.U32 R128, RZ, RZ, RZ ;  /* 0x000000ffff807224 */ /* 0x000fe200078e00ff */
[----:B------:R-:W2:Y:S01]  /*7990*/  LDL.LU R23, [R1+0x2cb8] ;  /* 0x002cb80001177983 */ /* 0x000ea20000300800 */
[----:B------:R-:W-:Y:S02]  /*79a0*/  ISETP.GT.U32.AND P1, PT, R250, R126, PT ;  /* 0x0000007efa00720c */ /* 0x000fe40003f24070 */
[----:B------:R-:W-:Y:S01]  /*79b0*/  IMAD.HI.U32 R3, R129, R3, R128 ;  /* 0x0000000381037227 */ /* 0x000fe200078e0080 */
[----:B------:R-:W-:-:S03]  /*79c0*/  IABS R129, R30 ;  /* 0x0000001e00817213 */ /* 0x000fc60000000000 */
[----:B------:R-:W-:Y:S01]  /*79d0*/  IMAD.MOV.U32 R128, RZ, RZ, R251 ;  /* 0x000000ffff807224 */ /* 0x000fe200078e00fb */
[----:B------:R-:W-:Y:S01]  /*79e0*/  IABS R251, R31 ;  /* 0x0000001f00fb7213 */ /* 0x000fe20000000000 */
[----:B------:R-:W-:Y:S01]  /*79f0*/  @!P0 IMAD.IADD R127, R127, 0x1, -R250 ;  /* 0x000000017f7f8824 */ /* 0x000fe200078e0afa */
[----:B------:R-:W-:Y:S01]  /*7a00*/  ISETP.GE.AND P0, PT, R31, RZ, PT ;  /* 0x000000ff1f00720c */ /* 0x000fe20003f06270 */
[C---:B------:R-:W-:Y:S01]  /*7a10*/  IMAD.HI.U32 R30, R3.reuse, R129, RZ ;  /* 0x00000081031e7227 */ /* 0x040fe200078e00ff */
[----:B------:R-:W4:Y:S03]  /*7a20*/  LDL.LU R31, [R1+0xc8] ;  /* 0x0000c800011f7983 */ /* 0x000f260000300800 */
[----:B------:R-:W-:Y:S01]  /*7a30*/  IMAD.MOV R30, RZ, RZ, -R30 ;  /* 0x000000ffff1e7224 */ /* 0x000fe200078e0a1e */
[----:B------:R4:W-:Y:S01]  /*7a40*/  STL [R1+0x2b34], R6 ;  /* 0x002b340601007387 */ /* 0x0009e20000100800 */
[----:B------:R-:W-:-:S04]  /*7a50*/  IMAD.HI.U32 R29, R3, R128, RZ ;  /* 0x00000080031d7227 */ /* 0x000fc800078e00ff */
[----:B------:R-:W-:Y:S02]  /*7a60*/  IMAD R129, R2, R30, R129 ;  /* 0x0000001e02817224 */ /* 0x000fe400078e0281 */
[----:B------:R-:W-:-:S04]  /*7a70*/  IMAD.HI.U32 R30, R3, R251, RZ ;  /* 0x000000fb031e7227 */ /* 0x000fc800078e00ff */
[----:B------:R-:W-:Y:S02]  /*7a80*/  IMAD.MOV R30, RZ, RZ, -R30 ;  /* 0x000000ffff1e7224 */ /* 0x000fe400078e0a1e */
[----:B------:R-:W-:Y:S01]  /*7a90*/  @!P1 IMAD.IADD R126, R126, 0x1, -R250 ;  /* 0x000000017e7e9824 */ /* 0x000fe200078e0afa */
[----:B------:R-:W-:Y:S01]  /*7aa0*/  ISETP.GT.U32.AND P1, PT, R250, R127, PT ;  /* 0x0000007ffa00720c */ /* 0x000fe20003f24070 */
[----:B------:R-:W-:Y:S02]  /*7ab0*/  IMAD R251, R2, R30, R251 ;  /* 0x0000001e02fb7224 */ /* 0x000fe400078e02fb */
[----:B------:R-:W-:Y:S01]  /*7ac0*/  IMAD.MOV R29, RZ, RZ, -R29 ;  /* 0x000000ffff1d7224 */ /* 0x000fe200078e0a1d */
[----:B------:R-:W-:Y:S01]  /*7ad0*/  ISETP.GT.U32.AND P5, PT, R250, R126, PT ;  /* 0x0000007efa00720c */ /* 0x000fe20003fa4070 */
[----:B----4-:R-:W-:Y:S01]  /*7ae0*/  IMAD.MOV.U32 R6, RZ, RZ, R31 ;  /* 0x000000ffff067224 */ /* 0x010fe200078e001f */
[----:B------:R-:W-:-:S05]  /*7af0*/  IABS R31, R33 ;  /* 0x00000021001f7213 */ /* 0x000fca0000000000 */
[----:B------:R-:W-:Y:S02]  /*7b00*/  IMAD.MOV.U32 R30, RZ, RZ, R31 ;  /* 0x000000ffff1e7224 */ /* 0x000fe400078e001f */
[----:B------:R-:W4:Y:S01]  /*7b10*/  LDL.LU R31, [R1+0xa4] ;  /* 0x0000a400011f7983 */ /* 0x000f220000300800 */
[----:B------:R-:W-:-:S05]  /*7b20*/  IMAD R128, R2, R29, R128 ;  /* 0x0000001d02807224 */ /* 0x000fca00078e0280 */
[----:B------:R-:W-:Y:S01]  /*7b30*/  ISETP.GT.U32.AND P6, PT, R2, R128, PT ;  /* 0x000000800200720c */ /* 0x000fe20003fc4070 */
[--C-:B------:R-:W-:Y:S01]  /*7b40*/  @!P1 IMAD.IADD R127, R127, 0x1, -R250.reuse ;  /* 0x000000017f7f9824 */ /* 0x100fe200078e0afa */
[----:B------:R-:W-:Y:S01]  /*7b50*/  ISETP.GE.AND P1, PT, R7, RZ, PT ;  /* 0x000000ff0700720c */ /* 0x000fe20003f26270 */
[----:B------:R-:W-:Y:S01]  /*7b60*/  @!P5 IMAD.IADD R126, R126, 0x1, -R250 ;  /* 0x000000017e7ed824 */ /* 0x000fe200078e0afa */
[C---:B------:R-:W-:Y:S01]  /*7b70*/  ISETP.GT.U32.AND P5, PT, R2.reuse, R129, PT ;  /* 0x000000810200720c */ /* 0x040fe20003fa4070 */
[----:B------:R-:W-:Y:S01]  /*7b80*/  @!P4 IMAD.MOV R127, RZ, RZ, -R127 ;  /* 0x000000ffff7fc224 */ /* 0x000fe200078e0a7f */
[----:B------:R-:W-:-:S07]  /*7b90*/  ISETP.GT.U32.AND P4, PT, R2, R251, PT ;  /* 0x000000fb0200720c */ /* 0x000fce0003f84070 */
[----:B------:R-:W-:Y:S01]  /*7ba0*/  @!P6 IMAD.IADD R128, R128, 0x1, -R2 ;  /* 0x000000018080e824 */ /* 0x000fe200078e0a02 */
[----:B------:R-:W-:-:S04]  /*7bb0*/  IABS R29, R32 ;  /* 0x00000020001d7213 */ /* 0x000fc80000000000 */
[----:B------:R-:W-:Y:S01]  /*7bc0*/  ISETP.GT.U32.AND P6, PT, R2, R128, PT ;  /* 0x000000800200720c */ /* 0x000fe20003fc4070 */
[----:B------:R-:W-:Y:S01]  /*7bd0*/  STL [R1+0x2b38], R7 ;  /* 0x002b380701007387 */ /* 0x000fe20000100800 */
[----:B------:R-:W-:Y:S01]  /*7be0*/  @!P1 IMAD.MOV R126, RZ, RZ, -R126 ;  /* 0x000000ffff7e9224 */ /* 0x000fe200078e0a7e */
[----:B------:R-:W-:Y:S01]  /*7bf0*/  ISETP.GE.AND P1, PT, R32, RZ, PT ;  /* 0x000000ff2000720c */ /* 0x000fe20003f26270 */
[----:B------:R-:W-:Y:S01]  /*7c00*/  @!P5 IMAD.IADD R129, R129, 0x1, -R2 ;  /* 0x000000018181d824 */ /* 0x000fe200078e0a02 */
[----:B------:R-:W-:Y:S01]  /*7c10*/  ISETP.NE.AND P5, PT, R4, RZ, PT ;  /* 0x000000ff0400720c */ /* 0x000fe20003fa5270 */
[----:B------:R-:W-:Y:S01]  /*7c20*/  IMAD.HI.U32 R32, R3, R29, RZ ;  /* 0x0000001d03207227 */ /* 0x000fe200078e00ff */
[----:B------:R-:W-:-:S03]  /*7c30*/  LOP3.LUT R4, RZ, R4, RZ, 0x33, !PT ;  /* 0x00000004ff047212 */ /* 0x000fc600078e33ff */
[----:B------:R-:W-:Y:S01]  /*7c40*/  IMAD.MOV R32, RZ, RZ, -R32 ;  /* 0x000000ffff207224 */ /* 0x000fe200078e0a20 */
[----:B------:R-:W-:Y:S01]  /*7c50*/  SEL R127, R4, R127, !P5 ;  /* 0x0000007f047f7207 */ /* 0x000fe20006800000 */
[--C-:B------:R-:W-:Y:S01]  /*7c60*/  @!P4 IMAD.IADD R251, R251, 0x1, -R2.reuse ;  /* 0x00000001fbfbc824 */ /* 0x100fe200078e0a02 */
[----:B------:R-:W-:Y:S01]  /*7c70*/  ISETP.GT.U32.AND P4, PT, R2, R129, PT ;  /* 0x000000810200720c */ /* 0x000fe20003f84070 */
[----:B------:R-:W-:Y:S02]  /*7c80*/  @!P6 IMAD.IADD R128, R128, 0x1, -R2 ;  /* 0x000000018080e824 */ /* 0x000fe400078e0a02 */
[----:B------:R-:W-:Y:S01]  /*7c90*/  IMAD R29, R2, R32, R29 ;  /* 0x00000020021d7224 */ /* 0x000fe200078e021d */
[----:B------:R-:W-:Y:S01]  /*7ca0*/  SEL R4, R4, R126, !P5 ;  /* 0x0000007e04047207 */ /* 0x000fe20006800000 */
[----:B------:R0:W-:Y:S01]  /*7cb0*/  STL [R1+0x808], R127 ;  /* 0x0008087f01007387 */ /* 0x0001e20000100800 */
[C---:B------:R-:W-:Y:S02]  /*7cc0*/  ISETP.GT.U32.AND P5, PT, R2.reuse, R251, PT ;  /* 0x000000fb0200720c */ /* 0x040fe40003fa4070 */
[----:B------:R-:W-:Y:S01]  /*7cd0*/  ISETP.GT.U32.AND P6, PT, R2, R29, PT ;  /* 0x0000001d0200720c */ /* 0x000fe20003fc4070 */
[----:B0-----:R-:W-:Y:S01]  /*7ce0*/  IMAD.MOV.U32 R127, RZ, RZ, R128 ;  /* 0x000000ffff7f7224 */ /* 0x001fe200078e0080 */
[----:B------:R0:W-:Y:S03]  /*7cf0*/  STL [R1+0x804], R4 ;  /* 0x0008040401007387 */ /* 0x0001e60000100800 */
[----:B------:R-:W-:-:S02]  /*7d00*/  @!P2 IMAD.MOV R127, RZ, RZ, -R127 ;  /* 0x000000ffff7fa224 */ /* 0x000fc400078e0a7f */
[----:B------:R-:W-:-:S03]  /*7d10*/  @!P4 IMAD.IADD R129, R129, 0x1, -R2 ;  /* 0x000000018181c824 */ /* 0x000fc600078e0a02 */
[----:B------:R1:W-:Y:S01]  /*7d20*/  STL [R1+0x5c8], R127 ;  /* 0x0005c87f01007387 */ /* 0x0003e20000100800 */
[----:B0-----:R-:W-:Y:S01]  /*7d30*/  IABS R4, R36 ;  /* 0x0000002400047213 */ /* 0x001fe20000000000 */
[----:B------:R-:W-:Y:S01]  /*7d40*/  @!P5 IMAD.IADD R251, R251, 0x1, -R2 ;  /* 0x00000001fbfbd824 */ /* 0x000fe200078e0a02 */
[----:B------:R-:W-:-:S03]  /*7d50*/  ISETP.GE.AND P5, PT, R33, RZ, PT ;  /* 0x000000ff2100720c */ /* 0x000fc60003fa6270 */
[----:B------:R-:W-:Y:S01]  /*7d60*/  IMAD.HI.U32 R128, R3, R4, RZ ;  /* 0x0000000403807227 */ /* 0x000fe200078e00ff */
[----:B-1----:R-:W-:-:S05]  /*7d70*/  IABS R127, R37 ;  /* 0x00000025007f7213 */ /* 0x002fca0000000000 */
[----:B------:R-:W-:Y:S02]  /*7d80*/  IMAD.MOV.U32 R33, RZ, RZ, R127 ;  /* 0x000000ffff217224 */ /* 0x000fe400078e007f */
[----:B------:R-:W-:-:S05]  /*7d90*/  @!P6 IMAD.IADD R29, R29, 0x1, -R2 ;  /* 0x000000011d1de824 */ /* 0x000fca00078e0a02 */
[----:B------:R-:W-:-:S13]  /*7da0*/  ISETP.GT.U32.AND P6, PT, R2, R29, PT ;  /* 0x0000001d0200720c */ /* 0x000fda0003fc4070 */
[----:B------:R-:W-:Y:S02]  /*7db0*/  @!P6 IMAD.IADD R29, R29, 0x1, -R2 ;  /* 0x000000011d1de824 */ /* 0x000fe400078e0a02 */
[----:B----4-:R-:W-:-:S04]  /*7dc0*/  IMAD.MOV.U32 R250, RZ, RZ, R31 ;  /* 0x000000fffffa7224 */ /* 0x010fc800078e001f */
[----:B------:R-:W-:Y:S01]  /*7dd0*/  IMAD.MOV.U32 R7, RZ, RZ, R250 ;  /* 0x000000ffff077224 */ /* 0x000fe200078e00fa */
[----:B------:R-:W-:-:S05]  /*7de0*/  IABS R250, R34 ;  /* 0x0000002200fa7213 */ /* 0x000fca0000000000 */
[----:B------:R-:W-:-:S04]  /*7df0*/  IMAD.MOV.U32 R31, RZ, RZ, R250 ;  /* 0x000000ffff1f7224 */ /* 0x000fc800078e00fa */
[----:B------:R-:W-:-:S04]  /*7e00*/  IMAD.HI.U32 R32, R3, R31, RZ ;  /* 0x0000001f03207227 */ /* 0x000fc800078e00ff */
[----:B------:R-:W-:-:S04]  /*7e10*/  IMAD.MOV R32, RZ, RZ, -R32 ;  /* 0x000000ffff207224 */ /* 0x000fc800078e0a20 */
[----:B------:R-:W-:Y:S01]  /*7e20*/  IMAD R32, R2, R32, R31 ;  /* 0x0000002002207224 */ /* 0x000fe200078e021f */
[----:B------:R-:W-:-:S04]  /*7e30*/  IABS R31, R35 ;  /* 0x00000023001f7213 */ /* 0x000fc80000000000 */
[----:B------:R-:W-:Y:S01]  /*7e40*/  ISETP.GT.U32.AND P4, PT, R2, R32, PT ;  /* 0x000000200200720c */ /* 0x000fe20003f84070 */
[----:B------:R-:W-:-:S04]  /*7e50*/  IMAD.HI.U32 R126, R3, R31, RZ ;  /* 0x0000001f037e7227 */ /* 0x000fc800078e00ff */
[----:B------:R-:W-:Y:S02]  /*7e60*/  IMAD.MOV R127, RZ, RZ, -R126 ;  /* 0x000000ffff7f7224 */ /* 0x000fe400078e0a7e */
[----:B------:R-:W-:Y:S02]  /*7e70*/  IMAD.MOV R126, RZ, RZ, -R128 ;  /* 0x000000ffff7e7224 */ /* 0x000fe400078e0a80 */
[----:B------:R-:W-:-:S04]  /*7e80*/  IMAD.HI.U32 R250, R3, R30, RZ ;  /* 0x0000001e03fa7227 */ /* 0x000fc800078e00ff */
[----:B------:R-:W-:Y:S02]  /*7e90*/  IMAD R4, R2, R126, R4 ;  /* 0x0000007e02047224 */ /* 0x000fe400078e0204 */
[----:B------:R-:W-:-:S04]  /*7ea0*/  IMAD.HI.U32 R126, R3, R33, RZ ;  /* 0x00000021037e7227 */ /* 0x000fc800078e00ff */
[----:B------:R-:W-:Y:S02]  /*7eb0*/  IMAD.MOV R250, RZ, RZ, -R250 ;  /* 0x000000fffffa7224 */ /* 0x000fe400078e0afa */
[----:B------:R-:W-:Y:S01]  /*7ec0*/  @!P4 IMAD.IADD R32, R32, 0x1, -R2 ;  /* 0x000000012020c824 */ /* 0x000fe200078e0a02 */
[----:B------:R-:W-:Y:S01]  /*7ed0*/  ISETP.GE.AND P4, PT, R34, RZ, PT ;  /* 0x000000ff2200720c */ /* 0x000fe20003f86270 */
[----:B------:R-:W-:Y:S01]  /*7ee0*/  IMAD.MOV R128, RZ, RZ, -R126 ;  /* 0x000000ffff807224 */ /* 0x000fe200078e0a7e */
[----:B------:R-:W-:Y:S01]  /*7ef0*/  IABS R34, R38 ;  /* 0x0000002600227213 */ /* 0x000fe20000000000 */
[----:B------:R-:W-:Y:S02]  /*7f00*/  IMAD R30, R2, R250, R30 ;  /* 0x000000fa021e7224 */ /* 0x000fe400078e021e */
[----:B------:R-:W-:Y:S02]  /*7f10*/  IMAD.MOV.U32 R250, RZ, RZ, R7 ;  /* 0x000000fffffa7224 */ /* 0x000fe400078e0007 */
[----:B------:R-:W-:-:S02]  /*7f20*/  IMAD.MOV.U32 R7, RZ, RZ, R8 ;  /* 0x000000ffff077224 */ /* 0x000fc400078e0008 */
[----:B------:R-:W-:Y:S02]  /*7f30*/  IMAD R33, R2, R128, R33 ;  /* 0x0000008002217224 */ /* 0x000fe400078e0221 */
[----:B---3--:R-:W-:Y:S02]  /*7f40*/  IMAD.MOV.U32 R8, RZ, RZ, R19 ;  /* 0x000000ffff087224 */ /* 0x008fe400078e0013 */
[----:B------:R-:W-:-:S04]  /*7f50*/  IMAD.HI.U32 R128, R3, R34, RZ ;  /* 0x0000002203807227 */ /* 0x000fc800078e00ff */
[----:B--2---:R-:W-:Y:S02]  /*7f60*/  IMAD.MOV.U32 R19, RZ, RZ, R20 ;  /* 0x000000ffff137224 */ /* 0x004fe400078e0014 */
[----:B------:R-:W-:Y:S02]  /*7f70*/  IMAD.MOV.U32 R20, RZ, RZ, R129 ;  /* 0x000000ffff147224 */ /* 0x000fe400078e0081 */
[----:B------:R-:W-:Y:S01]  /*7f80*/  IMAD.MOV R128, RZ, RZ, -R128 ;  /* 0x000000ffff807224 */ /* 0x000fe200078e0a80 */
[----:B------:R-:W2:Y:S01]  /*7f90*/  LDL.LU R129, [R1+0x188] ;  /* 0x0001880001817983 */ /* 0x000ea20000300800 */
[----:B------:R-:W-:Y:S02]  /*7fa0*/  @!P3 IMAD.MOV R20, RZ, RZ, -R20 ;  /* 0x000000ffff14b224 */ /* 0x000fe400078e0a14 */
[----:B------:R-:W-:Y:S02]  /*7fb0*/  IMAD R34, R2, R128, R34 ;  /* 0x0000008002227224 */ /* 0x000fe400078e0222 */
[----:B------:R-:W-:Y:S01]  /*7fc0*/  IMAD.MOV.U32 R128, RZ, RZ, R21 ;  /* 0x000000ffff807224 */ /* 0x000fe200078e0015 */
[----:B------:R0:W-:Y:S01]  /*7fd0*/  STL [R1+0x5c4], R20 ;  /* 0x0005c41401007387 */ /* 0x0001e20000100800 */
[----:B------:R-:W-:-:S02]  /*7fe0*/  IMAD.MOV.U32 R21, RZ, RZ, R251 ;  /* 0x000000ffff157224 */ /* 0x000fc400078e00fb */
[----:B------:R-:W-:Y:S02]  /*7ff0*/  IMAD.MOV.U32 R251, RZ, RZ, R22 ;  /* 0x000000fffffb7224 */ /* 0x000fe400078e0016 */
[----:B------:R-:W-:Y:S01]  /*8000*/  IMAD.MOV.U32 R22, RZ, RZ, R29 ;  /* 0x000000ffff167224 */ /* 0x000fe200078e001d */
[----:B0-----:R-:W3:Y:S04]  /*8010*/  LDL.LU R20, [R1+0x2cb4] ;  /* 0x002cb40001147983 */ /* 0x001ee80000300800 */
[----:B------:R-:W4:Y:S01]  /*8020*/  LDL.LU R29, [R1+0x14c] ;  /* 0x00014c00011d7983 */ /* 0x000f220000300800 */
[----:B------:R-:W-:-:S13]  /*8030*/  ISETP.GT.U32.AND P2, PT, R2, R30, PT ;  /* 0x0000001e0200720c */ /* 0x000fda0003f44070 */
[----:B------:R-:W-:-:S05]  /*8040*/  @!P2 IMAD.IADD R30, R30, 0x1, -R2 ;  /* 0x000000011e1ea824 */ /* 0x000fca00078e0a02 */
[C---:B------:R-:W-:Y:S02]  /*8050*/  ISETP.GT.U32.AND P2, PT, R2.reuse, R30, PT ;  /* 0x0000001e0200720c */ /* 0x040fe40003f44070 */
[C---:B------:R-:W-:Y:S01]  /*8060*/  ISETP.GT.U32.AND P3, PT, R2.reuse, R32, PT ;  /* 0x000000200200720c */ /* 0x040fe20003f64070 */
[----:B------:R-:W-:-:S10]  /*8070*/  IMAD R31, R2, R127, R31 ;  /* 0x0000007f021f7224 */ /* 0x000fd400078e021f */
[--C-:B------:R-:W-:Y:S01]  /*8080*/  @!P2 IMAD.IADD R30, R30, 0x1, -R2.reuse ;  /* 0x000000011e1ea824 */ /* 0x100fe200078e0a02 */
[----:B------:R-:W-:Y:S01]  /*8090*/  ISETP.GT.U32.AND P2, PT, R2, R4, PT ;  /* 0x000000040200720c */ /* 0x000fe20003f44070 */
[----:B------:R-:W-:Y:S01]  /*80a0*/  @!P3 IMAD.IADD R32, R32, 0x1, -R2 ;  /* 0x000000012020b824 */ /* 0x000fe200078e0a02 */
[----:B------:R-:W-:Y:S01]  /*80b0*/  ISETP.GT.U32.AND P6, PT, R2, R31, PT ;  /* 0x0000001f0200720c */ /* 0x000fe20003fc4070 */
[----:B------:R-:W-:Y:S01]  /*80c0*/  @!P0 IMAD.MOV R21, RZ, RZ, -R21 ;  /* 0x000000ffff158224 */ /* 0x000fe200078e0a15 */
[----:B------:R-:W-:Y:S01]  /*80d0*/  ISETP.GE.AND P3, PT, R35, RZ, PT ;  /* 0x000000ff2300720c */ /* 0x000fe20003f66270 */
[----:B------:R-:W-:Y:S01]  /*80e0*/  @!P1 IMAD.MOV R22, RZ, RZ, -R22 ;  /* 0x000000ffff169224 */ /* 0x000fe200078e0a16 */
[----:B------:R-:W-:Y:S02]  /*80f0*/  IABS R35, R40 ;  /* 0x0000002800237213 */ /* 0x000fe40000000000 */
[----:B------:R0:W-:Y:S05]  /*8100*/  STL [R1+0x5ac], R21 ;  /* 0x0005ac1501007387 */ /* 0x0001ea0000100800 */
[--C-:B------:R-:W-:Y:S01]  /*8110*/  @!P2 IMAD.IADD R4, R4, 0x1, -R2.reuse ;  /* 0x000000010404a824 */ /* 0x100fe200078e0a02 */
[----:B------:R-:W-:Y:S01]  /*8120*/  ISETP.GE.AND P2, PT, R36, RZ, PT ;  /* 0x000000ff2400720c */ /* 0x000fe20003f46270 */
[----:B------:R-:W-:Y:S01]  /*8130*/  IMAD.HI.U32 R36, R3, R35, RZ ;  /* 0x0000002303247227 */ /* 0x000fe200078e00ff */
[----:B0-----:R-:W2:Y:S04]  /*8140*/  LDL.LU R21, [R1+0x2cb0] ;  /* 0x002cb00001157983 */ /* 0x001ea80000300800 */
[----:B------:R0:W-:Y:S01]  /*8150*/  STL [R1+0x5a8], R22 ;  /* 0x0005a81601007387 */ /* 0x0001e20000100800 */
[----:B------:R-:W-:-:S02]  /*8160*/  @!P6 IMAD.IADD R31, R31, 0x1, -R2 ;  /* 0x000000011f1fe824 */ /* 0x000fc400078e0a02 */
[----:B0-----:R-:W-:-:S03]  /*8170*/  IMAD.MOV.U32 R22, RZ, RZ, R30 ;  /* 0x000000ffff167224 */ /* 0x001fc600078e001e */
[C---:B------:R-:W-:Y:S02]  /*8180*/  ISETP.GT.U32.AND P0, PT, R2.reuse, R31, PT ;  /* 0x0000001f0200720c */ /* 0x040fe40003f04070 */
[----:B------:R-:W-:Y:S01]  /*8190*/  ISETP.GT.U32.AND P1, PT, R2, R4, PT ;  /* 0x000000040200720c */ /* 0x000fe20003f24070 */
[----:B------:R-:W-:-:S10]  /*81a0*/  @!P5 IMAD.MOV R22, RZ, RZ, -R22 ;  /* 0x000000ffff16d224 */ /* 0x000fd400078e0a16 */
[--C-:B------:R-:W-:Y:S02]  /*81b0*/  @!P0 IMAD.IADD R31, R31, 0x1, -R2.reuse ;  /* 0x000000011f1f8824 */ /* 0x100fe400078e0a02 */
[----:B------:R-:W-:Y:S01]  /*81c0*/  @!P1 IMAD.IADD R4, R4, 0x1, -R2 ;  /* 0x0000000104049824 */ /* 0x000fe200078e0a02 */
[----:B------:R-:W-:Y:S01]  /*81d0*/  ISETP.GE.AND P1, PT, R38, RZ, PT ;  /* 0x000000ff2600720c */ /* 0x000fe20003f26270 */
[----:B------:R-:W-:Y:S02]  /*81e0*/  IMAD.MOV.U32 R38, RZ, RZ, R18 ;  /* 0x000000ffff267224 */ /* 0x000fe400078e0012 */
[----:B------:R-:W-:Y:S02]  /*81f0*/  IMAD.MOV.U32 R18, RZ, RZ, R31 ;  /* 0x000000ffff127224 */ /* 0x000fe400078e001f */
[----:B----4-:R-:W-:Y:S02]  /*8200*/  IMAD.MOV.U32 R30, RZ, RZ, R29 ;  /* 0x000000ffff1e7224 */ /* 0x010fe400078e001d */
[----:B------:R-:W-:-:S02]  /*8210*/  IMAD.MOV R29, RZ, RZ, -R36 ;  /* 0x000000ffff1d7224 */ /* 0x000fc400078e0a24 */
[----:B------:R-:W-:Y:S02]  /*8220*/  IMAD.MOV.U32 R36, RZ, RZ, R17 ;  /* 0x000000ffff247224 */ /* 0x000fe400078e0011 */
[----:B------:R-:W-:Y:S02]  /*8230*/  IMAD.MOV.U32 R17, RZ, RZ, R32 ;  /* 0x000000ffff117224 */ /* 0x000fe400078e0020 */
[----:B------:R-:W4:Y:S02]  /*8240*/  LDL.LU R32, [R1+0xbc] ;  /* 0x0000bc0001207983 */ /* 0x000f240000300800 */
[----:B------:R-:W-:Y:S02]  /*8250*/  @!P4 IMAD.MOV R17, RZ, RZ, -R17 ;  /* 0x000000ffff11c224 */ /* 0x000fe400078e0a11 */
[----:B------:R0:W-:Y:S01]  /*8260*/  STL [R1+0x5a4], R22 ;  /* 0x0005a41601007387 */ /* 0x0001e20000100800 */
[----:B------:R-:W-:-:S03]  /*8270*/  ISETP.GE.AND P4, PT, R37, RZ, PT ;  /* 0x000000ff2500720c */ /* 0x000fc60003f86270 */
[----:B0-----:R-:W2:Y:S04]  /*8280*/  LDL.LU R22, [R1+0x2cac] ;  /* 0x002cac0001167983 */ /* 0x001ea80000300800 */
[----:B------:R0:W-:Y:S04]  /*8290*/  STL [R1+0x5a0], R17 ;  /* 0x0005a01101007387 */ /* 0x0001e80000100800 */
[----:B0-----:R-:W2:Y:S04]  /*82a0*/  LDL.LU R17, [R1+0x2ca8] ;  /* 0x002ca80001117983 */ /* 0x001ea80000300800 */
[----:B------:R-:W3:Y:S04]  /*82b0*/  LDL.LU R37, [R1+0xc4] ;  /* 0x0000c40001257983 */ /* 0x000ee80000300800 */
[----:B------:R-:W2:Y:S01]  /*82c0*/  LDL.LU R31, [R1+0x144] ;  /* 0x00014400011f7983 */ /* 0x000ea20000300800 */
[----:B------:R-:W-:-:S02]  /*82d0*/  ISETP.GT.U32.AND P6, PT, R2, R33, PT ;  /* 0x000000210200720c */ /* 0x000fc40003fc4070 */
[----:B------:R-:W-:-:S05]  /*82e0*/  IABS R127, R39 ;  /* 0x00000027007f7213 */ /* 0x000fca0000000000 */
[----:B------:R-:W-:-:S04]  /*82f0*/  IMAD.MOV.U32 R126, RZ, RZ, R127 ;  /* 0x000000ffff7e7224 */ /* 0x000fc800078e007f */
[----:B------:R-:W-:-:S04]  /*8300*/  IMAD.HI.U32 R127, R3, R126, RZ ;  /* 0x0000007e037f7227 */ /* 0x000fc800078e00ff */
[----:B------:R-:W-:Y:S02]  /*8310*/  @!P6 IMAD.IADD R33, R33, 0x1, -R2 ;  /* 0x000000012121e824 */ /* 0x000fe400078e0a02 */
[----:B------:R-:W-:Y:S01]  /*8320*/  IMAD.MOV R127, RZ, RZ, -R127 ;  /* 0x000000ffff7f7224 */ /* 0x000fe200078e0a7f */
[C---:B------:R-:W-:Y:S02]  /*8330*/  ISETP.GT.U32.AND P5, PT, R2.reuse, R34, PT ;  /* 0x000000220200720c */ /* 0x040fe40003fa4070 */
[C---:B------:R-:W-:Y:S01]  /*8340*/  ISETP.GT.U32.AND P6, PT, R2.reuse, R33, PT ;  /* 0x000000210200720c */ /* 0x040fe20003fc4070 */
[C---:B------:R-:W-:Y:S01]  /*8350*/  IMAD R126, R2.reuse, R127, R126 ;  /* 0x0000007f027e7224 */ /* 0x040fe200078e027e */
[----:B------:R-:W-:Y:S01]  /*8360*/  IABS R127, R41 ;  /* 0x00000029007f7213 */ /* 0x000fe20000000000 */
[----:B------:R-:W-:-:S03]  /*8370*/  IMAD R35, R2, R29, R35 ;  /* 0x0000001d02237224 */ /* 0x000fc600078e0223 */
[----:B------:R-:W-:Y:S01]  /*8380*/  ISETP.GT.U32.AND P0, PT, R2, R126, PT ;  /* 0x0000007e0200720c */ /* 0x000fe20003f04070 */
[----:B------:R-:W-:-:S04]  /*8390*/  IMAD.MOV.U32 R29, RZ, RZ, R127 ;  /* 0x000000ffff1d7224 */ /* 0x000fc800078e007f */
[--C-:B------:R-:W-:Y:S02]  /*83a0*/  @!P5 IMAD.IADD R34, R34, 0x1, -R2.reuse ;  /* 0x000000012222d824 */ /* 0x100fe400078e0a02 */
[----:B------:R-:W-:Y:S01]  /*83b0*/  @!P6 IMAD.IADD R33, R33, 0x1, -R2 ;  /* 0x000000012121e824 */ /* 0x000fe200078e0a02 */
[C---:B------:R-:W-:Y:S01]  /*83c0*/  ISETP.GT.U32.AND P6, PT, R2.reuse, R35, PT ;  /* 0x000000230200720c */ /* 0x040fe20003fc4070 */
[----:B------:R-:W-:Y:S01]  /*83d0*/  @!P3 IMAD.MOV R18, RZ, RZ, -R18 ;  /* 0x000000ffff12b224 */ /* 0x000fe200078e0a12 */
[----:B------:R-:W-:-:S03]  /*83e0*/  ISETP.GT.U32.AND P3, PT, R2, R34, PT ;  /* 0x000000220200720c */ /* 0x000fc60003f64070 */
[----:B------:R-:W-:Y:S01]  /*83f0*/  @!P0 IMAD.IADD R126, R126, 0x1, -R2 ;  /* 0x000000017e7e8824 */ /* 0x000fe200078e0a02 */
[----:B------:R-:W-:Y:S01]  /*8400*/  ISETP.GE.AND P5, PT, R39, RZ, PT ;  /* 0x000000ff2700720c */ /* 0x000fe20003fa6270 */
[----:B------:R-:W-:Y:S01]  /*8410*/  IMAD.MOV.U32 R39, RZ, RZ, R30 ;  /* 0x000000ffff277224 */ /* 0x000fe200078e001e */
[----:B------:R0:W-:Y:S01]  /*8420*/  STL [R1+0x598], R18 ;  /* 0x0005981201007387 */ /* 0x0001e20000100800 */
[----:B------:R-:W-:-:S04]  /*8430*/  ISETP.GE.AND P0, PT, R40, RZ, PT ;  /* 0x000000ff2800720c */ /* 0x000fc80003f06270 */
[--C-:B------:R-:W-:Y:S01]  /*8440*/  @!P6 IMAD.IADD R35, R35, 0x1, -R2.reuse ;  /* 0x000000012323e824 */ /* 0x100fe200078e0a02 */
[----:B0-----:R-:W3:Y:S01]  /*8450*/  LDL.LU R18, [R1+0x2ca4] ;  /* 0x002ca40001127983 */ /* 0x001ee20000300800 */
[----:B------:R-:W-:-:S03]  /*8460*/  @!P3 IMAD.IADD R34, R34, 0x1, -R2 ;  /* 0x000000012222b824 */ /* 0x000fc600078e0a02 */
[----:B------:R-:W-:-:S13]  /*8470*/  ISETP.GT.U32.AND P6, PT, R2, R35, PT ;  /* 0x000000230200720c */ /* 0x000fda0003fc4070 */
[----:B------:R-:W-:Y:S02]  /*8480*/  @!P6 IMAD.IADD R35, R35, 0x1, -R2 ;  /* 0x000000012323e824 */ /* 0x000fe400078e0a02 */
[----:B----4-:R-:W-:Y:S02]  /*8490*/  IMAD.MOV.U32 R127, RZ, RZ, R32 ;  /* 0x000000ffff7f7224 */ /* 0x010fe400078e0020 */
[----:B------:R-:W-:-:S04]  /*84a0*/  IMAD.HI.U32 R32, R3, R29, RZ ;  /* 0x0000001d03207227 */ /* 0x000fc800078e00ff */
[----:B------:R-:W-:-:S04]  /*84b0*/  IMAD.MOV R32, RZ, RZ, -R32 ;  /* 0x000000ffff207224 */ /* 0x000fc800078e0a20 */
[----:B------:R-:W-:Y:S02]  /*84c0*/  IMAD R29, R2, R32, R29 ;  /* 0x00000020021d7224 */ /* 0x000fe400078e021d */
[----:B------:R-:W-:-:S04]  /*84d0*/  IMAD.MOV.U32 R32, RZ, RZ, R4 ;  /* 0x000000ffff207224 */ /* 0x000fc800078e0004 */
[----:B------:R-:W-:Y:S01]  /*84e0*/  @!P2 IMAD.MOV R32, RZ, RZ, -R32 ;  /* 0x000000ffff20a224 */ /* 0x000fe200078e0a20 */
[----:B------:R-:W-:-:S04]  /*84f0*/  ISETP.GT.U32.AND P2, PT, R2, R126, PT ;  /* 0x0000007e0200720c */ /* 0x000fc80003f44070 */
[----:B------:R0:W-:Y:S01]  /*8500*/  STL [R1+0x58c], R32 ;  /* 0x00058c2001007387 */ /* 0x0001e20000100800 */
[----:B------:R-:W-:Y:S01]  /*8510*/  ISETP.GT.U32.AND P3, PT, R2, R29, PT ;  /* 0x0000001d0200720c */ /* 0x000fe20003f64070 */
[----:B0-----:R-:W-:Y:S02]  /*8520*/  IMAD.MOV.U32 R32, RZ, RZ, R39 ;  /* 0x000000ffff207224 */ /* 0x001fe400078e0027 */
[----:B------:R-:W-:Y:S02]  /*8530*/  IMAD.MOV.U32 R39, RZ, RZ, R38 ;  /* 0x000000ffff277224 */ /* 0x000fe400078e0026 */
[----:B------:R-:W-:Y:S02]  /*8540*/  IMAD.MOV.U32 R38, RZ, RZ, R7 ;  /* 0x000000ffff267224 */ /* 0x000fe400078e0007 */
[----:B--2---:R-:W-:Y:S01]  /*8550*/  IMAD.MOV.U32 R40, RZ, RZ, R31 ;  /* 0x000000ffff287224 */ /* 0x004fe200078e001f */
[----:B------:R-:W-:Y:S01]  /*8560*/  IABS R31, R43 ;  /* 0x0000002b001f7213 */ /* 0x000fe20000000000 */
[----:B------:R-:W-:-:S02]  /*8570*/  IMAD.MOV.U32 R7, RZ, RZ, R19 ;  /* 0x000000ffff077224 */ /* 0x000fc400078e0013 */
[----:B------:R-:W-:Y:S02]  /*8580*/  IMAD.MOV.U32 R19, RZ, RZ, R33 ;  /* 0x000000ffff137224 */ /* 0x000fe400078e0021 */
[----:B------:R-:W-:Y:S02]  /*8590*/  IMAD.MOV.U32 R33, RZ, RZ, R15 ;  /* 0x000000ffff217224 */ /* 0x000fe400078e000f */
[----:B------:R-:W-:Y:S02]  /*85a0*/  IMAD.MOV.U32 R15, RZ, RZ, R34 ;  /* 0x000000ffff0f7224 */ /* 0x000fe400078e0022 */
[----:B------:R-:W-:Y:S02]  /*85b0*/  IMAD.MOV.U32 R4, RZ, RZ, R31 ;  /* 0x000000ffff047224 */ /* 0x000fe400078e001f */
[----:B------:R-:W-:Y:S02]  /*85c0*/  @!P4 IMAD.MOV R19, RZ, RZ, -R19 ;  /* 0x000000ffff13c224 */ /* 0x000fe400078e0a13 */
[----:B------:R-:W-:-:S02]  /*85d0*/  @!P2 IMAD.IADD R126, R126, 0x1, -R2 ;  /* 0x000000017e7ea824 */ /* 0x000fc400078e0a02 */
[----:B------:R-:W-:Y:S02]  /*85e0*/  IMAD.MOV.U32 R34, RZ, RZ, R33 ;  /* 0x000000ffff227224 */ /* 0x000fe400078e0021 */
[----:B------:R-:W-:Y:S02]  /*85f0*/  @!P1 IMAD.MOV R15, RZ, RZ, -R15 ;  /* 0x000000ffff0f9224 */ /* 0x000fe400078e0a0f */
[----:B------:R-:W-:Y:S01]  /*8600*/  IMAD.MOV.U32 R33, RZ, RZ, R32 ;  /* 0x000000ffff217224 */ /* 0x000fe200078e0020 */
[----:B------:R0:W-:Y:S01]  /*8610*/  STL [R1+0x588], R19 ;  /* 0x0005881301007387 */ /* 0x0001e20000100800 */
[----:B------:R-:W-:-:S04]  /*8620*/  IMAD.HI.U32 R32, R3, R4, RZ ;  /* 0x0000000403207227 */ /* 0x000fc800078e00ff */
[----:B------:R-:W-:Y:S02]  /*8630*/  @!P5 IMAD.MOV R126, RZ, RZ, -R126 ;  /* 0x000000ffff7ed224 */ /* 0x000fe400078e0a7e */
[----:B------:R-:W-:Y:S01]  /*8640*/  IMAD.MOV R32, RZ, RZ, -R32 ;  /* 0x000000ffff207224 */ /* 0x000fe200078e0a20 */
[----:B0-----:R-:W2:Y:S01]  /*8650*/  LDL.LU R19, [R1+0x2ca0] ;  /* 0x002ca00001137983 */ /* 0x001ea20000300800 */
[----:B------:R-:W-:-:S03]  /*8660*/  @!P3 IMAD.IADD R29, R29, 0x1, -R2 ;  /* 0x000000011d1db824 */ /* 0x000fc600078e0a02 */
[----:B------:R0:W-:Y:S01]  /*8670*/  STL [R1+0x584], R15 ;  /* 0x0005840f01007387 */ /* 0x0001e20000100800 */
[C---:B------:R-:W-:Y:S01]  /*8680*/  IMAD R4, R2.reuse, R32, R4 ;  /* 0x0000002002047224 */ /* 0x040fe200078e0204 */
[----:B------:R-:W-:Y:S02]  /*8690*/  ISETP.GT.U32.AND P5, PT, R2, R29, PT ;  /* 0x0000001d0200720c */ /* 0x000fe40003fa4070 */
[----:B0-----:R-:W4:Y:S04]  /*86a0*/  LDL.LU R15, [R1+0x2c9c] ;  /* 0x002c9c00010f7983 */ /* 0x001f280000300800 */
[----:B------:R3:W-:Y:S02]  /*86b0*/  STL [R1+0x57c], R126 ;  /* 0x00057c7e01007387 */ /* 0x0007e40000100800 */
[----:B---3--:R-:W-:-:S02]  /*86c0*/  IMAD.MOV.U32 R126, RZ, RZ, R37 ;  /* 0x000000ffff7e7224 */ /* 0x008fc400078e0025 */
[----:B------:R-:W-:Y:S02]  /*86d0*/  IMAD.MOV.U32 R37, RZ, RZ, R16 ;  /* 0x000000ffff257224 */ /* 0x000fe400078e0010 */
[----:B------:R-:W-:-:S04]  /*86e0*/  IMAD.MOV.U32 R16, RZ, RZ, R35 ;  /* 0x000000ffff107224 */ /* 0x000fc800078e0023 */
[----:B------:R-:W-:Y:S01]  /*86f0*/  @!P0 IMAD.MOV R16, RZ, RZ, -R16 ;  /* 0x000000ffff108224 */ /* 0x000fe200078e0a10 */
[----:B------:R-:W-:Y:S01]  /*8700*/  ISETP.GT.U32.AND P0, PT, R2, R4, PT ;  /* 0x000000040200720c */ /* 0x000fe20003f04070 */
[--C-:B------:R-:W-:Y:S01]  /*8710*/  @!P5 IMAD.IADD R29, R29, 0x1, -R2.reuse ;  /* 0x000000011d1dd824 */ /* 0x100fe200078e0a02 */
[----:B------:R-:W-:Y:S02]  /*8720*/  IABS R32, R45 ;  /* 0x0000002d00207213 */ /* 0x000fe40000000000 */
[----:B------:R0:W-:Y:S09]  /*8730*/  STL [R1+0x578], R16 ;  /* 0x0005781001007387 */ /* 0x0001f20000100800 */
[----:B------:R-:W-:Y:S01]  /*8740*/  @!P0 IMAD.IADD R4, R4, 0x1, -R2 ;  /* 0x0000000104048824 */ /* 0x000fe200078e0a02 */
[----:B------:R-:W-:Y:S01]  /*8750*/  ISETP.GE.AND P0, PT, R45, RZ, PT ;  /* 0x000000ff2d00720c */ /* 0x000fe20003f06270 */
[----:B------:R-:W-:Y:S01]  /*8760*/  IMAD.MOV.U32 R45, RZ, RZ, R12 ;  /* 0x000000ffff2d7224 */ /* 0x000fe200078e000c */
[----:B0-----:R-:W3:Y:S01]  /*8770*/  LDL.LU R16, [R1+0x2c98] ;  /* 0x002c980001107983 */ /* 0x001ee20000300800 */
[----:B------:R-:W-:-:S03]  /*8780*/  IMAD.MOV.U32 R12, RZ, RZ, R29 ;  /* 0x000000ffff0c7224 */ /* 0x000fc600078e001d */
[----:B------:R-:W2:Y:S01]  /*8790*/  LDL.LU R29, [R1+0xf4] ;  /* 0x0000f400011d7983 */ /* 0x000ea20000300800 */
[----:B------:R-:W-:-:S05]  /*87a0*/  IABS R30, R42 ;  /* 0x0000002a001e7213 */ /* 0x000fca0000000000 */
[----:B------:R-:W-:-:S04]  /*87b0*/  IMAD.HI.U32 R31, R3, R30, RZ ;  /* 0x0000001e031f7227 */ /* 0x000fc800078e00ff */
[----:B------:R-:W-:-:S04]  /*87c0*/  IMAD.MOV R31, RZ, RZ, -R31 ;  /* 0x000000ffff1f7224 */ /* 0x000fc800078e0a1f */
[----:B------:R-:W-:-:S05]  /*87d0*/  IMAD R30, R2, R31, R30 ;  /* 0x0000001f021e7224 */ /* 0x000fca00078e021e */
[----:B------:R-:W-:Y:S02]  /*87e0*/  ISETP.GT.U32.AND P6, PT, R2, R30, PT ;  /* 0x0000001e0200720c */ /* 0x000fe40003fc4070 */
[----:B------:R-:W-:Y:S02]  /*87f0*/  ISETP.GE.AND P3, PT, R44, RZ, PT ;  /* 0x000000ff2c00720c */ /* 0x000fe40003f66270 */
[----:B------:R-:W-:Y:S02]  /*8800*/  IABS R44, R44 ;  /* 0x0000002c002c7213 */ /* 0x000fe40000000000 */
[----:B------:R-:W-:Y:S01]  /*8810*/  ISETP.GE.AND P4, PT, R41, RZ, PT ;  /* 0x000000ff2900720c */ /* 0x000fe20003f86270 */
[----:B------:R-:W-:Y:S02]  /*8820*/  IMAD.MOV.U32 R41, RZ, RZ, R36 ;  /* 0x000000ffff297224 */ /* 0x000fe400078e0024 */
[----:B------:R-:W-:-:S04]  /*8830*/  IMAD.HI.U32 R36, R3, R44, RZ ;  /* 0x0000002c03247227 */ /* 0x000fc800078e00ff */
[----:B------:R-:W-:Y:S01]  /*8840*/  @!P6 IMAD.IADD R30, R30, 0x1, -R2 ;  /* 0x000000011e1ee824 */ /* 0x000fe200078e0a02 */
[----:B------:R-:W-:Y:S01]  /*8850*/  ISETP.GE.AND P1, PT, R42, RZ, PT ;  /* 0x000000ff2a00720c */ /* 0x000fe20003f26270 */
[----:B------:R-:W-:Y:S02]  /*8860*/  IMAD.MOV.U32 R42, RZ, RZ, R33 ;  /* 0x000000ffff2a7224 */ /* 0x000fe400078e0021 */
[----:B------:R-:W-:Y:S01]  /*8870*/  IMAD.HI.U32 R33, R3, R32, RZ ;  /* 0x0000002003217227 */ /* 0x000fe200078e00ff */
[----:B------:R-:W-:-:S03]  /*8880*/  ISETP.GT.U32.AND P6, PT, R2, R30, PT ;  /* 0x0000001e0200720c */ /* 0x000fc60003fc4070 */
[----:B------:R-:W-:Y:S02]  /*8890*/  IMAD.MOV R36, RZ, RZ, -R36 ;  /* 0x000000ffff247224 */ /* 0x000fe400078e0a24 */
[----:B------:R-:W-:Y:S02]  /*88a0*/  IMAD.MOV R35, RZ, RZ, -R33 ;  /* 0x000000ffff237224 */ /* 0x000fe400078e0a21 */
[C---:B------:R-:W-:Y:S02]  /*88b0*/  IMAD R36, R2.reuse, R36, R44 ;  /* 0x0000002402247224 */ /* 0x040fe400078e022c */
[----:B------:R-:W-:-:S03]  /*88c0*/  IMAD R35, R2, R35, R32 ;  /* 0x0000002302237224 */ /* 0x000fc600078e0220 */
[----:B------:R-:W-:Y:S01]  /*88d0*/  ISETP.GT.U32.AND P5, PT, R2, R36, PT ;  /* 0x000000240200720c */ /* 0x000fe20003fa4070 */
[----:B------:R-:W-:Y:S01]  /*88e0*/  @!P6 IMAD.IADD R30, R30, 0x1, -R2 ;  /* 0x000000011e1ee824 */ /* 0x000fe200078e0a02 */
[----:B------:R-:W-:Y:S01]  /*88f0*/  ISETP.GE.AND P2, PT, R43, RZ, PT ;  /* 0x000000ff2b00720c */ /* 0x000fe20003f46270 */
[----:B------:R-:W-:Y:S01]  /*8900*/  IMAD.MOV.U32 R43, RZ, RZ, R34 ;  /* 0x000000ffff2b7224 */ /* 0x000fe200078e0022 */
[----:B------:R-:W-:Y:S02]  /*8910*/  ISETP.GT.U32.AND P6, PT, R2, R35, PT ;  /* 0x000000230200720c */ /* 0x000fe40003fc4070 */
[----:B------:R-:W-:Y:S02]  /*8920*/  IABS R34, R47 ;  /* 0x0000002f00227213 */ /* 0x000fe40000000000 */
[----:B------:R-:W-:Y:S01]  /*8930*/  IABS R31, R46 ;  /* 0x0000002e001f7213 */ /* 0x000fe20000000000 */
[----:B------:R-:W-:Y:S02]  /*8940*/  IMAD.MOV.U32 R44, RZ, RZ, R37 ;  /* 0x000000ffff2c7224 */ /* 0x000fe400078e0025 */
[----:B------:R-:W-:Y:S01]  /*8950*/  IMAD.HI.U32 R37, R3, R34, RZ ;  /* 0x0000002203257227 */ /* 0x000fe200078e00ff */
[----:B------:R-:W-:-:S03]  /*8960*/  IABS R33, R48 ;  /* 0x0000003000217213 */ /* 0x000fc60000000000 */
[----:B------:R-:W-:-:S04]  /*8970*/  IMAD.HI.U32 R32, R3, R31, RZ ;  /* 0x0000001f03207227 */ /* 0x000fc800078e00ff */
[----:B------:R-:W-:Y:S01]  /*8980*/  @!P5 IMAD.IADD R36, R36, 0x1, -R2 ;  /* 0x000000012424d824 */ /* 0x000fe200078e0a02 */
[C---:B------:R-:W-:Y:S01]  /*8990*/  ISETP.GT.U32.AND P5, PT, R2.reuse, R4, PT ;  /* 0x000000040200720c */ /* 0x040fe20003fa4070 */
[----:B------:R-:W-:Y:S02]  /*89a0*/  IMAD.MOV R37, RZ, RZ, -R37 ;  /* 0x000000ffff257224 */ /* 0x000fe400078e0a25 */
[----:B------:R-:W-:Y:S02]  /*89b0*/  IMAD.MOV R32, RZ, RZ, -R32 ;  /* 0x000000ffff207224 */ /* 0x000fe400078e0a20 */
[----:B------:R-:W-:Y:S01]  /*89c0*/  @!P6 IMAD.IADD R35, R35, 0x1, -R2 ;  /* 0x000000012323e824 */ /* 0x000fe200078e0a02 */
[C---:B------:R-:W-:Y:S01]  /*89d0*/  ISETP.GT.U32.AND P6, PT, R2.reuse, R36, PT ;  /* 0x000000240200720c */ /* 0x040fe20003fc4070 */
[C---:B------:R-:W-:Y:S02]  /*89e0*/  IMAD R34, R2.reuse, R37, R34 ;  /* 0x0000002502227224 */ /* 0x040fe400078e0222 */
[----:B------:R-:W-:-:S02]  /*89f0*/  IMAD R31, R2, R32, R31 ;  /* 0x00000020021f7224 */ /* 0x000fc400078e021f */
[----:B------:R-:W-:-:S04]  /*8a00*/  IMAD.HI.U32 R37, R3, R33, RZ ;  /* 0x0000002103257227 */ /* 0x000fc800078e00ff */
[----:B------:R-:W-:Y:S02]  /*8a10*/  IMAD.MOV R37, RZ, RZ, -R37 ;  /* 0x000000ffff257224 */ /* 0x000fe400078e0a25 */
[----:B------:R-:W-:Y:S01]  /*8a20*/  @!P1 IMAD.MOV R30, RZ, RZ, -R30 ;  /* 0x000000ffff1e9224 */ /* 0x000fe200078e0a1e */
[C---:B------:R-:W-:Y:S01]  /*8a30*/  ISETP.GT.U32.AND P1, PT, R2.reuse, R31, PT ;  /* 0x0000001f0200720c */ /* 0x040fe20003f24070 */
[----:B------:R-:W-:Y:S02]  /*8a40*/  IMAD R33, R2, R37, R33 ;  /* 0x0000002502217224 */ /* 0x000fe400078e0221 */
[----:B------:R-:W-:Y:S01]  /*8a50*/  @!P5 IMAD.IADD R4, R4, 0x1, -R2 ;  /* 0x000000010404d824 */ /* 0x000fe200078e0a02 */
[C---:B------:R-:W-:Y:S01]  /*8a60*/  ISETP.GT.U32.AND P5, PT, R2.reuse, R34, PT ;  /* 0x000000220200720c */ /* 0x040fe20003fa4070 */
[----:B------:R-:W-:Y:S01]  /*8a70*/  @!P4 IMAD.MOV R12, RZ, RZ, -R12 ;  /* 0x000000ffff0cc224 */ /* 0x000fe200078e0a0c */
[----:B------:R-:W-:Y:S01]  /*8a80*/  ISETP.GT.U32.AND P4, PT, R2, R35, PT ;  /* 0x000000230200720c */ /* 0x000fe20003f84070 */
[----:B------:R-:W-:Y:S01]  /*8a90*/  @!P6 IMAD.IADD R36, R36, 0x1, -R2 ;  /* 0x000000012424e824 */ /* 0x000fe200078e0a02 */
[----:B------:R-:W-:-:S02]  /*8aa0*/  ISETP.GT.U32.AND P6, PT, R2, R33, PT ;  /* 0x000000210200720c */ /* 0x000fc40003fc4070 */
[----:B------:R-:W-:Y:S01]  /*8ab0*/  IABS R32, R49 ;  /* 0x0000003100207213 */ /* 0x000fe20000000000 */
[----:B------:R0:W-:Y:S02]  /*8ac0*/  STL [R1+0x570], R12 ;  /* 0x0005700c01007387 */ /* 0x0001e40000100800 */
[----:B------:R-:W-:Y:S01]  /*8ad0*/  @!P1 IMAD.IADD R31, R31, 0x1, -R2 ;  /* 0x000000011f1f9824 */ /* 0x000fe200078e0a02 */
[----:B------:R-:W-:Y:S01]  /*8ae0*/  ISETP.GE.AND P1, PT, R47, RZ, PT ;  /* 0x000000ff2f00720c */ /* 0x000fe20003f26270 */
[----:B------:R-:W-:Y:S02]  /*8af0*/  IMAD.MOV.U32 R47, RZ, RZ, R13 ;  /* 0x000000ffff2f7224 */ /* 0x000fe400078e000d */
[----:B------:R-:W-:Y:S02]  /*8b00*/  IMAD.MOV.U32 R13, RZ, RZ, R4 ;  /* 0x000000ffff0d7224 */ /* 0x000fe400078e0004 */
[--C-:B------:R-:W-:Y:S01]  /*8b10*/  @!P5 IMAD.IADD R34, R34, 0x1, -R2.reuse ;  /* 0x000000012222d824 */ /* 0x100fe200078e0a02 */
[----:B0-----:R-:W3:Y:S01]  /*8b20*/  LDL.LU R12, [R1+0x2c94] ;  /* 0x002c9400010c7983 */ /* 0x001ee20000300800 */
[----:B------:R-:W-:-:S03]  /*8b30*/  @!P4 IMAD.IADD R35, R35, 0x1, -R2 ;  /* 0x000000012323c824 */ /* 0x000fc600078e0a02 */
[----:B------:R0:W-:Y:S01]  /*8b40*/  STL [R1+0x56c], R30 ;  /* 0x00056c1e01007387 */ /* 0x0001e20000100800 */
[----:B------:R-:W-:Y:S01]  /*8b50*/  @!P2 IMAD.MOV R13, RZ, RZ, -R13 ;  /* 0x000000ffff0da224 */ /* 0x000fe200078e0a0d */
[----:B------:R-:W-:Y:S01]  /*8b60*/  ISETP.GE.AND P4, PT, R46, RZ, PT ;  /* 0x000000ff2e00720c */ /* 0x000fe20003f86270 */
[----:B------:R-:W-:Y:S02]  /*8b70*/  IMAD.MOV.U32 R4, RZ, RZ, R14 ;  /* 0x000000ffff047224 */ /* 0x000fe400078e000e */
[----:B------:R-:W-:Y:S01]  /*8b80*/  @!P6 IMAD.IADD R33, R33, 0x1, -R2 ;  /* 0x000000012121e824 */ /* 0x000fe200078e0a02 */
[----:B------:R-:W-:Y:S01]  /*8b90*/  ISETP.GT.U32.AND P6, PT, R2, R34, PT ;  /* 0x000000220200720c */ /* 0x000fe20003fc4070 */
[----:B0-----:R-:W-:Y:S01]  /*8ba0*/  IMAD.HI.U32 R30, R3, R32, RZ ;  /* 0x00000020031e7227 */ /* 0x001fe200078e00ff */
[----:B------:R0:W-:Y:S03]  /*8bb0*/  STL [R1+0x564], R13 ;  /* 0x0005640d01007387 */ /* 0x0001e60000100800 */
[----:B------:R-:W-:-:S02]  /*8bc0*/  IMAD.MOV R30, RZ, RZ, -R30 ;  /* 0x000000ffff1e7224 */ /* 0x000fc400078e0a1e */
[----:B------:R-:W-:Y:S02]  /*8bd0*/  IMAD.MOV.U32 R14, RZ, RZ, R36 ;  /* 0x000000ffff0e7224 */ /* 0x000fe400078e0024 */
[----:B------:R-:W-:Y:S02]  /*8be0*/  IMAD.MOV.U32 R36, RZ, RZ, R47 ;  /* 0x000000ffff247224 */ /* 0x000fe400078e002f */
[----:B------:R-:W-:Y:S01]  /*8bf0*/  IMAD.MOV.U32 R47, RZ, RZ, R38 ;  /* 0x000000ffff2f7224 */ /* 0x000fe200078e0026 */
[----:B0-----:R-:W3:Y:S01]  /*8c00*/  LDL.LU R13, [R1+0x2c90] ;  /* 0x002c9000010d7983 */ /* 0x001ee20000300800 */
[----:B------:R-:W-:Y:S02]  /*8c10*/  IMAD.MOV.U32 R38, RZ, RZ, R8 ;  /* 0x000000ffff267224 */ /* 0x000fe400078e0008 */
[----:B------:R-:W-:Y:S02]  /*8c20*/  IMAD R32, R2, R30, R32 ;  /* 0x0000001e02207224 */ /* 0x000fe400078e0220 */
[----:B------:R-:W-:-:S02]  /*8c30*/  IMAD.MOV.U32 R8, RZ, RZ, R35 ;  /* 0x000000ffff087224 */ /* 0x000fc400078e0023 */
[----:B------:R-:W4:Y:S01]  /*8c40*/  LDL.LU R35, [R1+0x234] ;  /* 0x0002340001237983 */ /* 0x000f220000300800 */
[C---:B------:R-:W-:Y:S01]  /*8c50*/  ISETP.GT.U32.AND P5, PT, R2.reuse, R31, PT ;  /* 0x0000001f0200720c */ /* 0x040fe20003fa4070 */
[----:B------:R-:W-:Y:S01]  /*8c60*/  @!P0 IMAD.MOV R8, RZ, RZ, -R8 ;  /* 0x000000ffff088224 */ /* 0x000fe200078e0a08 */
[----:B------:R-:W-:Y:S01]  /*8c70*/  ISETP.GT.U32.AND P0, PT, R2, R32, PT ;  /* 0x000000200200720c */ /* 0x000fe20003f04070 */
[----:B------:R-:W-:Y:S01]  /*8c80*/  @!P6 IMAD.IADD R34, R34, 0x1, -R2 ;  /* 0x000000012222e824 */ /* 0x000fe200078e0a02 */
[----:B------:R-:W-:-:S09]  /*8c90*/  IABS R30, R51 ;  /* 0x00000033001e7213 */ /* 0x000fd20000000000 */
[--C-:B------:R-:W-:Y:S02]  /*8ca0*/  @!P5 IMAD.IADD R31, R31, 0x1, -R2.reuse ;  /* 0x000000011f1fd824 */ /* 0x100fe400078e0a02 */
[----:B------:R-:W-:Y:S01]  /*8cb0*/  @!P0 IMAD.IADD R32, R32, 0x1, -R2 ;  /* 0x0000000120208824 */ /* 0x000fe200078e0a02 */
[----:B------:R-:W-:Y:S01]  /*8cc0*/  ISETP.GE.AND P0, PT, R51, RZ, PT ;  /* 0x000000ff3300720c */ /* 0x000fe20003f06270 */
[----:B------:R-:W-:Y:S02]  /*8cd0*/  IMAD.MOV.U32 R51, RZ, RZ, R9 ;  /* 0x000000ffff337224 */ /* 0x000fe400078e0009 */
[----:B------:R-:W-:Y:S01]  /*8ce0*/  IMAD.MOV.U32 R9, RZ, RZ, R31 ;  /* 0x000000ffff097224 */ /* 0x000fe200078e001f */
[C---:B------:R-:W-:Y:S01]  /*8cf0*/  ISETP.GT.U32.AND P2, PT, R2.reuse, R33, PT ;  /* 0x000000210200720c */ /* 0x040fe20003f44070 */
[----:B------:R-:W-:Y:S02]  /*8d00*/  @!P1 IMAD.MOV R34, RZ, RZ, -R34 ;  /* 0x000000ffff229224 */ /* 0x000fe400078e0a22 */
[----:B------:R-:W-:Y:S01]  /*8d10*/  @!P4 IMAD.MOV R9, RZ, RZ, -R9 ;  /* 0x000000ffff09c224 */ /* 0x000fe200078e0a09 */
[----:B------:R-:W-:Y:S01]  /*8d20*/  ISETP.GT.U32.AND P4, PT, R2, R32, PT ;  /* 0x000000200200720c */ /* 0x000fe20003f84070 */
[----:B------:R-:W-:Y:S01]  /*8d30*/  @!P3 IMAD.MOV R14, RZ, RZ, -R14 ;  /* 0x000000ffff0eb224 */ /* 0x000fe200078e0a0e */
[----:B------:R-:W-:-:S02]  /*8d40*/  ISETP.GE.AND P3, PT, R48, RZ, PT ;  /* 0x000000ff3000720c */ /* 0x000fc40003f66270 */
[----:B------:R-:W-:Y:S02]  /*8d50*/  ISETP.GE.AND P5, PT, R49, RZ, PT ;  /* 0x000000ff3100720c */ /* 0x000fe40003fa6270 */
[----:B------:R0:W-:Y:S03]  /*8d60*/  STL [R1+0x560], R14 ;  /* 0x0005600e01007387 */ /* 0x0001e60000100800 */
[----:B------:R-:W-:Y:S01]  /*8d70*/  @!P2 IMAD.IADD R33, R33, 0x1, -R2 ;  /* 0x000000012121a824 */ /* 0x000fe200078e0a02 */
[----:B------:R-:W-:-:S03]  /*8d80*/  ISETP.GE.AND P2, PT, R50, RZ, PT ;  /* 0x000000ff3200720c */ /* 0x000fc60003f46270 */
[----:B------:R-:W-:Y:S01]  /*8d90*/  @!P4 IMAD.IADD R32, R32, 0x1, -R2 ;  /* 0x000000012020c824 */ /* 0x000fe200078e0a02 */
[----:B0-----:R-:W3:Y:S04]  /*8da0*/  LDL.LU R14, [R1+0x2c8c] ;  /* 0x002c8c00010e7983 */ /* 0x001ee80000300800 */
[----:B------:R0:W-:Y:S04]  /*8db0*/  STL [R1+0x55c], R8 ;  /* 0x00055c0801007387 */ /* 0x0001e80000100800 */
[----:B0-----:R-:W3:Y:S04]  /*8dc0*/  LDL.LU R8, [R1+0x2c88] ;  /* 0x002c880001087983 */ /* 0x001ee80000300800 */
[----:B------:R0:W-:Y:S04]  /*8dd0*/  STL [R1+0x550], R9 ;  /* 0x0005500901007387 */ /* 0x0001e80000100800 */
[----:B0-----:R-:W3:Y:S04]  /*8de0*/  LDL.LU R9, [R1+0x2c84] ;  /* 0x002c840001097983 */ /* 0x001ee80000300800 */
[----:B------:R0:W-:Y:S02]  /*8df0*/  STL [R1+0x54c], R34 ;  /* 0x00054c2201007387 */ /* 0x0001e40000100800 */
[----:B0-----:R-:W-:-:S04]  /*8e00*/  IMAD.MOV.U32 R34, RZ, RZ, R33 ;  /* 0x000000ffff227224 */ /* 0x001fc800078e0021 */
[----:B------:R-:W-:-:S05]  /*8e10*/  @!P3 IMAD.MOV R34, RZ, RZ, -R34 ;  /* 0x000000ffff22b224 */ /* 0x000fca00078e0a22 */
[----:B------:R-:W-:Y:S01]  /*8e20*/  STL [R1+0x544], R34 ;  /* 0x0005442201007387 */ /* 0x000fe20000100800 */
[----:B--2---:R-:W-:Y:S01]  /*8e30*/  IMAD.MOV.U32 R37, RZ, RZ, R29 ;  /* 0x000000ffff257224 */ /* 0x004fe200078e001d */
[----:B------:R-:W-:-:S03]  /*8e40*/  IABS R29, R50 ;  /* 0x00000032001d7213 */ /* 0x000fc60000000000 */
[----:B------:R-:W-:Y:S02]  /*8e50*/  IMAD.MOV.U32 R46, RZ, RZ, R37 ;  /* 0x000000ffff2e7224 */ /* 0x000fe400078e0025 */
[----:B------:R-:W-:-:S04]  /*8e60*/  IMAD.HI.U32 R37, R3, R29, RZ ;  /* 0x0000001d03257227 */ /* 0x000fc800078e00ff */
[----:B------:R-:W-:-:S04]  /*8e70*/  IMAD.MOV R37, RZ, RZ, -R37 ;  /* 0x000000ffff257224 */ /* 0x000fc800078e0a25 */
[----:B------:R-:W-:-:S05]  /*8e80*/  IMAD R29, R2, R37, R29 ;  /* 0x00000025021d7224 */ /* 0x000fca00078e021d */
[----:B------:R-:W-:-:S13]  /*8e90*/  ISETP.GT.U32.AND P6, PT, R2, R29, PT ;  /* 0x0000001d0200720c */ /* 0x000fda0003fc4070 */
[----:B------:R-:W-:-:S05]  /*8ea0*/  @!P6 IMAD.IADD R29, R29, 0x1, -R2 ;  /* 0x000000011d1de824 */ /* 0x000fca00078e0a02 */
[----:B------:R-:W-:Y:S01]  /*8eb0*/  ISETP.GT.U32.AND P1, PT, R2, R29, PT ;  /* 0x0000001d0200720c */ /* 0x000fe20003f24070 */
[----:B------:R-:W-:Y:S01]  /*8ec0*/  IMAD.MOV.U32 R50, RZ, RZ, R36 ;  /* 0x000000ffff327224 */ /* 0x000fe200078e0024 */
[----:B------:R-:W-:-:S11]  /*8ed0*/  IABS R36, R53 ;  /* 0x0000003500247213 */ /* 0x000fd60000000000 */
[----:B------:R-:W-:Y:S01]  /*8ee0*/  @!P1 IMAD.IADD R29, R29, 0x1, -R2 ;  /* 0x000000011d1d9824 */ /* 0x000fe200078e0a02 */
[----:B------:R-:W-:Y:S01]  /*8ef0*/  ISETP.GE.AND P1, PT, R53, RZ, PT ;  /* 0x000000ff3500720c */ /* 0x000fe20003f26270 */
[----:B------:R-:W-:-:S04]  /*8f00*/  IMAD.MOV.U32 R53, RZ, RZ, R32 ;  /* 0x000000ffff357224 */ /* 0x000fc800078e0020 */
[----:B------:R-:W-:-:S05]  /*8f10*/  @!P5 IMAD.MOV R53, RZ, RZ, -R53 ;  /* 0x000000ffff35d224 */ /* 0x000fca00078e0a35 */
[----:B------:R0:W-:Y:S02]  /*8f20*/  STL [R1+0x538], R53 ;  /* 0x0005383501007387 */ /* 0x0001e40000100800 */
[----:B0-----:R-:W-:Y:S02]  /*8f30*/  IMAD.MOV.U32 R53, RZ, RZ, R50 ;  /* 0x000000ffff357224 */ /* 0x001fe400078e0032 */
[----:B------:R-:W-:Y:S02]  /*8f40*/  IMAD.MOV.U32 R50, RZ, RZ, R45 ;  /* 0x000000ffff327224 */ /* 0x000fe400078e002d */
[----:B------:R-:W-:Y:S02]  /*8f50*/  IMAD.MOV.U32 R45, RZ, RZ, R43 ;  /* 0x000000ffff2d7224 */ /* 0x000fe400078e002b */
[----:B------:R-:W-:Y:S02]  /*8f60*/  IMAD.MOV.U32 R43, RZ, RZ, R10 ;  /* 0x000000ffff2b7224 */ /* 0x000fe400078e000a */
[----:B------:R-:W-:-:S02]  /*8f70*/  IMAD.MOV.U32 R10, RZ, RZ, R29 ;  /* 0x000000ffff0a7224 */ /* 0x000fc400078e001d */
[----:B------:R-:W2:Y:S01]  /*8f80*/  LDL.LU R29, [R1+0x8c] ;  /* 0x00008c00011d7983 */ /* 0x000ea20000300800 */
[----:B------:R-:W-:Y:S02]  /*8f90*/  IMAD.MOV.U32 R49, RZ, RZ, R4 ;  /* 0x000000ffff317224 */ /* 0x000fe400078e0004 */
[----:B------:R-:W-:-:S04]  /*8fa0*/  IMAD.HI.U32 R4, R3, R30, RZ ;  /* 0x0000001e03047227 */ /* 0x000fc800078e00ff */
[----:B------:R-:W-:-:S04]  /*8fb0*/  IMAD.MOV R4, RZ, RZ, -R4 ;  /* 0x000000ffff047224 */ /* 0x000fc800078e0a04 */
[----:B------:R-:W-:Y:S02]  /*8fc0*/  IMAD R37, R2, R4, R30 ;  /* 0x0000000402257224 */ /* 0x000fe400078e021e */
[----:B------:R-:W-:-:S03]  /*8fd0*/  IMAD.HI.U32 R31, R3, R36, RZ ;  /* 0x00000024031f7227 */ /* 0x000fc600078e00ff */
[----:B------:R-:W-:Y:S01]  /*8fe0*/  ISETP.GT.U32.AND P6, PT, R2, R37, PT ;  /* 0x000000250200720c */ /* 0x000fe20003fc4070 */
[----:B------:R-:W-:Y:S01]  /*8ff0*/  IMAD.MOV R31, RZ, RZ, -R31 ;  /* 0x000000ffff1f7224 */ /* 0x000fe200078e0a1f */
[----:B------:R-:W-:-:S03]  /*9000*/  IABS R30, R54 ;  /* 0x00000036001e7213 */ /* 0x000fc60000000000 */
[----:B------:R-:W-:Y:S02]  /*9010*/  IMAD R31, R2, R31, R36 ;  /* 0x0000001f021f7224 */ /* 0x000fe400078e0224 */
[----:B------:R-:W-:-:S06]  /*9020*/  IMAD.HI.U32 R33, R3, R30, RZ ;  /* 0x0000001e03217227 */ /* 0x000fcc00078e00ff */
[----:B------:R-:W-:Y:S01]  /*9030*/  @!P6 IMAD.IADD R37, R37, 0x1, -R2 ;  /* 0x000000012525e824 */ /* 0x000fe200078e0a02 */
[----:B------:R-:W-:Y:S01]  /*9040*/  ISETP.GT.U32.AND P6, PT, R2, R31, PT ;  /* 0x0000001f0200720c */ /* 0x000fe20003fc4070 */
[----:B------:R-:W-:Y:S02]  /*9050*/  IMAD.MOV R33, RZ, RZ, -R33 ;  /* 0x000000ffff217224 */ /* 0x000fe400078e0a21 */
[----:B----4-:R-:W-:Y:S01]  /*9060*/  IMAD.MOV.U32 R48, RZ, RZ, R35 ;  /* 0x000000ffff307224 */ /* 0x010fe200078e0023 */
[----:B------:R-:W-:-:S05]  /*9070*/  IABS R35, R52 ;  /* 0x0000003400237213 */ /* 0x000fca0000000000 */
[----:B------:R-:W-:-:S04]  /*9080*/  IMAD.HI.U32 R4, R3, R35, RZ ;  /* 0x0000002303047227 */ /* 0x000fc800078e00ff */
[----:B------:R-:W-:-:S04]  /*9090*/  IMAD.MOV R4, RZ, RZ, -R4 ;  /* 0x000000ffff047224 */ /* 0x000fc800078e0a04 */
[----:B------:R-:W-:-:S05]  /*90a0*/  IMAD R4, R2, R4, R35 ;  /* 0x0000000402047224 */ /* 0x000fca00078e0223 */
[C---:B------:R-:W-:Y:S01]  /*90b0*/  ISETP.GT.U32.AND P4, PT, R2.reuse, R4, PT ;  /* 0x000000040200720c */ /* 0x040fe20003f84070 */
[----:B------:R-:W-:Y:S01]  /*90c0*/  IMAD R36, R2, R33, R30 ;  /* 0x0000002102247224 */ /* 0x000fe200078e021e */
[----:B------:R-:W-:Y:S01]  /*90d0*/  IABS R33, R55 ;  /* 0x0000003700217213 */ /* 0x000fe20000000000 */
[----:B------:R-:W-:-:S04]  /*90e0*/  @!P6 IMAD.IADD R31, R31, 0x1, -R2 ;  /* 0x000000011f1fe824 */ /* 0x000fc800078e0a02 */
[----:B------:R-:W-:-:S06]  /*90f0*/  IMAD.HI.U32 R32, R3, R33, RZ ;  /* 0x0000002103207227 */ /* 0x000fcc00078e00ff */
[----:B------:R-:W-:Y:S01]  /*9100*/  @!P4 IMAD.IADD R4, R4, 0x1, -R2 ;  /* 0x000000010404c824 */ /* 0x000fe200078e0a02 */
[----:B------:R-:W-:-:S04]  /*9110*/  ISETP.GT.U32.AND P4, PT, R2, R37, PT ;  /* 0x000000250200720c */ /* 0x000fc80003f84070 */
[----:B------:R-:W-:Y:S01]  /*9120*/  ISETP.GT.U32.AND P6, PT, R2, R4, PT ;  /* 0x000000040200720c */ /* 0x000fe20003fc4070 */
[----:B------:R-:W-:Y:S01]  /*9130*/  IMAD.MOV R32, RZ, RZ, -R32 ;  /* 0x000000ffff207224 */ /* 0x000fe200078e0a20 */
[----:B------:R-:W-:Y:S02]  /*9140*/  IABS R30, R56 ;  /* 0x00000038001e7213 */ /* 0x000fe40000000000 */
[----:B------:R-:W-:Y:S01]  /*9150*/  ISETP.GE.AND P3, PT, R52, RZ, PT ;  /* 0x000000ff3400720c */ /* 0x000fe20003f66270 */
[----:B------:R-:W-:Y:S02]  /*9160*/  IMAD.MOV.U32 R52, RZ, RZ, R51 ;  /* 0x000000ffff347224 */ /* 0x000fe400078e0033 */
[----:B------:R-:W-:Y:S02]  /*9170*/  IMAD.MOV.U32 R51, RZ, RZ, R48 ;  /* 0x000000ffff337224 */ /* 0x000fe400078e0030 */
[----:B------:R-:W-:Y:S02]  /*9180*/  IMAD R32, R2, R32, R33 ;  /* 0x0000002002207224 */ /* 0x000fe400078e0221 */
[----:B------:R-:W-:-:S02]  /*9190*/  IMAD.MOV.U32 R48, RZ, RZ, R38 ;  /* 0x000000ffff307224 */ /* 0x000fc400078e0026 */
[----:B------:R-:W-:Y:S01]  /*91a0*/  IMAD.HI.U32 R38, R3, R30, RZ ;  /* 0x0000001e03267227 */ /* 0x000fe200078e00ff */
[----:B------:R-:W-:-:S03]  /*91b0*/  IABS R35, R57 ;  /* 0x0000003900237213 */ /* 0x000fc60000000000 */
[--C-:B------:R-:W-:Y:S01]  /*91c0*/  @!P6 IMAD.IADD R4, R4, 0x1, -R2.reuse ;  /* 0x000000010404e824 */ /* 0x100fe200078e0a02 */
[----:B------:R-:W-:Y:S01]  /*91d0*/  ISETP.GT.U32.AND P6, PT, R2, R32, PT ;  /* 0x000000200200720c */ /* 0x000fe20003fc4070 */
[----:B------:R-:W-:Y:S01]  /*91e0*/  @!P4 IMAD.IADD R37, R37, 0x1, -R2 ;  /* 0x000000012525c824 */ /* 0x000fe200078e0a02 */
[----:B------:R-:W-:Y:S01]  /*91f0*/  ISETP.GE.AND P4, PT, R54, RZ, PT ;  /* 0x000000ff3600720c */ /* 0x000fe20003f86270 */
[----:B------:R-:W-:Y:S02]  /*9200*/  IMAD.MOV R38, RZ, RZ, -R38 ;  /* 0x000000ffff267224 */ /* 0x000fe400078e0a26 */
[----:B------:R-:W-:Y:S02]  /*9210*/  IMAD.MOV.U32 R54, RZ, RZ, R11 ;  /* 0x000000ffff367224 */ /* 0x000fe400078e000b */
[----:B------:R-:W-:Y:S02]  /*9220*/  IMAD.MOV.U32 R11, RZ, RZ, R37 ;  /* 0x000000ffff0b7224 */ /* 0x000fe400078e0025 */
[----:B------:R-:W-:-:S02]  /*9230*/  @!P2 IMAD.MOV R10, RZ, RZ, -R10 ;  /* 0x000000ffff0aa224 */ /* 0x000fc400078e0a0a */
[----:B------:R-:W-:Y:S02]  /*9240*/  IMAD R30, R2, R38, R30 ;  /* 0x00000026021e7224 */ /* 0x000fe400078e021e */
[----:B------:R-:W-:Y:S01]  /*9250*/  @!P0 IMAD.MOV R11, RZ, RZ, -R11 ;  /* 0x000000ffff0b8224 */ /* 0x000fe200078e0a0b */
[----:B------:R0:W-:Y:S01]  /*9260*/  STL [R1+0x534], R10 ;  /* 0x0005340a01007387 */ /* 0x0001e20000100800 */
[----:B------:R-:W-:Y:S01]  /*9270*/  @!P6 IMAD.IADD R32, R32, 0x1, -R2 ;  /* 0x000000012020e824 */ /* 0x000fe200078e0a02 */
[----:B------:R-:W-:Y:S02]  /*9280*/  ISETP.GE.AND P6, PT, R56, RZ, PT ;  /* 0x000000ff3800720c */ /* 0x000fe40003fc6270 */
[----:B0-----:R-:W4:Y:S04]  /*9290*/  LDL.LU R10, [R1+0x2c80] ;  /* 0x002c8000010a7983 */ /* 0x001f280000300800 */
[----:B------:R-:W3:Y:S04]  /*92a0*/  LDL.LU R37, [R1+0x238] ;  /* 0x0002380001257983 */ /* 0x000ee80000300800 */
[----:B------:R0:W-:Y:S04]  /*92b0*/  STL [R1+0x528], R11 ;  /* 0x0005280b01007387 */ /* 0x0001e80000100800 */
[----:B0-----:R-:W4:Y:S04]  /*92c0*/  LDL.LU R11, [R1+0x2c7c] ;  /* 0x002c7c00010b7983 */ /* 0x001f280000300800 */
[----:B------:R-:W4:Y:S01]  /*92d0*/  LDL.LU R56, [R1+0x10] ;  /* 0x0000100001387983 */ /* 0x000f220000300800 */
[----:B--2---:R-:W-:-:S02]  /*92e0*/  IMAD.MOV.U32 R38, RZ, RZ, R29 ;  /* 0x000000ffff267224 */ /* 0x004fc400078e001d */
[----:B------:R-:W-:-:S04]  /*92f0*/  IMAD.HI.U32 R29, R3, R35, RZ ;  /* 0x00000023031d7227 */ /* 0x000fc800078e00ff */
[----:B------:R-:W-:-:S04]  /*9300*/  IMAD.MOV R29, RZ, RZ, -R29 ;  /* 0x000000ffff1d7224 */ /* 0x000fc800078e0a1d */
[C---:B------:R-:W-:Y:S02]  /*9310*/  IMAD R29, R2.reuse, R29, R35 ;  /* 0x0000001d021d7224 */ /* 0x040fe400078e0223 */
[----:B------:R-:W2:Y:S01]  /*9320*/  LDL.LU R35, [R1+0x4] ;  /* 0x0000040001237983 */ /* 0x000ea20000300800 */
[----:B------:R-:W-:Y:S02]  /*9330*/  ISETP.GT.U32.AND P2, PT, R2, R36, PT ;  /* 0x000000240200720c */ /* 0x000fe40003f44070 */
[----:B------:R-:W-:-:S05]  /*9340*/  IABS R34, R58 ;  /* 0x0000003a00227213 */ /* 0x000fca0000000000 */
[----:B------:R-:W-:-:S04]  /*9350*/  IMAD.HI.U32 R33, R3, R34, RZ ;  /* 0x0000002203217227 */ /* 0x000fc800078e00ff */
[----:B------:R-:W-:Y:S02]  /*9360*/  IMAD.MOV R33, RZ, RZ, -R33 ;  /* 0x000000ffff217224 */ /* 0x000fe400078e0a21 */
[----:B------:R-:W-:Y:S01]  /*9370*/  @!P2 IMAD.IADD R36, R36, 0x1, -R2 ;  /* 0x000000012424a824 */ /* 0x000fe200078e0a02 */
[C---:B------:R-:W-:Y:S01]  /*9380*/  ISETP.GT.U32.AND P5, PT, R2.reuse, R31, PT ;  /* 0x0000001f0200720c */ /* 0x040fe20003fa4070 */
[C---:B------:R-:W-:Y:S02]  /*9390*/  IMAD R33, R2.reuse, R33, R34 ;  /* 0x0000002102217224 */ /* 0x040fe400078e0222 */
[----:B------:R-:W-:Y:S01]  /*93a0*/  IMAD.MOV.U32 R34, RZ, RZ, R4 ;  /* 0x000000ffff227224 */ /* 0x000fe200078e0004 */
[----:B------:R-:W-:-:S03]  /*93b0*/  ISETP.GT.U32.AND P2, PT, R2, R36, PT ;  /* 0x000000240200720c */ /* 0x000fc60003f44070 */
[----:B------:R-:W-:Y:S01]  /*93c0*/  @!P3 IMAD.MOV R34, RZ, RZ, -R34 ;  /* 0x000000ffff22b224 */ /* 0x000fe200078e0a22 */
[----:B------:R-:W-:Y:S01]  /*93d0*/  ISETP.GE.AND P0, PT, R55, RZ, PT ;  /* 0x000000ff3700720c */ /* 0x000fe20003f06270 */
[----:B------:R0:W-:Y:S04]  /*93e0*/  STL [R1+0x520], R4 ;  /* 0x0005200401007387 */ /* 0x0001e80000100800 */
[----:B------:R2:W-:Y:S01]  /*93f0*/  @!P3 STL [R1+0x520], R34 ;  /* 0x000520220100b387 */ /* 0x0005e20000100800 */
[--C-:B------:R-:W-:Y:S01]  /*9400*/  @!P5 IMAD.IADD R31, R31, 0x1, -R2.reuse ;  /* 0x000000011f1fd824 */ /* 0x100fe200078e0a02 */
[----:B------:R-:W-:Y:S02]  /*9410*/  ISETP.GT.U32.AND P3, PT, R2, R32, PT ;  /* 0x000000200200720c */ /* 0x000fe40003f64070 */
[----:B------:R-:W-:Y:S01]  /*9420*/  @!P2 IMAD.IADD R36, R36, 0x1, -R2 ;  /* 0x000000012424a824 */ /* 0x000fe200078e0a02 */
[----:B------:R-:W-:-:S02]  /*9430*/  ISETP.GT.U32.AND P5, PT, R2, R30, PT ;  /* 0x0000001e0200720c */ /* 0x000fc40003fa4070 */
[----:B------:R-:W-:-:S08]  /*9440*/  ISETP.GT.U32.AND P2, PT, R2, R29, PT ;  /* 0x0000001d0200720c */ /* 0x000fd00003f44070 */
[----:B------:R-:W-:-:S03]  /*9450*/  @!P3 IMAD.IADD R32, R32, 0x1, -R2 ;  /* 0x000000012020b824 */ /* 0x000fc600078e0a02 */
[----:B------:R-:W-:-:S05]  /*9460*/  @!P5 IMAD.IADD R30, R30, 0x1, -R2 ;  /* 0x000000011e1ed824 */ /* 0x000fca00078e0a02 */
[----:B------:R-:W-:Y:S01]  /*9470*/  ISETP.GT.U32.AND P5, PT, R2, R30, PT ;  /* 0x0000001e0200720c */ /* 0x000fe20003fa4070 */
[----:B------:R-:W-:Y:S02]  /*9480*/  @!P2 IMAD.IADD R29, R29, 0x1, -R2 ;  /* 0x000000011d1da824 */ /* 0x000fe400078e0a02 */
[----:B------:R-:W-:-:S10]  /*9490*/  @!P0 IMAD.MOV R32, RZ, RZ, -R32 ;  /* 0x000000ffff208224 */ /* 0x000fd400078e0a20 */
[----:B------:R-:W-:Y:S01]  /*94a0*/  @!P5 IMAD.IADD R30, R30, 0x1, -R2 ;  /* 0x000000011e1ed824 */ /* 0x000fe200078e0a02 */
[----:B------:R-:W-:-:S03]  /*94b0*/  ISETP.GE.AND P5, PT, R58, RZ, PT ;  /* 0x000000ff3a00720c */ /* 0x000fc60003fa6270 */
[----:B------:R-:W-:Y:S02]  /*94c0*/  @!P6 IMAD.MOV R30, RZ, RZ, -R30 ;  /* 0x000000ffff1ee224 */ /* 0x000fe400078e0a1e */
[----:B---3--:R-:W-:Y:S01]  /*94d0*/  IMAD.MOV.U32 R55, RZ, RZ, R37 ;  /* 0x000000ffff377224 */ /* 0x008fe200078e0025 */
[----:B------:R-:W-:-:S05]  /*94e0*/  IABS R37, R59 ;  /* 0x0000003b00257213 */ /* 0x000fca0000000000 */
[----:B0-----:R-:W-:-:S04]  /*94f0*/  IMAD.HI.U32 R4, R3, R37, RZ ;  /* 0x0000002503047227 */ /* 0x001fc800078e00ff */
[----:B------:R-:W-:-:S04]  /*9500*/  IMAD.MOV R4, RZ, RZ, -R4 ;  /* 0x000000ffff047224 */ /* 0x000fc800078e0a04 */
[----:B------:R-:W-:-:S05]  /*9510*/  IMAD R4, R2, R4, R37 ;  /* 0x0000000402047224 */ /* 0x000fca00078e0225 */
[----:B------:R-:W-:-:S13]  /*9520*/  ISETP.GT.U32.AND P3, PT, R2, R4, PT ;  /* 0x000000040200720c */ /* 0x000fda0003f64070 */
[----:B------:R-:W-:Y:S01]  /*9530*/  @!P3 IMAD.IADD R4, R4, 0x1, -R2 ;  /* 0x000000010404b824 */ /* 0x000fe200078e0a02 */
[----:B------:R-:W-:Y:S02]  /*9540*/  ISETP.GE.AND P2, PT, R59, RZ, PT ;  /* 0x000000ff3b00720c */ /* 0x000fe40003f46270 */
[----:B------:R-:W-:Y:S02]  /*9550*/  ISETP.GE.AND P6, PT, R60, RZ, PT ;  /* 0x000000ff3c00720c */ /* 0x000fe40003fc6270 */
[----:B------:R-:W-:-:S13]  /*9560*/  ISETP.GT.U32.AND P0, PT, R2, R4, PT ;  /* 0x000000040200720c */ /* 0x000fda0003f04070 */
[----:B------:R-:W-:-:S04]  /*9570*/  @!P0 IMAD.IADD R4, R4, 0x1, -R2 ;  /* 0x0000000104048824 */ /* 0x000fc800078e0a02 */
[----:B------:R-:W-:Y:S01]  /*9580*/  @!P2 IMAD.MOV R4, RZ, RZ, -R4 ;  /* 0x000000ffff04a224 */ /* 0x000fe200078e0a04 */
[----:B------:R-:W-:Y:S01]  /*9590*/  ISETP.GE.AND P0, PT, R62, RZ, PT ;  /* 0x000000ff3e00720c */ /* 0x000fe20003f06270 */
[----:B--2---:R-:W-:Y:S02]  /*95a0*/  IMAD.MOV.U32 R34, RZ, RZ, R35 ;  /* 0x000000ffff227224 */ /* 0x004fe400078e0023 */
[----:B------:R-:W-:Y:S02]  /*95b0*/  IMAD.MOV.U32 R35, RZ, RZ, R38 ;  /* 0x000000ffff237224 */ /* 0x000fe400078e0026 */
[----:B------:R-:W-:Y:S02]  /*95c0*/  IMAD.MOV.U32 R38, RZ, RZ, R53 ;  /* 0x000000ffff267224 */ /* 0x000fe400078e0035 */
[----:B------:R-:W-:Y:S02]  /*95d0*/  IMAD.MOV.U32 R53, RZ, RZ, R126 ;  /* 0x000000ffff357224 */ /* 0x000fe400078e007e */
[----:B------:R-:W-:-:S02]  /*95e0*/  IMAD.MOV.U32 R126, RZ, RZ, R128 ;  /* 0x000000ffff7e7224 */ /* 0x000fc400078e0080 */
[----:B------:R-:W-:Y:S02]  /*95f0*/  IMAD.MOV.U32 R128, RZ, RZ, R250 ;  /* 0x000000ffff807224 */ /* 0x000fe400078e00fa */
[----:B------:R-:W-:Y:S02]  /*9600*/  IMAD.MOV.U32 R250, RZ, RZ, R252 ;  /* 0x000000fffffa7224 */ /* 0x000fe400078e00fc */
[----:B------:R-:W-:Y:S02]  /*9610*/  IMAD.MOV.U32 R252, RZ, RZ, R31 ;  /* 0x000000fffffc7224 */ /* 0x000fe400078e001f */
[----:B------:R-:W-:Y:S02]  /*9620*/  IMAD.MOV.U32 R31, RZ, RZ, R0 ;  /* 0x000000ffff1f7224 */ /* 0x000fe400078e0000 */
[----:B------:R-:W-:-:S04]  /*9630*/  IMAD.MOV.U32 R0, RZ, RZ, R36 ;  /* 0x000000ffff007224 */ /* 0x000fc800078e0024 */
[----:B------:R-:W-:Y:S01]  /*9640*/  @!P4 IMAD.MOV R0, RZ, RZ, -R0 ;  /* 0x000000ffff00c224 */ /* 0x000fe200078e0a00 */
[----:B------:R-:W-:Y:S01]  /*9650*/  ISETP.GT.U32.AND P4, PT, R2, R33, PT ;  /* 0x000000210200720c */ /* 0x000fe20003f84070 */
[----:B------:R-:W-:Y:S01]  /*9660*/  IMAD.MOV.U32 R36, RZ, RZ, R31 ;  /* 0x000000ffff247224 */ /* 0x000fe200078e001f */
[----:B------:R-:W-:Y:S01]  /*9670*/  IABS R31, R60 ;  /* 0x0000003c001f7213 */ /* 0x000fe20000000000 */
[----:B------:R-:W-:Y:S01]  /*9680*/  @!P1 IMAD.MOV R252, RZ, RZ, -R252 ;  /* 0x000000fffffc9224 */ /* 0x000fe200078e0afc */
[----:B------:R-:W-:Y:S01]  /*9690*/  ISETP.GE.AND P1, PT, R57, RZ, PT ;  /* 0x000000ff3900720c */ /* 0x000fe20003f26270 */
[----:B------:R-:W-:Y:S02]  /*96a0*/  IMAD.MOV.U32 R57, RZ, RZ, R36 ;  /* 0x000000ffff397224 */ /* 0x000fe400078e0024 */
[----:B------:R-:W-:-:S06]  /*96b0*/  IMAD.HI.U32 R36, R3, R31, RZ ;  /* 0x0000001f03247227 */ /* 0x000fcc00078e00ff */
[----:B------:R-:W-:-:S05]  /*96c0*/  @!P4 IMAD.IADD R33, R33, 0x1, -R2 ;  /* 0x000000012121c824 */ /* 0x000fca00078e0a02 */
[C---:B------:R-:W-:Y:S01]  /*96d0*/  ISETP.GT.U32.AND P3, PT, R2.reuse, R33, PT ;  /* 0x000000210200720c */ /* 0x040fe20003f64070 */
[----:B------:R-:W-:Y:S01]  /*96e0*/  IMAD.MOV R36, RZ, RZ, -R36 ;  /* 0x000000ffff247224 */ /* 0x000fe200078e0a24 */
[----:B------:R-:W-:-:S03]  /*96f0*/  ISETP.GT.U32.AND P4, PT, R2, R29, PT ;  /* 0x0000001d0200720c */ /* 0x000fc60003f84070 */
[----:B------:R-:W-:Y:S01]  /*9700*/  IMAD R31, R2, R36, R31 ;  /* 0x00000024021f7224 */ /* 0x000fe200078e021f */
[----:B------:R0:W-:Y:S01]  /*9710*/  STL [R1+0x518], R252 ;  /* 0x000518fc01007387 */ /* 0x0001e20000100800 */
[----:B------:R-:W-:Y:S01]  /*9720*/  IMAD.MOV.U32 R58, RZ, RZ, R34 ;  /* 0x000000ffff3a7224 */ /* 0x000fe200078e0022 */
[----:B------:R-:W-:-:S05]  /*9730*/  IABS R34, R61 ;  /* 0x0000003d00227213 */ /* 0x000fca0000000000 */
[--C-:B------:R-:W-:Y:S01]  /*9740*/  @!P3 IMAD.IADD R33, R33, 0x1, -R2.reuse ;  /* 0x000000012121b824 */ /* 0x100fe200078e0a02 */
[----:B------:R-:W-:Y:S01]  /*9750*/  ISETP.GT.U32.AND P3, PT, R2, R31, PT ;  /* 0x0000001f0200720c */ /* 0x000fe20003f64070 */
[----:B0-----:R-:W2:Y:S04]  /*9760*/  LDL.LU R252, [R1+0x2c78] ;  /* 0x002c780001fc7983 */ /* 0x001ea80000300800 */
[----:B------:R0:W-:Y:S01]  /*9770*/  STL [R1+0x514], R0 ;  /* 0x0005140001007387 */ /* 0x0001e20000100800 */
[----:B------:R-:W-:Y:S01]  /*9780*/  IMAD.MOV.U32 R37, RZ, RZ, R35 ;  /* 0x000000ffff257224 */ /* 0x000fe200078e0023 */
[----:B------:R-:W-:Y:S01]  /*9790*/  IABS R35, R62 ;  /* 0x0000003e00237213 */ /* 0x000fe20000000000 */
[----:B------:R-:W-:Y:S01]  /*97a0*/  @!P4 IMAD.IADD R29, R29, 0x1, -R2 ;  /* 0x000000011d1dc824 */ /* 0x000fe200078e0a02 */
[----:B0-----:R-:W3:Y:S04]  /*97b0*/  LDL.LU R0, [R1+0x2c74] ;  /* 0x002c740001007983 */ /* 0x001ee80000300800 */
[----:B------:R-:W-:Y:S04]  /*97c0*/  STL [R1+0x510], R32 ;  /* 0x0005102001007387 */ /* 0x000fe80000100800 */
[----:B------:R0:W-:Y:S01]  /*97d0*/  STL [R1+0x424], R30 ;  /* 0x0004241e01007387 */ /* 0x0001e20000100800 */
[----:B------:R-:W-:Y:S01]  /*97e0*/  ISETP.GE.AND P4, PT, R61, RZ, PT ;  /* 0x000000ff3d00720c */ /* 0x000fe20003f86270 */
[----:B------:R-:W-:-:S02]  /*97f0*/  IMAD.MOV.U32 R61, RZ, RZ, R29 ;  /* 0x000000ffff3d7224 */ /* 0x000fc400078e001d */
[----:B0-----:R-:W-:-:S04]  /*9800*/  IMAD.HI.U32 R30, R3, R34, RZ ;  /* 0x00000022031e7227 */ /* 0x001fc800078e00ff */
[----:B------:R-:W-:Y:S02]  /*9810*/  IMAD.MOV R30, RZ, RZ, -R30 ;  /* 0x000000ffff1e7224 */ /* 0x000fe400078e0a1e */
[----:B------:R-:W-:-:S04]  /*9820*/  IMAD.HI.U32 R32, R3, R35, RZ ;  /* 0x0000002303207227 */ /* 0x000fc800078e00ff */
[C---:B------:R-:W-:Y:S02]  /*9830*/  IMAD R34, R2.reuse, R30, R34 ;  /* 0x0000001e02227224 */ /* 0x040fe400078e0222 */
[----:B------:R-:W-:Y:S02]  /*9840*/  @!P3 IMAD.IADD R31, R31, 0x1, -R2 ;  /* 0x000000011f1fb824 */ /* 0x000fe400078e0a02 */
[----:B------:R-:W-:Y:S02]  /*9850*/  IMAD.MOV R32, RZ, RZ, -R32 ;  /* 0x000000ffff207224 */ /* 0x000fe400078e0a20 */
[----:B------:R-:W-:Y:S01]  /*9860*/  @!P1 IMAD.MOV R61, RZ, RZ, -R61 ;  /* 0x000000ffff3d9224 */ /* 0x000fe200078e0a3d */
[C---:B------:R-:W-:Y:S02]  /*9870*/  ISETP.GT.U32.AND P3, PT, R2.reuse, R31, PT ;  /* 0x0000001f0200720c */ /* 0x040fe40003f64070 */
[----:B------:R-:W-:Y:S01]  /*9880*/  ISETP.GT.U32.AND P1, PT, R2, R34, PT ;  /* 0x000000220200720c */ /* 0x000fe20003f24070 */
[----:B------:R-:W-:-:S02]  /*9890*/  IMAD.MOV.U32 R59, RZ, RZ, R37 ;  /* 0x000000ffff3b7224 */ /* 0x000fc400078e0025 */
[----:B------:R-:W-:Y:S01]  /*98a0*/  IMAD R37, R2, R32, R35 ;  /* 0x0000002002257224 */ /* 0x000fe200078e0223 */
[----:B------:R-:W-:Y:S01]  /*98b0*/  IABS R32, R64 ;  /* 0x0000004000207213 */ /* 0x000fe20000000000 */
[----:B------:R-:W-:-:S04]  /*98c0*/  IMAD.MOV.U32 R60, RZ, RZ, R38 ;  /* 0x000000ffff3c7224 */ /* 0x000fc800078e0026 */
[----:B------:R-:W-:Y:S01]  /*98d0*/  IMAD.HI.U32 R38, R3, R32, RZ ;  /* 0x0000002003267227 */ /* 0x000fe200078e00ff */
[----:B------:R-:W-:-:S03]  /*98e0*/  IABS R35, R63 ;  /* 0x0000003f00237213 */ /* 0x000fc60000000000 */
[----:B------:R-:W-:Y:S01]  /*98f0*/  @!P5 IMAD.MOV R33, RZ, RZ, -R33 ;  /* 0x000000ffff21d224 */ /* 0x000fe200078e0a21 */
[----:B------:R-:W-:Y:S01]  /*9900*/  ISETP.GT.U32.AND P5, PT, R2, R37, PT ;  /* 0x000000250200720c */ /* 0x000fe20003fa4070 */
[----:B------:R-:W-:Y:S02]  /*9910*/  IMAD.MOV R38, RZ, RZ, -R38 ;  /* 0x000000ffff267224 */ /* 0x000fe400078e0a26 */
[--C-:B------:R-:W-:Y:S02]  /*9920*/  @!P3 IMAD.IADD R31, R31, 0x1, -R2.reuse ;  /* 0x000000011f1fb824 */ /* 0x100fe400078e0a02 */
[----:B------:R-:W-:Y:S01]  /*9930*/  @!P1 IMAD.IADD R34, R34, 0x1, -R2 ;  /* 0x0000000122229824 */ /* 0x000fe200078e0a02 */
[----:B------:R0:W-:Y:S01]  /*9940*/  STL [R1+0x428], R61 ;  /* 0x0004283d01007387 */ /* 0x0001e20000100800 */
[C---:B------:R-:W-:Y:S02]  /*9950*/  IMAD R32, R2.reuse, R38, R32 ;  /* 0x0000002602207224 */ /* 0x040fe400078e0220 */
[----:B------:R-:W-:Y:S01]  /*9960*/  IMAD.HI.U32 R29, R3, R35, RZ ;  /* 0x00000023031d7227 */ /* 0x000fe200078e00ff */
[----:B------:R-:W-:-:S03]  /*9970*/  ISETP.GT.U32.AND P1, PT, R2, R34, PT ;  /* 0x000000220200720c */ /* 0x000fc60003f24070 */
[----:B0-----:R-:W-:Y:S02]  /*9980*/  IMAD.MOV.U32 R61, RZ, RZ, R31 ;  /* 0x000000ffff3d7224 */ /* 0x001fe400078e001f */
[----:B------:R-:W-:Y:S02]  /*9990*/  IMAD.MOV R29, RZ, RZ, -R29 ;  /* 0x000000ffff1d7224 */ /* 0x000fe400078e0a1d */
[----:B------:R-:W-:Y:S01]  /*99a0*/  @!P6 IMAD.MOV R61, RZ, RZ, -R61 ;  /* 0x000000ffff3de224 */ /* 0x000fe200078e0a3d */
[C---:B------:R-:W-:Y:S01]  /*99b0*/  ISETP.GT.U32.AND P6, PT, R2.reuse, R32, PT ;  /* 0x000000200200720c */ /* 0x040fe20003fc4070 */
[----:B------:R-:W-:Y:S01]  /*99c0*/  IMAD R29, R2, R29, R35 ;  /* 0x0000001d021d7224 */ /* 0x000fe200078e0223 */
[----:B------:R-:W-:Y:S01]  /*99d0*/  IABS R30, R65 ;  /* 0x00000041001e7213 */ /* 0x000fe20000000000 */
[--C-:B------:R-:W-:Y:S01]  /*99e0*/  @!P5 IMAD.IADD R37, R37, 0x1, -R2.reuse ;  /* 0x000000012525d824 */ /* 0x100fe200078e0a02 */
[----:B------:R-:W-:Y:S01]  /*99f0*/  IABS R36, R66 ;  /* 0x0000004200247213 */ /* 0x000fe20000000000 */
[----:B------:R0:W-:Y:S01]  /*9a00*/  STL [R1+0x42c], R33 ;  /* 0x00042c2101007387 */ /* 0x0001e20000100800 */
[----:B------:R-:W-:Y:S01]  /*9a10*/  @!P1 IMAD.IADD R34, R34, 0x1, -R2 ;  /* 0x0000000122229824 */ /* 0x000fe200078e0a02 */
[----:B------:R-:W-:-:S02]  /*9a20*/  ISETP.GT.U32.AND P3, PT, R2, R29, PT ;  /* 0x0000001d0200720c */ /* 0x000fc40003f64070 */
[----:B------:R1:W-:Y:S01]  /*9a30*/  STL [R1+0x430], R4 ;  /* 0x0004300401007387 */ /* 0x0003e20000100800 */
[----:B------:R-:W-:Y:S01]  /*9a40*/  ISETP.GT.U32.AND P5, PT, R2, R37, PT ;  /* 0x000000250200720c */ /* 0x000fe20003fa4070 */
[----:B------:R-:W-:Y:S02]  /*9a50*/  IMAD.MOV.U32 R35, RZ, RZ, R34 ;  /* 0x000000ffff237224 */ /* 0x000fe400078e0022 */
[----:B------:R-:W-:Y:S02]  /*9a60*/  @!P6 IMAD.IADD R32, R32, 0x1, -R2 ;  /* 0x000000012020e824 */ /* 0x000fe400078e0a02 */
[----:B0-----:R-:W-:-:S04]  /*9a70*/  IMAD.HI.U32 R33, R3, R36, RZ ;  /* 0x0000002403217227 */ /* 0x001fc800078e00ff */
[----:B-1----:R-:W-:-:S04]  /*9a80*/  IMAD.HI.U32 R4, R3, R30, RZ ;  /* 0x0000001e03047227 */ /* 0x002fc800078e00ff */
[----:B------:R-:W-:Y:S02]  /*9a90*/  IMAD.MOV R4, RZ, RZ, -R4 ;  /* 0x000000ffff047224 */ /* 0x000fe400078e0a04 */
[----:B------:R-:W-:Y:S02]  /*9aa0*/  IMAD.MOV R33, RZ, RZ, -R33 ;  /* 0x000000ffff217224 */ /* 0x000fe400078e0a21 */
[C---:B------:R-:W-:Y:S01]  /*9ab0*/  IMAD R4, R2.reuse, R4, R30 ;  /* 0x0000000402047224 */ /* 0x040fe200078e021e */
[----:B------:R-:W-:Y:S01]  /*9ac0*/  IABS R30, R67 ;  /* 0x00000043001e7213 */ /* 0x000fe20000000000 */
[----:B------:R-:W-:Y:S01]  /*9ad0*/  @!P4 IMAD.MOV R35, RZ, RZ, -R35 ;  /* 0x000000ffff23c224 */ /* 0x000fe200078e0a23 */
[C---:B------:R-:W-:Y:S01]  /*9ae0*/  ISETP.GT.U32.AND P4, PT, R2.reuse, R32, PT ;  /* 0x000000200200720c */ /* 0x040fe20003f84070 */
[C---:B------:R-:W-:Y:S01]  /*9af0*/  IMAD R36, R2.reuse, R33, R36 ;  /* 0x0000002102247224 */ /* 0x040fe200078e0224 */
[----:B------:R-:W-:Y:S01]  /*9b00*/  IABS R31, R68 ;  /* 0x00000044001f7213 */ /* 0x000fe20000000000 */
[--C-:B------:R-:W-:Y:S01]  /*9b10*/  @!P3 IMAD.IADD R29, R29, 0x1, -R2.reuse ;  /* 0x000000011d1db824 */ /* 0x100fe200078e0a02 */
[C---:B------:R-:W-:Y:S01]  /*9b20*/  ISETP.GT.U32.AND P1, PT, R2.reuse, R4, PT ;  /* 0x000000040200720c */ /* 0x040fe20003f24070 */
[----:B------:R-:W-:Y:S01]  /*9b30*/  @!P5 IMAD.IADD R37, R37, 0x1, -R2 ;  /* 0x000000012525d824 */ /* 0x000fe200078e0a02 */
[----:B------:R-:W-:Y:S01]  /*9b40*/  ISETP.GT.U32.AND P5, PT, R2, R36, PT ;  /* 0x000000240200720c */ /* 0x000fe20003fa4070 */
[----:B------:R-:W-:Y:S01]  /*9b50*/  IMAD.HI.U32 R33, R3, R30, RZ ;  /* 0x0000001e03217227 */ /* 0x000fe200078e00ff */
[----:B------:R-:W-:-:S02]  /*9b60*/  ISETP.GE.AND P6, PT, R64, RZ, PT ;  /* 0x000000ff4000720c */ /* 0x000fc40003fc6270 */
[----:B------:R-:W-:Y:S01]  /*9b70*/  ISETP.GT.U32.AND P3, PT, R2, R29, PT ;  /* 0x0000001d0200720c */ /* 0x000fe20003f64070 */
[----:B------:R-:W-:-:S04]  /*9b80*/  IMAD.HI.U32 R34, R3, R31, RZ ;  /* 0x0000001f03227227 */ /* 0x000fc800078e00ff */
[----:B------:R-:W-:Y:S02]  /*9b90*/  IMAD.MOV R33, RZ, RZ, -R33 ;  /* 0x000000ffff217224 */ /* 0x000fe400078e0a21 */
[----:B------:R-:W-:Y:S02]  /*9ba0*/  IMAD.MOV R34, RZ, RZ, -R34 ;  /* 0x000000ffff227224 */ /* 0x000fe400078e0a22 */
[----:B------:R-:W-:Y:S02]  /*9bb0*/  IMAD R30, R2, R33, R30 ;  /* 0x00000021021e7224 */ /* 0x000fe400078e021e */
[----:B------:R-:W-:Y:S01]  /*9bc0*/  @!P4 IMAD.IADD R32, R32, 0x1, -R2 ;  /* 0x000000012020c824 */ /* 0x000fe200078e0a02 */
[----:B------:R-:W-:Y:S01]  /*9bd0*/  STL [R1+0x434], R61 ;  /* 0x0004343d01007387 */ /* 0x000fe20000100800 */
[----:B------:R-:W-:Y:S01]  /*9be0*/  IMAD R31, R2, R34, R31 ;  /* 0x00000022021f7224 */ /* 0x000fe200078e021f */
[----:B------:R-:W-:Y:S01]  /*9bf0*/  ISETP.GE.AND P2, PT, R63, RZ, PT ;  /* 0x000000ff3f00720c */ /* 0x000fe20003f46270 */
[----:B------:R-:W-:Y:S01]  /*9c00*/  IMAD.MOV.U32 R33, RZ, RZ, R32 ;  /* 0x000000ffff217224 */ /* 0x000fe200078e0020 */
[----:B------:R0:W-:Y:S01]  /*9c10*/  STL [R1+0x438], R35 ;  /* 0x0004382301007387 */ /* 0x0001e20000100800 */
[--C-:B------:R-:W-:Y:S01]  /*9c20*/  @!P1 IMAD.IADD R4, R4, 0x1, -R2.reuse ;  /* 0x0000000104049824 */ /* 0x100fe200078e0a02 */
[----:B------:R-:W-:Y:S01]  /*9c30*/  ISETP.GT.U32.AND P4, PT, R2, R30, PT ;  /* 0x0000001e0200720c */ /* 0x000fe20003f84070 */
[----:B------:R-:W-:-:S02]  /*9c40*/  @!P5 IMAD.IADD R36, R36, 0x1, -R2 ;  /* 0x000000012424d824 */ /* 0x000fc400078e0a02 */
[----:B------:R-:W-:Y:S01]  /*9c50*/  @!P6 IMAD.MOV R33, RZ, RZ, -R33 ;  /* 0x000000ffff21e224 */ /* 0x000fe200078e0a21 */
[C---:B------:R-:W-:Y:S01]  /*9c60*/  ISETP.GT.U32.AND P6, PT, R2.reuse, R31, PT ;  /* 0x0000001f0200720c */ /* 0x040fe20003fc4070 */
[----:B0-----:R-:W-:Y:S01]  /*9c70*/  IMAD.MOV.U32 R35, RZ, RZ, R37 ;  /* 0x000000ffff237224 */ /* 0x001fe200078e0025 */
[C---:B------:R-:W-:Y:S01]  /*9c80*/  ISETP.GT.U32.AND P5, PT, R2.reuse, R36, PT ;  /* 0x000000240200720c */ /* 0x040fe20003fa4070 */
[--C-:B------:R-:W-:Y:S02]  /*9c90*/  @!P3 IMAD.IADD R29, R29, 0x1, -R2.reuse ;  /* 0x000000011d1db824 */ /* 0x100fe400078e0a02 */
[----:B------:R-:W-:Y:S01]  /*9ca0*/  @!P0 IMAD.MOV R35, RZ, RZ, -R35 ;  /* 0x000000ffff238224 */ /* 0x000fe200078e0a23 */
[----:B------:R-:W-:Y:S01]  /*9cb0*/  ISETP.GT.U32.AND P0, PT, R2, R4, PT ;  /* 0x000000040200720c */ /* 0x000fe20003f04070 */
[----:B------:R-:W-:Y:S01]  /*9cc0*/  IMAD.MOV.U32 R34, RZ, RZ, R29 ;  /* 0x000000ffff227224 */ /* 0x000fe200078e001d */
[----:B------:R-:W-:Y:S01]  /*9cd0*/  ISETP.GE.AND P3, PT, R65, RZ, PT ;  /* 0x000000ff4100720c */ /* 0x000fe20003f66270 */
[----:B------:R-:W-:Y:S01]  /*9ce0*/  @!P4 IMAD.IADD R30, R30, 0x1, -R2 ;  /* 0x000000011e1ec824 */ /* 0x000fe200078e0a02 */
[----:B------:R-:W-:Y:S01]  /*9cf0*/  ISETP.GE.AND P1, PT, R66, RZ, PT ;  /* 0x000000ff4200720c */ /* 0x000fe20003f26270 */
[----:B------:R-:W-:Y:S01]  /*9d00*/  @!P2 IMAD.MOV R34, RZ, RZ, -R34 ;  /* 0x000000ffff22a224 */ /* 0x000fe200078e0a22 */
[----:B------:R-:W-:Y:S01]  /*9d10*/  IABS R29, R69 ;  /* 0x00000045001d7213 */ /* 0x000fe20000000000 */
[----:B------:R-:W-:Y:S01]  /*9d20*/  STL [R1+0x43c], R35 ;  /* 0x00043c2301007387 */ /* 0x000fe20000100800 */
[--C-:B------:R-:W-:Y:S01]  /*9d30*/  @!P6 IMAD.IADD R31, R31, 0x1, -R2.reuse ;  /* 0x000000011f1fe824 */ /* 0x100fe200078e0a02 */
[----:B------:R-:W-:Y:S01]  /*9d40*/  ISETP.GT.U32.AND P6, PT, R2, R30, PT ;  /* 0x0000001e0200720c */ /* 0x000fe20003fc4070 */
[--C-:B------:R-:W-:Y:S01]  /*9d50*/  @!P5 IMAD.IADD R36, R36, 0x1, -R2.reuse ;  /* 0x000000012424d824 */ /* 0x100fe200078e0a02 */
[----:B------:R0:W-:Y:S02]  /*9d60*/  STL [R1+0x440], R34 ;  /* 0x0004402201007387 */ /* 0x0001e40000100800 */
[----:B------:R-:W-:Y:S01]  /*9d70*/  @!P0 IMAD.IADD R4, R4, 0x1, -R2 ;  /* 0x0000000104048824 */ /* 0x000fe200078e0a02 */
[----:B------:R-:W-:Y:S01]  /*9d80*/  IABS R32, R70 ;  /* 0x0000004600207213 */ /* 0x000fe20000000000 */
[----:B------:R-:W-:-:S02]  /*9d90*/  IMAD.MOV.U32 R37, RZ, RZ, R36 ;  /* 0x000000ffff257224 */ /* 0x000fc400078e0024 */
[----:B------:R-:W-:Y:S02]  /*9da0*/  IMAD.MOV.U32 R38, RZ, RZ, R4 ;  /* 0x000000ffff267224 */ /* 0x000fe400078e0004 */
[----:B0-----:R-:W-:Y:S01]  /*9db0*/  IMAD.HI.U32 R34, R3, R29, RZ ;  /* 0x0000001d03227227 */ /* 0x001fe200078e00ff */
[----:B------:R0:W-:Y:S03]  /*9dc0*/  STL [R1+0x444], R33 ;  /* 0x0004442101007387 */ /* 0x0001e60000100800 */
[----:B------:R-:W-:Y:S02]  /*9dd0*/  IMAD.MOV R34, RZ, RZ, -R34 ;  /* 0x000000ffff227224 */ /* 0x000fe400078e0a22 */
[----:B------:R-:W-:Y:S02]  /*9de0*/  @!P3 IMAD.MOV R38, RZ, RZ, -R38 ;  /* 0x000000ffff26b224 */ /* 0x000fe400078e0a26 */
[----:B------:R-:W-:-:S02]  /*9df0*/  @!P1 IMAD.MOV R37, RZ, RZ, -R37 ;  /* 0x000000ffff259224 */ /* 0x000fc400078e0a25 */
[C---:B------:R-:W-:Y:S02]  /*9e00*/  IMAD R4, R2.reuse, R34, R29 ;  /* 0x0000002202047224 */ /* 0x040fe400078e021d */
[----:B0-----:R-:W-:Y:S01]  /*9e10*/  IMAD.MOV.U32 R33, RZ, RZ, R32 ;  /* 0x000000ffff217224 */ /* 0x001fe200078e0020 */
[----:B------:R-:W-:Y:S02]  /*9e20*/  IABS R32, R71 ;  /* 0x0000004700207213 */ /* 0x000fe40000000000 */
[----:B------:R-:W-:Y:S01]  /*9e30*/  ISETP.GT.U32.AND P3, PT, R2, R31, PT ;  /* 0x0000001f0200720c */ /* 0x000fe20003f64070 */
[----:B------:R-:W-:Y:S01]  /*9e40*/  IMAD.HI.U32 R35, R3, R33, RZ ;  /* 0x0000002103237227 */ /* 0x000fe200078e00ff */
[----:B------:R-:W-:Y:S03]  /*9e50*/  STL [R1+0x448], R38 ;  /* 0x0004482601007387 */ /* 0x000fe60000100800 */
[----:B------:R-:W-:Y:S01]  /*9e60*/  @!P6 IMAD.IADD R30, R30, 0x1, -R2 ;  /* 0x000000011e1ee824 */ /* 0x000fe200078e0a02 */
[----:B------:R0:W-:Y:S01]  /*9e70*/  STL [R1+0x44c], R37 ;  /* 0x00044c2501007387 */ /* 0x0001e20000100800 */
[----:B------:R-:W-:Y:S01]  /*9e80*/  ISETP.GT.U32.AND P6, PT, R2, R4, PT ;  /* 0x000000040200720c */ /* 0x000fe20003fc4070 */
[----:B------:R-:W-:Y:S01]  /*9e90*/  IMAD.MOV R35, RZ, RZ, -R35 ;  /* 0x000000ffff237224 */ /* 0x000fe200078e0a23 */
[----:B------:R-:W-:Y:S01]  /*9ea0*/  ISETP.GE.AND P2, PT, R67, RZ, PT ;  /* 0x000000ff4300720c */ /* 0x000fe20003f46270 */
[----:B0-----:R-:W-:-:S04]  /*9eb0*/  IMAD.HI.U32 R37, R3, R32, RZ ;  /* 0x0000002003257227 */ /* 0x001fc800078e00ff */
[----:B------:R-:W-:Y:S02]  /*9ec0*/  IMAD.MOV R37, RZ, RZ, -R37 ;  /* 0x000000ffff257224 */ /* 0x000fe400078e0a25 */
[C---:B------:R-:W-:Y:S02]  /*9ed0*/  IMAD R29, R2.reuse, R35, R33 ;  /* 0x00000023021d7224 */ /* 0x040fe400078e0221 */
[C---:B------:R-:W-:Y:S02]  /*9ee0*/  IMAD R32, R2.reuse, R37, R32 ;  /* 0x0000002502207224 */ /* 0x040fe400078e0220 */
[--C-:B------:R-:W-:Y:S01]  /*9ef0*/  @!P3 IMAD.IADD R31, R31, 0x1, -R2.reuse ;  /* 0x000000011f1fb824 */ /* 0x100fe200078e0a02 */
[----:B------:R-:W-:Y:S01]  /*9f00*/  ISETP.GT.U32.AND P3, PT, R2, R29, PT ;  /* 0x0000001d0200720c */ /* 0x000fe20003f64070 */
[----:B------:R-:W-:Y:S01]  /*9f10*/  @!P6 IMAD.IADD R4, R4, 0x1, -R2 ;  /* 0x000000010404e824 */ /* 0x000fe200078e0a02 */
[----:B------:R-:W-:Y:S01]  /*9f20*/  ISETP.GT.U32.AND P6, PT, R2, R32, PT ;  /* 0x000000200200720c */ /* 0x000fe20003fc4070 */
[----:B------:R-:W-:Y:S01]  /*9f30*/  IMAD.MOV.U32 R64, RZ, RZ, R30 ;  /* 0x000000ffff407224 */ /* 0x000fe200078e001e */
[----:B------:R-:W-:-:S03]  /*9f40*/  ISETP.GE.AND P0, PT, R68, RZ, PT ;  /* 0x000000ff4400720c */ /* 0x000fc60003f06270 */
[----:B------:R-:W-:Y:S01]  /*9f50*/  @!P2 IMAD.MOV R64, RZ, RZ, -R64 ;  /* 0x000000ffff40a224 */ /* 0x000fe200078e0a40 */
[----:B------:R-:W-:Y:S01]  /*9f60*/  ISETP.GT.U32.AND P2, PT, R2, R4, PT ;  /* 0x000000040200720c */ /* 0x000fe20003f44070 */
[----:B------:R-:W-:Y:S01]  /*9f70*/  IMAD.MOV.U32 R61, RZ, RZ, R59 ;  /* 0x000000ffff3d7224 */ /* 0x000fe200078e003b */
[----:B------:R-:W-:Y:S01]  /*9f80*/  IABS R35, R74 ;  /* 0x0000004a00237213 */ /* 0x000fe20000000000 */
[----:B------:R-:W-:Y:S02]  /*9f90*/  IMAD.MOV.U32 R59, RZ, RZ, R58 ;  /* 0x000000ffff3b7224 */ /* 0x000fe400078e003a */
[----:B------:R-:W-:Y:S02]  /*9fa0*/  @!P3 IMAD.IADD R29, R29, 0x1, -R2 ;  /* 0x000000011d1db824 */ /* 0x000fe400078e0a02 */
[----:B------:R-:W-:Y:S01]  /*9fb0*/  IMAD.MOV.U32 R58, RZ, RZ, R57 ;  /* 0x000000ffff3a7224 */ /* 0x000fe200078e0039 */
[----:B------:R-:W-:Y:S01]  /*9fc0*/  ISETP.GE.AND P5, PT, R69, RZ, PT ;  /* 0x000000ff4500720c */ /* 0x000fe20003fa6270 */
[----:B------:R-:W-:Y:S01]  /*9fd0*/  IMAD.MOV.U32 R57, RZ, RZ, R53 ;  /* 0x000000ffff397224 */ /* 0x000fe200078e0035 */
[----:B------:R-:W-:Y:S01]  /*9fe0*/  IABS R36, R75 ;  /* 0x0000004b00247213 */ /* 0x000fe20000000000 */
[----:B------:R-:W-:-:S02]  /*9ff0*/  IMAD.MOV.U32 R63, RZ, RZ, R31 ;  /* 0x000000ffff3f7224 */ /* 0x000fc400078e001f */
[----:B------:R-:W-:Y:S01]  /*a000*/  @!P6 IMAD.IADD R32, R32, 0x1, -R2 ;  /* 0x000000012020e824 */ /* 0x000fe200078e0a02 */
[C---:B------:R-:W-:Y:S01]  /*a010*/  ISETP.GT.U32.AND P3, PT, R2.reuse, R29, PT ;  /* 0x0000001d0200720c */ /* 0x040fe20003f64070 */
[----:B------:R-:W-:Y:S02]  /*a020*/  IMAD.MOV.U32 R53, RZ, RZ, R39 ;  /* 0x000000ffff357224 */ /* 0x000fe400078e0027 */
[----:B----4-:R-:W-:Y:S02]  /*a030*/  IMAD.MOV.U32 R62, RZ, RZ, R56 ;  /* 0x000000ffff3e7224 */ /* 0x010fe400078e0038 */
[----:B------:R-:W-:Y:S01]  /*a040*/  IMAD.HI.U32 R39, R3, R35, RZ ;  /* 0x0000002303277227 */ /* 0x000fe200078e00ff */
[----:B------:R-:W-:-:S03]  /*a050*/  ISETP.GT.U32.AND P6, PT, R2, R32, PT ;  /* 0x000000200200720c */ /* 0x000fc60003fc4070 */
[----:B------:R-:W-:Y:S02]  /*a060*/  IMAD.MOV.U32 R56, RZ, RZ, R52 ;  /* 0x000000ffff387224 */ /* 0x000fe400078e0034 */
[----:B------:R-:W-:Y:S02]  /*a070*/  IMAD.MOV.U32 R52, RZ, RZ, R42 ;  /* 0x000000ffff347224 */ /* 0x000fe400078e002a */
[----:B------:R-:W-:Y:S02]  /*a080*/  @!P0 IMAD.MOV R63, RZ, RZ, -R63 ;  /* 0x000000ffff3f8224 */ /* 0x000fe400078e0a3f */
[----:B------:R-:W-:Y:S02]  /*a090*/  IMAD.MOV.U32 R42, RZ, RZ, R40 ;  /* 0x000000ffff2a7224 */ /* 0x000fe400078e0028 */
[----:B------:R-:W-:Y:S01]  /*a0a0*/  IMAD.HI.U32 R40, R3, R36, RZ ;  /* 0x0000002403287227 */ /* 0x000fe200078e00ff */
[----:B------:R-:W-:Y:S03]  /*a0b0*/  STL [R1+0x450], R64 ;  /* 0x0004504001007387 */ /* 0x000fe60000100800 */
[----:B------:R-:W-:-:S02]  /*a0c0*/  IMAD.MOV R39, RZ, RZ, -R39 ;  /* 0x000000ffff277224 */ /* 0x000fc400078e0a27 */
[----:B------:R-:W-:Y:S01]  /*a0d0*/  @!P2 IMAD.IADD R4, R4, 0x1, -R2 ;  /* 0x000000010404a824 */ /* 0x000fe200078e0a02 */
[----:B------:R0:W-:Y:S01]  /*a0e0*/  STL [R1+0x454], R63 ;  /* 0x0004543f01007387 */ /* 0x0001e20000100800 */
[----:B------:R-:W-:Y:S01]  /*a0f0*/  ISETP.GE.AND P4, PT, R70, RZ, PT ;  /* 0x000000ff4600720c */ /* 0x000fe20003f86270 */
[----:B------:R-:W-:Y:S02]  /*a100*/  IMAD.MOV R40, RZ, RZ, -R40 ;  /* 0x000000ffff287224 */ /* 0x000fe400078e0a28 */
[C---:B------:R-:W-:Y:S02]  /*a110*/  IMAD R35, R2.reuse, R39, R35 ;  /* 0x0000002702237224 */ /* 0x040fe400078e0223 */
[----:B------:R-:W-:Y:S02]  /*a120*/  IMAD R36, R2, R40, R36 ;  /* 0x0000002802247224 */ /* 0x000fe400078e0224 */
[----:B0-----:R-:W-:Y:S02]  /*a130*/  IMAD.MOV.U32 R63, RZ, RZ, R4 ;  /* 0x000000ffff3f7224 */ /* 0x001fe400078e0004 */
[----:B------:R-:W-:-:S02]  /*a140*/  @!P3 IMAD.IADD R29, R29, 0x1, -R2 ;  /* 0x000000011d1db824 */ /* 0x000fc400078e0a02 */
[----:B------:R-:W-:Y:S01]  /*a150*/  @!P5 IMAD.MOV R63, RZ, RZ, -R63 ;  /* 0x000000ffff3fd224 */ /* 0x000fe200078e0a3f */
[----:B------:R-:W-:Y:S01]  /*a160*/  ISETP.GT.U32.AND P5, PT, R2, R35, PT ;  /* 0x000000230200720c */ /* 0x000fe20003fa4070 */
[--C-:B------:R-:W-:Y:S01]  /*a170*/  @!P6 IMAD.IADD R32, R32, 0x1, -R2.reuse ;  /* 0x000000012020e824 */ /* 0x100fe200078e0a02 */
[----:B------:R-:W-:Y:S01]  /*a180*/  ISETP.GT.U32.AND P6, PT, R2, R36, PT ;  /* 0x000000240200720c */ /* 0x000fe20003fc4070 */
[----:B------:R-:W-:Y:S01]  /*a190*/  IMAD.MOV.U32 R31, RZ, RZ, R29 ;  /* 0x000000ffff1f7224 */ /* 0x000fe200078e001d */
[----:B------:R-:W-:Y:S02]  /*a1a0*/  IABS R34, R73 ;  /* 0x0000004900227213 */ /* 0x000fe40000000000 */
[----:B------:R-:W-:Y:S01]  /*a1b0*/  IABS R30, R76 ;  /* 0x0000004c001e7213 */ /* 0x000fe20000000000 */
[----:B------:R-:W-:Y:S01]  /*a1c0*/  @!P4 IMAD.MOV R31, RZ, RZ, -R31 ;  /* 0x000000ffff1fc224 */ /* 0x000fe200078e0a1f */
[----:B------:R-:W-:Y:S01]  /*a1d0*/  IABS R29, R77 ;  /* 0x0000004d001d7213 */ /* 0x000fe20000000000 */
[C---:B------:R-:W-:Y:S01]  /*a1e0*/  IMAD.HI.U32 R38, R3.reuse, R34, RZ ;  /* 0x0000002203267227 */ /* 0x040fe200078e00ff */
[----:B------:R-:W-:Y:S03]  /*a1f0*/  STL [R1+0x458], R63 ;  /* 0x0004583f01007387 */ /* 0x000fe60000100800 */
[----:B------:R-:W-:Y:S01]  /*a200*/  IMAD.HI.U32 R4, R3, R30, RZ ;  /* 0x0000001e03047227 */ /* 0x000fe200078e00ff */
[----:B------:R-:W-:Y:S01]  /*a210*/  IABS R33, R72 ;  /* 0x0000004800217213 */ /* 0x000fe20000000000 */
[----:B------:R0:W-:Y:S02]  /*a220*/  STL [R1+0x45c], R31 ;  /* 0x00045c1f01007387 */ /* 0x0001e40000100800 */
[----:B------:R-:W-:-:S02]  /*a230*/  @!P5 IMAD.IADD R35, R35, 0x1, -R2 ;  /* 0x000000012323d824 */ /* 0x000fc400078e0a02 */
[----:B------:R-:W-:Y:S02]  /*a240*/  IMAD.MOV R38, RZ, RZ, -R38 ;  /* 0x000000ffff267224 */ /* 0x000fe400078e0a26 */
[----:B------:R-:W-:Y:S02]  /*a250*/  @!P6 IMAD.IADD R36, R36, 0x1, -R2 ;  /* 0x000000012424e824 */ /* 0x000fe400078e0a02 */
[----:B0-----:R-:W-:Y:S02]  /*a260*/  IMAD.MOV R31, RZ, RZ, -R4 ;  /* 0x000000ffff1f7224 */ /* 0x001fe400078e0a04 */
[----:B------:R-:W-:Y:S01]  /*a270*/  IMAD.MOV.U32 R4, RZ, RZ, R29 ;  /* 0x000000ffff047224 */ /* 0x000fe200078e001d */
[----:B------:R-:W-:Y:S01]  /*a280*/  ISETP.GT.U32.AND P6, PT, R2, R35, PT ;  /* 0x000000230200720c */ /* 0x000fe20003fc4070 */
[----:B------:R-:W-:-:S04]  /*a290*/  IMAD.HI.U32 R37, R3, R33, RZ ;  /* 0x0000002103257227 */ /* 0x000fc800078e00ff */
[C---:B------:R-:W-:Y:S02]  /*a2a0*/  IMAD R34, R2.reuse, R38, R34 ;  /* 0x0000002602227224 */ /* 0x040fe400078e0222 */
[C---:B------:R-:W-:Y:S02]  /*a2b0*/  IMAD R30, R2.reuse, R31, R30 ;  /* 0x0000001f021e7224 */ /* 0x040fe400078e021e */
[----:B------:R-:W-:Y:S01]  /*a2c0*/  IMAD.HI.U32 R31, R3, R4, RZ ;  /* 0x00000004031f7227 */ /* 0x000fe200078e00ff */
[----:B------:R-:W-:-:S03]  /*a2d0*/  ISETP.GT.U32.AND P3, PT, R2, R34, PT ;  /* 0x000000220200720c */ /* 0x000fc60003f64070 */
[----:B------:R-:W-:Y:S02]  /*a2e0*/  IMAD.MOV R37, RZ, RZ, -R37 ;  /* 0x000000ffff257224 */ /* 0x000fe400078e0a25 */
[----:B------:R-:W-:Y:S01]  /*a2f0*/  IMAD.MOV R31, RZ, RZ, -R31 ;  /* 0x000000ffff1f7224 */ /* 0x000fe200078e0a1f */
[----:B------:R-:W-:Y:S01]  /*a300*/  ISETP.GE.AND P1, PT, R71, RZ, PT ;  /* 0x000000ff4700720c */ /* 0x000fe20003f26270 */
[C---:B------:R-:W-:Y:S02]  /*a310*/  IMAD R33, R2.reuse, R37, R33 ;  /* 0x0000002502217224 */ /* 0x040fe400078e0221 */
[C---:B------:R-:W-:Y:S02]  /*a320*/  IMAD R4, R2.reuse, R31, R4 ;  /* 0x0000001f02047224 */ /* 0x040fe400078e0204 */
[--C-:B------:R-:W-:Y:S01]  /*a330*/  @!P6 IMAD.IADD R35, R35, 0x1, -R2.reuse ;  /* 0x000000012323e824 */ /* 0x100fe200078e0a02 */
[C---:B------:R-:W-:Y:S02]  /*a340*/  ISETP.GT.U32.AND P2, PT, R2.reuse, R33, PT ;  /* 0x000000210200720c */ /* 0x040fe40003f44070 */
[----:B------:R-:W-:Y:S01]  /*a350*/  ISETP.GT.U32.AND P6, PT, R2, R4, PT ;  /* 0x000000040200720c */ /* 0x000fe20003fc4070 */
[----:B------:R-:W-:-:S02]  /*a360*/  @!P3 IMAD.IADD R34, R34, 0x1, -R2 ;  /* 0x000000012222b824 */ /* 0x000fc400078e0a02 */
[----:B------:R-:W-:Y:S01]  /*a370*/  IMAD.MOV.U32 R37, RZ, RZ, R32 ;  /* 0x000000ffff257224 */ /* 0x000fe200078e0020 */
[----:B------:R-:W-:Y:S02]  /*a380*/  IABS R29, R78 ;  /* 0x0000004e001d7213 */ /* 0x000fe40000000000 */
[----:B------:R-:W-:Y:S01]  /*a390*/  ISETP.GT.U32.AND P5, PT, R2, R34, PT ;  /* 0x000000220200720c */ /* 0x000fe20003fa4070 */
[----:B------:R-:W-:Y:S01]  /*a3a0*/  @!P1 IMAD.MOV R37, RZ, RZ, -R37 ;  /* 0x000000ffff259224 */ /* 0x000fe200078e0a25 */
[----:B------:R-:W-:-:S03]  /*a3b0*/  ISETP.GE.AND P4, PT, R73, RZ, PT ;  /* 0x000000ff4900720c */ /* 0x000fc60003f86270 */
[--C-:B------:R-:W-:Y:S01]  /*a3c0*/  @!P2 IMAD.IADD R33, R33, 0x1, -R2.reuse ;  /* 0x000000012121a824 */ /* 0x100fe200078e0a02 */
[----:B------:R0:W-:Y:S01]  /*a3d0*/  STL [R1+0x460], R37 ;  /* 0x0004602501007387 */ /* 0x0001e20000100800 */
[----:B------:R-:W-:Y:S02]  /*a3e0*/  @!P6 IMAD.IADD R4, R4, 0x1, -R2 ;  /* 0x000000010404e824 */ /* 0x000fe400078e0a02 */
[----:B------:R-:W-:Y:S01]  /*a3f0*/  IMAD.HI.U32 R32, R3, R29, RZ ;  /* 0x0000001d03207227 */ /* 0x000fe200078e00ff */
[C---:B------:R-:W-:Y:S02]  /*a400*/  ISETP.GT.U32.AND P3, PT, R2.reuse, R33, PT ;  /* 0x000000210200720c */ /* 0x040fe40003f64070 */
[----:B------:R-:W-:Y:S02]  /*a410*/  ISETP.GT.U32.AND P6, PT, R2, R4, PT ;  /* 0x000000040200720c */ /* 0x000fe40003fc4070 */
[----:B0-----:R-:W-:Y:S01]  /*a420*/  IABS R37, R79 ;  /* 0x0000004f00257213 */ /* 0x001fe20000000000 */
[----:B------:R-:W-:-:S04]  /*a430*/  IMAD.MOV R32, RZ, RZ, -R32 ;  /* 0x000000ffff207224 */ /* 0x000fc800078e0a20 */
[----:B------:R-:W-:Y:S01]  /*a440*/  IMAD.HI.U32 R38, R3, R37, RZ ;  /* 0x0000002503267227 */ /* 0x000fe200078e00ff */
[----:B------:R-:W-:-:S03]  /*a450*/  ISETP.GT.U32.AND P1, PT, R2, R36, PT ;  /* 0x000000240200720c */ /* 0x000fc60003f24070 */
[----:B------:R-:W-:Y:S01]  /*a460*/  @!P5 IMAD.IADD R34, R34, 0x1, -R2 ;  /* 0x000000012222d824 */ /* 0x000fe200078e0a02 */
[C---:B------:R-:W-:Y:S01]  /*a470*/  ISETP.GT.U32.AND P5, PT, R2.reuse, R30, PT ;  /* 0x0000001e0200720c */ /* 0x040fe20003fa4070 */
[----:B------:R-:W-:Y:S02]  /*a480*/  IMAD R29, R2, R32, R29 ;  /* 0x00000020021d7224 */ /* 0x000fe400078e021d */
[----:B------:R-:W-:Y:S01]  /*a490*/  IMAD.MOV R38, RZ, RZ, -R38 ;  /* 0x000000ffff267224 */ /* 0x000fe200078e0a26 */
[----:B------:R-:W-:Y:S01]  /*a4a0*/  ISETP.GE.AND P0, PT, R72, RZ, PT ;  /* 0x000000ff4800720c */ /* 0x000fe20003f06270 */
[----:B------:R-:W-:Y:S01]  /*a4b0*/  @!P4 IMAD.MOV R34, RZ, RZ, -R34 ;  /* 0x000000ffff22c224 */ /* 0x000fe200078e0a22 */
[C---:B------:R-:W-:Y:S01]  /*a4c0*/  ISETP.GT.U32.AND P4, PT, R2.reuse, R29, PT ;  /* 0x0000001d0200720c */ /* 0x040fe20003f84070 */
[----:B------:R-:W-:Y:S01]  /*a4d0*/  IMAD R37, R2, R38, R37 ;  /* 0x0000002602257224 */ /* 0x000fe200078e0225 */
[----:B------:R-:W-:Y:S01]  /*a4e0*/  ISETP.GE.AND P2, PT, R74, RZ, PT ;  /* 0x000000ff4a00720c */ /* 0x000fe20003f46270 */
[--C-:B------:R-:W-:Y:S01]  /*a4f0*/  @!P3 IMAD.IADD R33, R33, 0x1, -R2.reuse ;  /* 0x000000012121b824 */ /* 0x100fe200078e0a02 */
[----:B------:R-:W-:Y:S01]  /*a500*/  ISETP.GE.AND P3, PT, R75, RZ, PT ;  /* 0x000000ff4b00720c */ /* 0x000fe20003f66270 */
[--C-:B------:R-:W-:Y:S01]  /*a510*/  @!P6 IMAD.IADD R4, R4, 0x1, -R2.reuse ;  /* 0x000000010404e824 */ /* 0x100fe200078e0a02 */
[----:B------:R-:W-:Y:S01]  /*a520*/  ISETP.GT.U32.AND P6, PT, R2, R37, PT ;  /* 0x000000250200720c */ /* 0x000fe20003fc4070 */
[----:B------:R-:W-:-:S02]  /*a530*/  @!P1 IMAD.IADD R36, R36, 0x1, -R2 ;  /* 0x0000000124249824 */ /* 0x000fc400078e0a02 */
[----:B------:R-:W-:Y:S02]  /*a540*/  @!P5 IMAD.IADD R30, R30, 0x1, -R2 ;  /* 0x000000011e1ed824 */ /* 0x000fe400078e0a02 */
[----:B------:R-:W-:Y:S02]  /*a550*/  IMAD.MOV.U32 R39, RZ, RZ, R33 ;  /* 0x000000ffff277224 */ /* 0x000fe400078e0021 */
[----:B------:R-:W-:Y:S02]  /*a560*/  IMAD.MOV.U32 R33, RZ, RZ, R36 ;  /* 0x000000ffff217224 */ /* 0x000fe400078e0024 */
[----:B------:R-:W-:Y:S01]  /*a570*/  @!P0 IMAD.MOV R39, RZ, RZ, -R39 ;  /* 0x000000ffff278224 */ /* 0x000fe200078e0a27 */
[----:B------:R-:W-:Y:S01]  /*a580*/  ISETP.GT.U32.AND P0, PT, R2, R30, PT ;  /* 0x0000001e0200720c */ /* 0x000fe20003f04070 */
[----:B------:R-:W-:Y:S01]  /*a590*/  @!P4 IMAD.IADD R29, R29, 0x1, -R2 ;  /* 0x000000011d1dc824 */ /* 0x000fe200078e0a02 */
[----:B------:R-:W-:Y:S01]  /*a5a0*/  IABS R31, R80 ;  /* 0x00000050001f7213 */ /* 0x000fe20000000000 */
[----:B------:R-:W-:-:S02]  /*a5b0*/  @!P2 IMAD.MOV R35, RZ, RZ, -R35 ;  /* 0x000000ffff23a224 */ /* 0x000fc400078e0a23 */
[----:B------:R-:W-:Y:S01]  /*a5c0*/  @!P3 IMAD.MOV R33, RZ, RZ, -R33 ;  /* 0x000000ffff21b224 */ /* 0x000fe200078e0a21 */
[----:B------:R-:W-:Y:S01]  /*a5d0*/  STL [R1+0x464], R39 ;  /* 0x0004642701007387 */ /* 0x000fe20000100800 */
[----:B------:R-:W-:Y:S01]  /*a5e0*/  @!P6 IMAD.IADD R37, R37, 0x1, -R2 ;  /* 0x000000012525e824 */ /* 0x000fe200078e0a02 */
[----:B------:R-:W-:Y:S01]  /*a5f0*/  IABS R38, R81 ;  /* 0x0000005100267213 */ /* 0x000fe20000000000 */
[----:B------:R-:W-:Y:S01]  /*a600*/  IMAD.HI.U32 R32, R3, R31, RZ ;  /* 0x0000001f03207227 */ /* 0x000fe200078e00ff */
[----:B------:R-:W-:Y:S01]  /*a610*/  ISETP.GT.U32.AND P4, PT, R2, R29, PT ;  /* 0x0000001d0200720c */ /* 0x000fe20003f84070 */
[----:B------:R-:W-:Y:S01]  /*a620*/  STL [R1+0x46c], R34 ;  /* 0x00046c2201007387 */ /* 0x000fe20000100800 */
[----:B------:R-:W-:-:S03]  /*a630*/  ISETP.GE.AND P1, PT, R76, RZ, PT ;  /* 0x000000ff4c00720c */ /* 0x000fc60003f26270 */
[----:B------:R-:W-:Y:S01]  /*a640*/  STL [R1+0x470], R35 ;  /* 0x0004702301007387 */ /* 0x000fe20000100800 */
[----:B------:R-:W-:Y:S01]  /*a650*/  ISETP.GE.AND P5, PT, R77, RZ, PT ;  /* 0x000000ff4d00720c */ /* 0x000fe20003fa6270 */
[----:B------:R-:W-:Y:S01]  /*a660*/  IMAD.MOV R32, RZ, RZ, -R32 ;  /* 0x000000ffff207224 */ /* 0x000fe200078e0a20 */
[----:B------:R-:W-:Y:S01]  /*a670*/  ISETP.GT.U32.AND P6, PT, R2, R37, PT ;  /* 0x000000250200720c */ /* 0x000fe20003fc4070 */
[----:B------:R0:W-:Y:S01]  /*a680*/  STL [R1+0x474], R33 ;  /* 0x0004742101007387 */ /* 0x0001e20000100800 */
[----:B------:R-:W-:Y:S02]  /*a690*/  @!P0 IMAD.IADD R30, R30, 0x1, -R2 ;  /* 0x000000011e1e8824 */ /* 0x000fe400078e0a02 */
[----:B------:R-:W-:Y:S02]  /*a6a0*/  IMAD R31, R2, R32, R31 ;  /* 0x00000020021f7224 */ /* 0x000fe400078e021f */
[----:B0-----:R-:W-:Y:S02]  /*a6b0*/  IMAD.MOV.U32 R33, RZ, RZ, R4 ;  /* 0x000000ffff217224 */ /* 0x001fe400078e0004 */
[----:B------:R-:W-:-:S04]  /*a6c0*/  IMAD.HI.U32 R4, R3, R38, RZ ;  /* 0x0000002603047227 */ /* 0x000fc800078e00ff */
[----:B------:R-:W-:Y:S02]  /*a6d0*/  IMAD.MOV R4, RZ, RZ, -R4 ;  /* 0x000000ffff047224 */ /* 0x000fe400078e0a04 */
[----:B------:R-:W-:Y:S02]  /*a6e0*/  IMAD.MOV.U32 R34, RZ, RZ, R30 ;  /* 0x000000ffff227224 */ /* 0x000fe400078e001e */
[----:B------:R-:W-:Y:S01]  /*a6f0*/  @!P4 IMAD.IADD R29, R29, 0x1, -R2 ;  /* 0x000000011d1dc824 */ /* 0x000fe200078e0a02 */
[C---:B------:R-:W-:Y:S01]  /*a700*/  ISETP.GT.U32.AND P4, PT, R2.reuse, R31, PT ;  /* 0x0000001f0200720c */ /* 0x040fe20003f84070 */
[----:B------:R-:W-:Y:S02]  /*a710*/  IMAD R38, R2, R4, R38 ;  /* 0x0000000402267224 */ /* 0x000fe400078e0226 */
[----:B------:R-:W-:Y:S02]  /*a720*/  @!P1 IMAD.MOV R34, RZ, RZ, -R34 ;  /* 0x000000ffff229224 */ /* 0x000fe400078e0a22 */
[----:B------:R-:W-:-:S02]  /*a730*/  @!P5 IMAD.MOV R33, RZ, RZ, -R33 ;  /* 0x000000ffff21d224 */ /* 0x000fc400078e0a21 */
[----:B------:R-:W-:Y:S01]  /*a740*/  @!P6 IMAD.IADD R37, R37, 0x1, -R2 ;  /* 0x000000012525e824 */ /* 0x000fe200078e0a02 */
[----:B------:R-:W-:Y:S01]  /*a750*/  ISETP.GT.U32.AND P6, PT, R2, R38, PT ;  /* 0x000000260200720c */ /* 0x000fe20003fc4070 */
[----:B------:R-:W-:Y:S01]  /*a760*/  STL [R1+0x478], R34 ;  /* 0x0004782201007387 */ /* 0x000fe20000100800 */
[----:B------:R-:W-:-:S03]  /*a770*/  IABS R36, R82 ;  /* 0x0000005200247213 */ /* 0x000fc60000000000 */
[----:B------:R0:W-:Y:S01]  /*a780*/  STL [R1+0x47c], R33 ;  /* 0x00047c2101007387 */ /* 0x0001e20000100800 */
[----:B------:R-:W-:Y:S01]  /*a790*/  @!P4 IMAD.IADD R31, R31, 0x1, -R2 ;  /* 0x000000011f1fc824 */ /* 0x000fe200078e0a02 */
[----:B------:R-:W-:Y:S01]  /*a7a0*/  ISETP.GE.AND P2, PT, R78, RZ, PT ;  /* 0x000000ff4e00720c */ /* 0x000fe20003f46270 */
[----:B------:R-:W-:Y:S01]  /*a7b0*/  IMAD.HI.U32 R30, R3, R36, RZ ;  /* 0x00000024031e7227 */ /* 0x000fe200078e00ff */
[----:B------:R-:W-:Y:S02]  /*a7c0*/  ISETP.GE.AND P3, PT, R79, RZ, PT ;  /* 0x000000ff4f00720c */ /* 0x000fe40003f66270 */
[----:B0-----:R-:W-:Y:S02]  /*a7d0*/  IABS R33, R85 ;  /* 0x0000005500217213 */ /* 0x001fe40000000000 */
[----:B------:R-:W-:Y:S02]  /*a7e0*/  IABS R35, R83 ;  /* 0x0000005300237213 */ /* 0x000fe40000000000 */
[----:B------:R-:W-:Y:S01]  /*a7f0*/  IABS R34, R84 ;  /* 0x0000005400227213 */ /* 0x000fe20000000000 */
[----:B------:R-:W-:-:S04]  /*a800*/  IMAD.HI.U32 R32, R3, R33, RZ ;  /* 0x0000002103207227 */ /* 0x000fc800078e00ff */
[----:B------:R-:W-:Y:S01]  /*a810*/  @!P6 IMAD.IADD R38, R38, 0x1, -R2 ;  /* 0x000000012626e824 */ /* 0x000fe200078e0a02 */
[----:B------:R-:W-:Y:S01]  /*a820*/  ISETP.GT.U32.AND P6, PT, R2, R31, PT ;  /* 0x0000001f0200720c */ /* 0x000fe20003fc4070 */
[----:B------:R-:W-:Y:S02]  /*a830*/  IMAD.MOV R32, RZ, RZ, -R32 ;  /* 0x000000ffff207224 */ /* 0x000fe400078e0a20 */
[----:B------:R-:W-:-:S04]  /*a840*/  IMAD.HI.U32 R4, R3, R35, RZ ;  /* 0x0000002303047227 */ /* 0x000fc800078e00ff */
[----:B------:R-:W-:-:S04]  /*a850*/  IMAD.HI.U32 R39, R3, R34, RZ ;  /* 0x0000002203277227 */ /* 0x000fc800078e00ff */
[----:B------:R-:W-:Y:S02]  /*a860*/  IMAD.MOV R30, RZ, RZ, -R30 ;  /* 0x000000ffff1e7224 */ /* 0x000fe400078e0a1e */
[C---:B------:R-:W-:Y:S02]  /*a870*/  IMAD R32, R2.reuse, R32, R33 ;  /* 0x0000002002207224 */ /* 0x040fe400078e0221 */
[----:B------:R-:W-:Y:S02]  /*a880*/  IMAD.MOV R4, RZ, RZ, -R4 ;  /* 0x000000ffff047224 */ /* 0x000fe400078e0a04 */
[----:B------:R-:W-:Y:S02]  /*a890*/  IMAD.MOV R39, RZ, RZ, -R39 ;  /* 0x000000ffff277224 */ /* 0x000fe400078e0a27 */
[----:B------:R-:W-:Y:S02]  /*a8a0*/  IMAD R30, R2, R30, R36 ;  /* 0x0000001e021e7224 */ /* 0x000fe400078e0224 */
[----:B------:R-:W-:-:S02]  /*a8b0*/  IMAD.MOV.U32 R40, RZ, RZ, R29 ;  /* 0x000000ffff287224 */ /* 0x000fc400078e001d */
[----:B------:R-:W-:Y:S02]  /*a8c0*/  IMAD.MOV.U32 R33, RZ, RZ, R37 ;  /* 0x000000ffff217224 */ /* 0x000fe400078e0025 */
[C---:B------:R-:W-:Y:S02]  /*a8d0*/  IMAD R4, R2.reuse, R4, R35 ;  /* 0x0000000402047224 */ /* 0x040fe400078e0223 */
[C---:B------:R-:W-:Y:S01]  /*a8e0*/  IMAD R34, R2.reuse, R39, R34 ;  /* 0x0000002702227224 */ /* 0x040fe200078e0222 */
[----:B------:R-:W-:Y:S01]  /*a8f0*/  IABS R39, R86 ;  /* 0x0000005600277213 */ /* 0x000fe20000000000 */
[----:B------:R-:W-:Y:S01]  /*a900*/  @!P2 IMAD.MOV R40, RZ, RZ, -R40 ;  /* 0x000000ffff28a224 */ /* 0x000fe200078e0a28 */
[C---:B------:R-:W-:Y:S01]  /*a910*/  ISETP.GT.U32.AND P2, PT, R2.reuse, R38, PT ;  /* 0x000000260200720c */ /* 0x040fe20003f44070 */
[----:B------:R-:W-:Y:S01]  /*a920*/  @!P3 IMAD.MOV R33, RZ, RZ, -R33 ;  /* 0x000000ffff21b224 */ /* 0x000fe200078e0a21 */
[C---:B------:R-:W-:Y:S01]  /*a930*/  ISETP.GT.U32.AND P3, PT, R2.reuse, R30, PT ;  /* 0x0000001e0200720c */ /* 0x040fe20003f64070 */
[----:B------:R-:W-:Y:S01]  /*a940*/  @!P6 IMAD.IADD R31, R31, 0x1, -R2 ;  /* 0x000000011f1fe824 */ /* 0x000fe200078e0a02 */
[----:B------:R0:W-:Y:S01]  /*a950*/  STL [R1+0x480], R40 ;  /* 0x0004802801007387 */ /* 0x0001e20000100800 */
[----:B------:R-:W-:Y:S01]  /*a960*/  ISETP.GT.U32.AND P6, PT, R2, R4, PT ;  /* 0x000000040200720c */ /* 0x000fe20003fc4070 */
[----:B0-----:R-:W-:-:S04]  /*a970*/  IMAD.HI.U32 R40, R3, R39, RZ ;  /* 0x0000002703287227 */ /* 0x001fc800078e00ff */
[----:B------:R-:W-:-:S03]  /*a980*/  IMAD.MOV R40, RZ, RZ, -R40 ;  /* 0x000000ffff287224 */ /* 0x000fc600078e0a28 */
[--C-:B------:R-:W-:Y:S01]  /*a990*/  @!P2 IMAD.IADD R38, R38, 0x1, -R2.reuse ;  /* 0x000000012626a824 */ /* 0x100fe200078e0a02 */
[----:B------:R-:W-:Y:S01]  /*a9a0*/  ISETP.GT.U32.AND P2, PT, R2, R34, PT ;  /* 0x000000220200720c */ /* 0x000fe20003f44070 */
[--C-:B------:R-:W-:Y:S01]  /*a9b0*/  @!P3 IMAD.IADD R30, R30, 0x1, -R2.reuse ;  /* 0x000000011e1eb824 */ /* 0x100fe200078e0a02 */
[C---:B------:R-:W-:Y:S01]  /*a9c0*/  ISETP.GT.U32.AND P3, PT, R2.reuse, R32, PT ;  /* 0x000000200200720c */ /* 0x040fe20003f64070 */
[----:B------:R-:W-:Y:S02]  /*a9d0*/  IMAD R40, R2, R40, R39 ;  /* 0x0000002802287224 */ /* 0x000fe400078e0227 */
[--C-:B------:R-:W-:Y:S01]  /*a9e0*/  @!P6 IMAD.IADD R4, R4, 0x1, -R2.reuse ;  /* 0x000000010404e824 */ /* 0x100fe200078e0a02 */
[----:B------:R-:W-:Y:S02]  /*a9f0*/  ISETP.GE.AND P0, PT, R80, RZ, PT ;  /* 0x000000ff5000720c */ /* 0x000fe40003f06270 */
[----:B------:R-:W-:Y:S02]  /*aa00*/  ISETP.GT.U32.AND P6, PT, R2, R40, PT ;  /* 0x000000280200720c */ /* 0x000fe40003fc4070 */
[----:B------:R-:W-:Y:S01]  /*aa10*/  IABS R29, R87 ;  /* 0x00000057001d7213 */ /* 0x000fe20000000000 */
[----:B------:R-:W-:Y:S01]  /*aa20*/  IMAD.MOV.U32 R63, RZ, RZ, R31 ;  /* 0x000000ffff3f7224 */ /* 0x000fe200078e001f */
[----:B------:R-:W-:Y:S01]  /*aa30*/  IABS R35, R89 ;  /* 0x0000005900237213 */ /* 0x000fe20000000000 */
[----:B------:R-:W-:-:S02]  /*aa40*/  @!P2 IMAD.IADD R34, R34, 0x1, -R2 ;  /* 0x000000012222a824 */ /* 0x000fc400078e0a02 */
[----:B------:R-:W-:Y:S01]  /*aa50*/  IMAD.MOV.U32 R37, RZ, RZ, R29 ;  /* 0x000000ffff257224 */ /* 0x000fe200078e001d */
[----:B------:R-:W-:Y:S01]  /*aa60*/  ISETP.GT.U32.AND P2, PT, R2, R30, PT ;  /* 0x0000001e0200720c */ /* 0x000fe20003f44070 */
[--C-:B------:R-:W-:Y:S01]  /*aa70*/  @!P3 IMAD.IADD R32, R32, 0x1, -R2.reuse ;  /* 0x000000012020b824 */ /* 0x100fe200078e0a02 */
[----:B------:R-:W-:Y:S01]  /*aa80*/  IABS R36, R88 ;  /* 0x0000005800247213 */ /* 0x000fe20000000000 */
[----:B------:R-:W-:Y:S01]  /*aa90*/  IMAD.HI.U32 R29, R3, R37, RZ ;  /* 0x00000025031d7227 */ /* 0x000fe200078e00ff */
[----:B------:R-:W-:Y:S01]  /*aaa0*/  ISETP.GE.AND P1, PT, R81, RZ, PT ;  /* 0x000000ff5100720c */ /* 0x000fe20003f26270 */
[----:B------:R0:W-:Y:S02]  /*aab0*/  STL [R1+0x484], R33 ;  /* 0x0004842101007387 */ /* 0x0001e40000100800 */
[----:B------:R-:W-:Y:S01]  /*aac0*/  @!P6 IMAD.IADD R40, R40, 0x1, -R2 ;  /* 0x000000012828e824 */ /* 0x000fe200078e0a02 */
[C---:B------:R-:W-:Y:S01]  /*aad0*/  ISETP.GT.U32.AND P6, PT, R2.reuse, R32, PT ;  /* 0x000000200200720c */ /* 0x040fe20003fc4070 */
[----:B------:R-:W-:Y:S01]  /*aae0*/  @!P0 IMAD.MOV R63, RZ, RZ, -R63 ;  /* 0x000000ffff3f8224 */ /* 0x000fe200078e0a3f */
[----:B------:R-:W-:Y:S01]  /*aaf0*/  ISETP.GT.U32.AND P0, PT, R2, R4, PT ;  /* 0x000000040200720c */ /* 0x000fe20003f04070 */
[----:B------:R-:W-:-:S02]  /*ab00*/  IMAD.MOV R29, RZ, RZ, -R29 ;  /* 0x000000ffff1d7224 */ /* 0x000fc400078e0a1d */
[----:B------:R-:W-:-:S04]  /*ab10*/  IMAD.HI.U32 R39, R3, R35, RZ ;  /* 0x0000002303277227 */ /* 0x000fc800078e00ff */
[----:B0-----:R-:W-:Y:S01]  /*ab20*/  IMAD.HI.U32 R33, R3, R36, RZ ;  /* 0x0000002403217227 */ /* 0x001fe200078e00ff */
[----:B------:R-:W-:-:S03]  /*ab30*/  ISETP.GT.U32.AND P3, PT, R2, R34, PT ;  /* 0x000000220200720c */ /* 0x000fc60003f64070 */
[C---:B------:R-:W-:Y:S02]  /*ab40*/  IMAD R29, R2.reuse, R29, R37 ;  /* 0x0000001d021d7224 */ /* 0x040fe400078e0225 */
[----:B------:R-:W-:Y:S02]  /*ab50*/  IMAD.MOV R39, RZ, RZ, -R39 ;  /* 0x000000ffff277224 */ /* 0x000fe400078e0a27 */
[----:B------:R-:W-:Y:S02]  /*ab60*/  IMAD.MOV R33, RZ, RZ, -R33 ;  /* 0x000000ffff217224 */ /* 0x000fe400078e0a21 */
[----:B------:R-:W-:Y:S02]  /*ab70*/  IMAD.MOV.U32 R31, RZ, RZ, R38 ;  /* 0x000000ffff1f7224 */ /* 0x000fe400078e0026 */
[----:B------:R-:W-:Y:S02]  /*ab80*/  IMAD R35, R2, R39, R35 ;  /* 0x0000002702237224 */ /* 0x000fe400078e0223 */
[----:B------:R-:W-:Y:S01]  /*ab90*/  @!P2 IMAD.IADD R30, R30, 0x1, -R2 ;  /* 0x000000011e1ea824 */ /* 0x000fe200078e0a02 */
[C---:B------:R-:W-:Y:S01]  /*aba0*/  ISETP.GT.U32.AND P2, PT, R2.reuse, R29, PT ;  /* 0x0000001d0200720c */ /* 0x040fe20003f44070 */
[----:B------:R-:W-:-:S02]  /*abb0*/  IMAD R33, R2, R33, R36 ;  /* 0x0000002102217224 */ /* 0x000fc400078e0224 */
[----:B------:R-:W-:Y:S01]  /*abc0*/  @!P1 IMAD.MOV R31, RZ, RZ, -R31 ;  /* 0x000000ffff1f9224 */ /* 0x000fe200078e0a1f */
[----:B------:R-:W-:Y:S01]  /*abd0*/  ISETP.GT.U32.AND P1, PT, R2, R40, PT ;  /* 0x000000280200720c */ /* 0x000fe20003f24070 */
[--C-:B------:R-:W-:Y:S01]  /*abe0*/  @!P6 IMAD.IADD R32, R32, 0x1, -R2.reuse ;  /* 0x000000012020e824 */ /* 0x100fe200078e0a02 */
[----:B------:R-:W-:Y:S01]  /*abf0*/  ISETP.GT.U32.AND P6, PT, R2, R35, PT ;  /* 0x000000230200720c */ /* 0x000fe20003fc4070 */
[--C-:B------:R-:W-:Y:S01]  /*ac00*/  @!P0 IMAD.IADD R4, R4, 0x1, -R2.reuse ;  /* 0x0000000104048824 */ /* 0x100fe200078e0a02 */
[----:B------:R-:W-:Y:S01]  /*ac10*/  ISETP.GT.U32.AND P0, PT, R2, R33, PT ;  /* 0x000000210200720c */ /* 0x000fe20003f04070 */
[----:B------:R-:W-:Y:S01]  /*ac20*/  @!P3 IMAD.IADD R34, R34, 0x1, -R2 ;  /* 0x000000012222b824 */ /* 0x000fe200078e0a02 */
[----:B------:R-:W-:Y:S02]  /*ac30*/  ISETP.GE.AND P5, PT, R82, RZ, PT ;  /* 0x000000ff5200720c */ /* 0x000fe40003fa6270 */
[----:B------:R-:W-:Y:S02]  /*ac40*/  ISETP.GE.AND P4, PT, R83, RZ, PT ;  /* 0x000000ff5300720c */ /* 0x000fe40003f86270 */
[----:B------:R-:W-:-:S02]  /*ac50*/  IABS R36, R90 ;  /* 0x0000005a00247213 */ /* 0x000fc40000000000 */
[----:B------:R-:W-:Y:S01]  /*ac60*/  ISETP.GE.AND P3, PT, R84, RZ, PT ;  /* 0x000000ff5400720c */ /* 0x000fe20003f66270 */
[--C-:B------:R-:W-:Y:S02]  /*ac70*/  @!P2 IMAD.IADD R29, R29, 0x1, -R2.reuse ;  /* 0x000000011d1da824 */ /* 0x100fe400078e0a02 */
[----:B------:R-:W-:Y:S01]  /*ac80*/  IMAD.HI.U32 R37, R3, R36, RZ ;  /* 0x0000002403257227 */ /* 0x000fe200078e00ff */
[----:B------:R0:W-:Y:S03]  /*ac90*/  STL [R1+0x488], R63 ;  /* 0x0004883f01007387 */ /* 0x0001e60000100800 */
[--C-:B------:R-:W-:Y:S01]  /*aca0*/  @!P1 IMAD.IADD R40, R40, 0x1, -R2.reuse ;  /* 0x0000000128289824 */ /* 0x100fe200078e0a02 */
[----:B------:R-:W-:Y:S01]  /*acb0*/  ISETP.GE.AND P1, PT, R85, RZ, PT ;  /* 0x000000ff5500720c */ /* 0x000fe20003f26270 */
[--C-:B------:R-:W-:Y:S01]  /*acc0*/  @!P6 IMAD.IADD R35, R35, 0x1, -R2.reuse ;  /* 0x000000012323e824 */ /* 0x100fe200078e0a02 */
[----:B------:R-:W-:Y:S01]  /*acd0*/  ISETP.GT.U32.AND P6, PT, R2, R29, PT ;  /* 0x0000001d0200720c */ /* 0x000fe20003fc4070 */
[----:B------:R-:W-:Y:S01]  /*ace0*/  @!P0 IMAD.IADD R33, R33, 0x1, -R2 ;  /* 0x0000000121218824 */ /* 0x000fe200078e0a02 */
[----:B------:R1:W-:Y:S01]  /*acf0*/  STL [R1+0x48c], R31 ;  /* 0x00048c1f01007387 */ /* 0x0003e20000100800 */
[----:B------:R-:W-:-:S02]  /*ad00*/  IMAD.MOV.U32 R64, RZ, RZ, R30 ;  /* 0x000000ffff407224 */ /* 0x000fc400078e001e */
[----:B------:R-:W-:Y:S02]  /*ad10*/  IMAD.MOV R37, RZ, RZ, -R37 ;  /* 0x000000ffff257224 */ /* 0x000fe400078e0a25 */
[----:B0-----:R-:W-:Y:S01]  /*ad20*/  IMAD.MOV.U32 R63, RZ, RZ, R4 ;  /* 0x000000ffff3f7224 */ /* 0x001fe200078e0004 */
[----:B------:R-:W-:Y:S01]  /*ad30*/  ISETP.GE.AND P2, PT, R86, RZ, PT ;  /* 0x000000ff5600720c */ /* 0x000fe20003f46270 */
[----:B------:R-:W-:Y:S01]  /*ad40*/  IMAD.MOV.U32 R30, RZ, RZ, R34 ;  /* 0x000000ffff1e7224 */ /* 0x000fe200078e0022 */
[----:B-1----:R-:W-:Y:S01]  /*ad50*/  IABS R31, R91 ;  /* 0x0000005b001f7213 */ /* 0x002fe20000000000 */
[----:B------:R-:W-:Y:S01]  /*ad60*/  @!P5 IMAD.MOV R64, RZ, RZ, -R64 ;  /* 0x000000ffff40d224 */ /* 0x000fe200078e0a40 */
[C---:B------:R-:W-:Y:S01]  /*ad70*/  ISETP.GT.U32.AND P5, PT, R2.reuse, R33, PT ;  /* 0x000000210200720c */ /* 0x040fe20003fa4070 */
[----:B------:R-:W-:Y:S02]  /*ad80*/  IMAD R36, R2, R37, R36 ;  /* 0x0000002502247224 */ /* 0x000fe400078e0224 */
[----:B------:R-:W-:-:S02]  /*ad90*/  @!P4 IMAD.MOV R63, RZ, RZ, -R63 ;  /* 0x000000ffff3fc224 */ /* 0x000fc400078e0a3f */
[----:B------:R-:W-:Y:S01]  /*ada0*/  @!P3 IMAD.MOV R30, RZ, RZ, -R30 ;  /* 0x000000ffff1eb224 */ /* 0x000fe200078e0a1e */
[----:B------:R-:W-:Y:S01]  /*adb0*/  ISETP.GE.AND P0, PT, R87, RZ, PT ;  /* 0x000000ff5700720c */ /* 0x000fe20003f06270 */
[----:B------:R-:W-:Y:S01]  /*adc0*/  IMAD.HI.U32 R38, R3, R31, RZ ;  /* 0x0000001f03267227 */ /* 0x000fe200078e00ff */
[----:B------:R-:W-:Y:S01]  /*add0*/  STL [R1+0x490], R64 ;  /* 0x0004904001007387 */ /* 0x000fe20000100800 */
[C---:B------:R-:W-:Y:S02]  /*ade0*/  ISETP.GT.U32.AND P4, PT, R2.reuse, R35, PT ;  /* 0x000000230200720c */ /* 0x040fe40003f84070 */
[----:B------:R-:W-:Y:S01]  /*adf0*/  IMAD.MOV.U32 R4, RZ, RZ, R32 ;  /* 0x000000ffff047224 */ /* 0x000fe200078e0020 */
[----:B------:R-:W-:Y:S01]  /*ae00*/  STL [R1+0x494], R63 ;  /* 0x0004943f01007387 */ /* 0x000fe20000100800 */
[----:B------:R-:W-:Y:S01]  /*ae10*/  ISETP.GT.U32.AND P3, PT, R2, R36, PT ;  /* 0x000000240200720c */ /* 0x000fe20003f64070 */
[----:B------:R-:W-:Y:S02]  /*ae20*/  IMAD.MOV R38, RZ, RZ, -R38 ;  /* 0x000000ffff267224 */ /* 0x000fe400078e0a26 */
[----:B------:R0:W-:Y:S01]  /*ae30*/  STL [R1+0x498], R30 ;  /* 0x0004981e01007387 */ /* 0x0001e20000100800 */
[----:B------:R-:W-:Y:S01]  /*ae40*/  @!P1 IMAD.MOV R4, RZ, RZ, -R4 ;  /* 0x000000ffff049224 */ /* 0x000fe200078e0a04 */
[----:B------:R-:W-:Y:S01]  /*ae50*/  ISETP.GE.AND P1, PT, R88, RZ, PT ;  /* 0x000000ff5800720c */ /* 0x000fe20003f26270 */
[----:B------:R-:W-:-:S02]  /*ae60*/  @!P6 IMAD.IADD R29, R29, 0x1, -R2 ;  /* 0x000000011d1de824 */ /* 0x000fc400078e0a02 */
[C---:B------:R-:W-:Y:S02]  /*ae70*/  IMAD R31, R2.reuse, R38, R31 ;  /* 0x00000026021f7224 */ /* 0x040fe400078e021f */
[----:B0-----:R-:W-:Y:S01]  /*ae80*/  IMAD.MOV.U32 R30, RZ, RZ, R40 ;  /* 0x000000ffff1e7224 */ /* 0x001fe200078e0028 */
[----:B------:R-:W-:Y:S01]  /*ae90*/  IABS R39, R92 ;  /* 0x0000005c00277213 */ /* 0x000fe20000000000 */
[----:B------:R-:W-:Y:S02]  /*aea0*/  IMAD.MOV.U32 R32, RZ, RZ, R29 ;  /* 0x000000ffff207224 */ /* 0x000fe400078e001d */
[----:B------:R-:W-:Y:S01]  /*aeb0*/  @!P2 IMAD.MOV R30, RZ, RZ, -R30 ;  /* 0x000000ffff1ea224 */ /* 0x000fe200078e0a1e */
[----:B------:R-:W-:Y:S01]  /*aec0*/  ISETP.GE.AND P6, PT, R89, RZ, PT ;  /* 0x000000ff5900720c */ /* 0x000fe20003fc6270 */
[----:B------:R-:W-:Y:S01]  /*aed0*/  @!P5 IMAD.IADD R33, R33, 0x1, -R2 ;  /* 0x000000012121d824 */ /* 0x000fe200078e0a02 */
[----:B------:R0:W-:Y:S01]  /*aee0*/  STL [R1+0x49c], R4 ;  /* 0x00049c0401007387 */ /* 0x0001e20000100800 */
[----:B------:R-:W-:Y:S01]  /*aef0*/  ISETP.GT.U32.AND P2, PT, R2, R31, PT ;  /* 0x0000001f0200720c */ /* 0x000fe20003f44070 */
[----:B------:R-:W-:-:S02]  /*af00*/  @!P0 IMAD.MOV R32, RZ, RZ, -R32 ;  /* 0x000000ffff208224 */ /* 0x000fc400078e0a20 */
[----:B------:R1:W-:Y:S01]  /*af10*/  STL [R1+0x4a0], R30 ;  /* 0x0004a01e01007387 */ /* 0x0003e20000100800 */
[--C-:B------:R-:W-:Y:S02]  /*af20*/  @!P4 IMAD.IADD R35, R35, 0x1, -R2.reuse ;  /* 0x000000012323c824 */ /* 0x100fe400078e0a02 */
[----:B------:R-:W-:Y:S02]  /*af30*/  @!P3 IMAD.IADD R36, R36, 0x1, -R2 ;  /* 0x000000012424b824 */ /* 0x000fe400078e0a02 */
[----:B0-----:R-:W-:-:S04]  /*af40*/  IMAD.HI.U32 R4, R3, R39, RZ ;  /* 0x0000002703047227 */ /* 0x001fc800078e00ff */
[----:B-1----:R-:W-:Y:S01]  /*af50*/  IMAD.MOV.U32 R30, RZ, RZ, R33 ;  /* 0x000000ffff1e7224 */ /* 0x002fe200078e0021 */
[----:B------:R0:W-:Y:S01]  /*af60*/  STL [R1+0x4a8], R32 ;  /* 0x0004a82001007387 */ /* 0x0001e20000100800 */
[----:B------:R-:W-:Y:S02]  /*af70*/  IMAD.MOV R4, RZ, RZ, -R4 ;  /* 0x000000ffff047224 */ /* 0x000fe400078e0a04 */
[----:B------:R-:W-:Y:S01]  /*af80*/  @!P1 IMAD.MOV R30, RZ, RZ, -R30 ;  /* 0x000000ffff1e9224 */ /* 0x000fe200078e0a1e */
[C---:B------:R-:W-:Y:S01]  /*af90*/  ISETP.GT.U32.AND P0, PT, R2.reuse, R36, PT ;  /* 0x000000240200720c */ /* 0x040fe20003f04070 */
[----:B------:R-:W-:Y:S02]  /*afa0*/  IMAD R4, R2, R4, R39 ;  /* 0x0000000402047224 */ /* 0x000fe400078e0227 */
[----:B0-----:R-:W-:Y:S01]  /*afb0*/  IMAD.MOV.U32 R32, RZ, RZ, R35 ;  /* 0x000000ffff207224 */ /* 0x001fe200078e0023 */
[----:B------:R0:W-:Y:S01]  /*afc0*/  STL [R1+0x4ac], R30 ;  /* 0x0004ac1e01007387 */ /* 0x0001e20000100800 */
[----:B------:R-:W-:-:S02]  /*afd0*/  @!P2 IMAD.IADD R31, R31, 0x1, -R2 ;  /* 0x000000011f1fa824 */ /* 0x000fc400078e0a02 */
[----:B------:R-:W-:Y:S01]  /*afe0*/  @!P6 IMAD.MOV R32, RZ, RZ, -R32 ;  /* 0x000000ffff20e224 */ /* 0x000fe200078e0a20 */
[----:B------:R-:W-:Y:S02]  /*aff0*/  ISETP.GE.AND P5, PT, R90, RZ, PT ;  /* 0x000000ff5a00720c */ /* 0x000fe40003fa6270 */
[C---:B------:R-:W-:Y:S02]  /*b000*/  ISETP.GT.U32.AND P6, PT, R2.reuse, R4, PT ;  /* 0x000000040200720c */ /* 0x040fe40003fc4070 */
[----:B0-----:R-:W-:Y:S01]  /*b010*/  IABS R30, R93 ;  /* 0x0000005d001e7213 */ /* 0x001fe20000000000 */
[----:B------:R0:W-:Y:S01]  /*b020*/  STL [R1+0x4b4], R32 ;  /* 0x0004b42001007387 */ /* 0x0001e20000100800 */
[----:B------:R-:W-:Y:S02]  /*b030*/  IABS R29, R94 ;  /* 0x0000005e001d7213 */ /* 0x000fe40000000000 */
[----:B------:R-:W-:Y:S01]  /*b040*/  ISETP.GT.U32.AND P2, PT, R2, R31, PT ;  /* 0x0000001f0200720c */ /* 0x000fe20003f44070 */
[----:B------:R-:W-:-:S02]  /*b050*/  @!P0 IMAD.IADD R36, R36, 0x1, -R2 ;  /* 0x0000000124248824 */ /* 0x000fc400078e0a02 */
[----:B0-----:R-:W-:-:S04]  /*b060*/  IMAD.HI.U32 R32, R3, R30, RZ ;  /* 0x0000001e03207227 */ /* 0x001fc800078e00ff */
[----:B------:R-:W-:Y:S02]  /*b070*/  IMAD.MOV R32, RZ, RZ, -R32 ;  /* 0x000000ffff207224 */ /* 0x000fe400078e0a20 */
[----:B------:R-:W-:Y:S01]  /*b080*/  IMAD.HI.U32 R33, R3, R29, RZ ;  /* 0x0000001d03217227 */ /* 0x000fe200078e00ff */
[----:B------:R-:W-:Y:S02]  /*b090*/  ISETP.GE.AND P4, PT, R91, RZ, PT ;  /* 0x000000ff5b00720c */ /* 0x000fe40003f86270 */
[----:B------:R-:W-:Y:S01]  /*b0a0*/  IABS R35, R96 ;  /* 0x0000006000237213 */ /* 0x000fe20000000000 */
[----:B------:R-:W-:Y:S02]  /*b0b0*/  IMAD R30, R2, R32, R30 ;  /* 0x00000020021e7224 */ /* 0x000fe400078e021e */
[----:B------:R-:W-:Y:S02]  /*b0c0*/  IMAD.MOV.U32 R39, RZ, RZ, R36 ;  /* 0x000000ffff277224 */ /* 0x000fe400078e0024 */
[----:B------:R-:W-:Y:S01]  /*b0d0*/  IMAD.MOV R33, RZ, RZ, -R33 ;  /* 0x000000ffff217224 */ /* 0x000fe200078e0a21 */
[----:B------:R-:W-:Y:S01]  /*b0e0*/  IABS R34, R95 ;  /* 0x0000005f00227213 */ /* 0x000fe20000000000 */
[----:B------:R-:W-:-:S02]  /*b0f0*/  @!P6 IMAD.IADD R4, R4, 0x1, -R2 ;  /* 0x000000010404e824 */ /* 0x000fc400078e0a02 */
[----:B------:R-:W-:Y:S01]  /*b100*/  @!P5 IMAD.MOV R39, RZ, RZ, -R39 ;  /* 0x000000ffff27d224 */ /* 0x000fe200078e0a27 */
[C---:B------:R-:W-:Y:S01]  /*b110*/  ISETP.GT.U32.AND P5, PT, R2.reuse, R30, PT ;  /* 0x0000001e0200720c */ /* 0x040fe20003fa4070 */
[C---:B------:R-:W-:Y:S02]  /*b120*/  IMAD R29, R2.reuse, R33, R29 ;  /* 0x00000021021d7224 */ /* 0x040fe400078e021d */
[----:B------:R-:W-:Y:S02]  /*b130*/  @!P2 IMAD.IADD R31, R31, 0x1, -R2 ;  /* 0x000000011f1fa824 */ /* 0x000fe400078e0a02 */
[----:B------:R-:W-:Y:S01]  /*b140*/  IMAD.HI.U32 R33, R3, R35, RZ ;  /* 0x0000002303217227 */ /* 0x000fe200078e00ff */
[----:B------:R-:W-:-:S03]  /*b150*/  ISETP.GT.U32.AND P6, PT, R2, R4, PT ;  /* 0x000000040200720c */ /* 0x000fc60003fc4070 */
[----:B------:R-:W-:-:S04]  /*b160*/  IMAD.HI.U32 R37, R3, R34, RZ ;  /* 0x0000002203257227 */ /* 0x000fc800078e00ff */
[----:B------:R-:W-:Y:S02]  /*b170*/  IMAD.MOV.U32 R38, RZ, RZ, R31 ;  /* 0x000000ffff267224 */ /* 0x000fe400078e001f */
[----:B------:R-:W-:Y:S02]  /*b180*/  IMAD.MOV R33, RZ, RZ, -R33 ;  /* 0x000000ffff217224 */ /* 0x000fe400078e0a21 */
[----:B------:R-:W-:Y:S02]  /*b190*/  IMAD.MOV R37, RZ, RZ, -R37 ;  /* 0x000000ffff257224 */ /* 0x000fe400078e0a25 */
[----:B------:R-:W-:Y:S01]  /*b1a0*/  @!P4 IMAD.MOV R38, RZ, RZ, -R38 ;  /* 0x000000ffff26c224 */ /* 0x000fe200078e0a26 */
[C---:B------:R-:W-:Y:S01]  /*b1b0*/  ISETP.GT.U32.AND P4, PT, R2.reuse, R29, PT ;  /* 0x0000001d0200720c */ /* 0x040fe20003f84070 */
[----:B------:R-:W-:Y:S01]  /*b1c0*/  IMAD R35, R2, R33, R35 ;  /* 0x0000002102237224 */ /* 0x000fe200078e0223 */
[----:B------:R-:W-:Y:S01]  /*b1d0*/  ISETP.GE.AND P3, PT, R92, RZ, PT ;  /* 0x000000ff5c00720c */ /* 0x000fe20003f66270 */
[----:B------:R-:W-:-:S02]  /*b1e0*/  IMAD R34, R2, R37, R34 ;  /* 0x0000002502227224 */ /* 0x000fc400078e0222 */
[--C-:B------:R-:W-:Y:S01]  /*b1f0*/  @!P5 IMAD.IADD R30, R30, 0x1, -R2.reuse ;  /* 0x000000011e1ed824 */ /* 0x100fe200078e0a02 */
[----:B------:R-:W-:Y:S01]  /*b200*/  ISETP.GT.U32.AND P5, PT, R2, R35, PT ;  /* 0x000000230200720c */ /* 0x000fe20003fa4070 */
[--C-:B------:R-:W-:Y:S01]  /*b210*/  @!P6 IMAD.IADD R4, R4, 0x1, -R2.reuse ;  /* 0x000000010404e824 */ /* 0x100fe200078e0a02 */
[----:B------:R-:W-:Y:S02]  /*b220*/  ISETP.GT.U32.AND P6, PT, R2, R34, PT ;  /* 0x000000220200720c */ /* 0x000fe40003fc4070 */
[----:B------:R-:W-:Y:S01]  /*b230*/  IABS R32, R98 ;  /* 0x0000006200207213 */ /* 0x000fe20000000000 */
[----:B------:R-:W-:Y:S02]  /*b240*/  STL [R1+0x4b8], R39 ;  /* 0x0004b82701007387 */ /* 0x000fe40000100800 */
[----:B------:R-:W-:Y:S02]  /*b250*/  @!P4 IMAD.IADD R29, R29, 0x1, -R2 ;  /* 0x000000011d1dc824 */ /* 0x000fe400078e0a02 */
[----:B------:R0:W-:Y:S01]  /*b260*/  STL [R1+0x4bc], R38 ;  /* 0x0004bc2601007387 */ /* 0x0001e20000100800 */
[----:B------:R-:W-:Y:S01]  /*b270*/  IMAD.HI.U32 R36, R3, R32, RZ ;  /* 0x0000002003247227 */ /* 0x000fe200078e00ff */
[----:B------:R-:W-:-:S03]  /*b280*/  IABS R33, R99 ;  /* 0x0000006300217213 */ /* 0x000fc60000000000 */
[----:B------:R-:W-:Y:S02]  /*b290*/  @!P5 IMAD.IADD R35, R35, 0x1, -R2 ;  /* 0x000000012323d824 */ /* 0x000fe400078e0a02 */
[----:B0-----:R-:W-:Y:S02]  /*b2a0*/  IMAD.MOV.U32 R38, RZ, RZ, R4 ;  /* 0x000000ffff267224 */ /* 0x001fe400078e0004 */
[----:B------:R-:W-:Y:S02]  /*b2b0*/  IMAD.MOV R36, RZ, RZ, -R36 ;  /* 0x000000ffff247224 */ /* 0x000fe400078e0a24 */
[----:B------:R-:W-:Y:S01]  /*b2c0*/  @!P3 IMAD.MOV R38, RZ, RZ, -R38 ;  /* 0x000000ffff26b224 */ /* 0x000fe200078e0a26 */
[----:B------:R-:W-:Y:S01]  /*b2d0*/  ISETP.GT.U32.AND P3, PT, R2, R29, PT ;  /* 0x0000001d0200720c */ /* 0x000fe20003f64070 */
[----:B------:R-:W-:Y:S01]  /*b2e0*/  @!P6 IMAD.IADD R34, R34, 0x1, -R2 ;  /* 0x000000012222e824 */ /* 0x000fe200078e0a02 */
[C---:B------:R-:W-:Y:S01]  /*b2f0*/  ISETP.GT.U32.AND P5, PT, R2.reuse, R35, PT ;  /* 0x000000230200720c */ /* 0x040fe20003fa4070 */
[----:B------:R-:W-:-:S02]  /*b300*/  IMAD R32, R2, R36, R32 ;  /* 0x0000002402207224 */ /* 0x000fc400078e0220 */
[----:B------:R-:W-:Y:S01]  /*b310*/  IMAD.HI.U32 R36, R3, R33, RZ ;  /* 0x0000002103247227 */ /* 0x000fe200078e00ff */
[C---:B------:R-:W-:Y:S02]  /*b320*/  ISETP.GT.U32.AND P6, PT, R2.reuse, R34, PT ;  /* 0x000000220200720c */ /* 0x040fe40003fc4070 */
[----:B------:R-:W-:Y:S01]  /*b330*/  IABS R31, R97 ;  /* 0x00000061001f7213 */ /* 0x000fe20000000000 */
[----:B------:R-:W-:Y:S01]  /*b340*/  IMAD.MOV R36, RZ, RZ, -R36 ;  /* 0x000000ffff247224 */ /* 0x000fe200078e0a24 */
[----:B------:R-:W-:-:S03]  /*b350*/  ISETP.GT.U32.AND P4, PT, R2, R30, PT ;  /* 0x0000001e0200720c */ /* 0x000fc60003f84070 */
[----:B------:R-:W-:Y:S01]  /*b360*/  @!P3 IMAD.IADD R29, R29, 0x1, -R2 ;  /* 0x000000011d1db824 */ /* 0x000fe200078e0a02 */
[C---:B------:R-:W-:Y:S01]  /*b370*/  ISETP.GT.U32.AND P3, PT, R2.reuse, R32, PT ;  /* 0x000000200200720c */ /* 0x040fe20003f64070 */
[----:B------:R-:W-:Y:S02]  /*b380*/  IMAD R33, R2, R36, R33 ;  /* 0x0000002402217224 */ /* 0x000fe400078e0221 */
[----:B------:R-:W-:Y:S01]  /*b390*/  IMAD.HI.U32 R37, R3, R31, RZ ;  /* 0x0000001f03257227 */ /* 0x000fe200078e00ff */
[----:B------:R-:W-:-:S03]  /*b3a0*/  IABS R4, R100 ;  /* 0x0000006400047213 */ /* 0x000fc60000000000 */
[--C-:B------:R-:W-:Y:S01]  /*b3b0*/  @!P5 IMAD.IADD R35, R35, 0x1, -R2.reuse ;  /* 0x000000012323d824 */ /* 0x100fe200078e0a02 */
[----:B------:R-:W-:Y:S01]  /*b3c0*/  ISETP.GT.U32.AND P5, PT, R2, R33, PT ;  /* 0x000000210200720c */ /* 0x000fe20003fa4070 */
[----:B------:R-:W-:Y:S01]  /*b3d0*/  IMAD.MOV R37, RZ, RZ, -R37 ;  /* 0x000000ffff257224 */ /* 0x000fe200078e0a25 */
[----:B------:R0:W-:Y:S01]  /*b3e0*/  STL [R1+0x4c0], R38 ;  /* 0x0004c02601007387 */ /* 0x0001e20000100800 */
[--C-:B------:R-:W-:Y:S01]  /*b3f0*/  @!P6 IMAD.IADD R34, R34, 0x1, -R2.reuse ;  /* 0x000000012222e824 */ /* 0x100fe200078e0a02 */
[----:B------:R-:W-:Y:S01]  /*b400*/  ISETP.GE.AND P6, PT, R96, RZ, PT ;  /* 0x000000ff6000720c */ /* 0x000fe20003fc6270 */
[----:B------:R-:W-:Y:S01]  /*b410*/  IMAD R31, R2, R37, R31 ;  /* 0x00000025021f7224 */ /* 0x000fe200078e021f */
[----:B------:R-:W-:Y:S01]  /*b420*/  IABS R36, R101 ;  /* 0x0000006500247213 */ /* 0x000fe20000000000 */
[----:B------:R-:W-:Y:S02]  /*b430*/  @!P4 IMAD.IADD R30, R30, 0x1, -R2 ;  /* 0x000000011e1ec824 */ /* 0x000fe400078e0a02 */
[----:B0-----:R-:W-:Y:S01]  /*b440*/  IMAD.HI.U32 R38, R3, R4, RZ ;  /* 0x0000000403267227 */ /* 0x001fe200078e00ff */
[----:B------:R-:W-:-:S03]  /*b450*/  ISETP.GT.U32.AND P4, PT, R2, R31, PT ;  /* 0x0000001f0200720c */ /* 0x000fc60003f84070 */
[----:B------:R-:W-:Y:S02]  /*b460*/  IMAD.MOV R38, RZ, RZ, -R38 ;  /* 0x000000ffff267224 */ /* 0x000fe400078e0a26 */
[----:B------:R-:W-:Y:S02]  /*b470*/  @!P3 IMAD.IADD R32, R32, 0x1, -R2 ;  /* 0x000000012020b824 */ /* 0x000fe400078e0a02 */
[----:B------:R-:W-:Y:S01]  /*b480*/  IMAD.MOV.U32 R39, RZ, RZ, R29 ;  /* 0x000000ffff277224 */ /* 0x000fe200078e001d */
[----:B------:R-:W-:Y:S01]  /*b490*/  ISETP.GE.AND P1, PT, R93, RZ, PT ;  /* 0x000000ff5d00720c */ /* 0x000fe20003f26270 */
[C---:B------:R-:W-:Y:S01]  /*b4a0*/  IMAD R38, R2.reuse, R38, R4 ;  /* 0x0000002602267224 */ /* 0x040fe200078e0204 */
[----:B------:R-:W-:Y:S01]  /*b4b0*/  IABS R37, R102 ;  /* 0x0000006600257213 */ /* 0x000fe20000000000 */
[----:B------:R-:W-:Y:S01]  /*b4c0*/  @!P5 IMAD.IADD R33, R33, 0x1, -R2 ;  /* 0x000000012121d824 */ /* 0x000fe200078e0a02 */
[----:B------:R-:W-:Y:S01]  /*b4d0*/  ISETP.GT.U32.AND P5, PT, R2, R32, PT ;  /* 0x000000200200720c */ /* 0x000fe20003fa4070 */
[----:B------:R-:W-:-:S02]  /*b4e0*/  IMAD.MOV.U32 R29, RZ, RZ, R35 ;  /* 0x000000ffff1d7224 */ /* 0x000fc400078e0023 */
[----:B------:R-:W-:-:S04]  /*b4f0*/  IMAD.HI.U32 R4, R3, R36, RZ ;  /* 0x0000002403047227 */ /* 0x000fc800078e00ff */
[----:B------:R-:W-:Y:S01]  /*b500*/  @!P6 IMAD.MOV R29, RZ, RZ, -R29 ;  /* 0x000000ffff1de224 */ /* 0x000fe200078e0a1d */
[----:B------:R-:W-:Y:S01]  /*b510*/  ISETP.GT.U32.AND P6, PT, R2, R38, PT ;  /* 0x000000260200720c */ /* 0x000fe20003fc4070 */
[----:B------:R-:W-:Y:S02]  /*b520*/  IMAD.MOV.U32 R40, RZ, RZ, R30 ;  /* 0x000000ffff287224 */ /* 0x000fe400078e001e */
[----:B------:R-:W-:Y:S01]  /*b530*/  IMAD.HI.U32 R30, R3, R37, RZ ;  /* 0x00000025031e7227 */ /* 0x000fe200078e00ff */
[----:B------:R-:W-:-:S03]  /*b540*/  ISETP.GE.AND P0, PT, R94, RZ, PT ;  /* 0x000000ff5e00720c */ /* 0x000fc60003f06270 */
[----:B------:R-:W-:Y:S01]  /*b550*/  IMAD.MOV R4, RZ, RZ, -R4 ;  /* 0x000000ffff047224 */ /* 0x000fe200078e0a04 */
[----:B------:R-:W-:Y:S01]  /*b560*/  ISETP.GE.AND P2, PT, R95, RZ, PT ;  /* 0x000000ff5f00720c */ /* 0x000fe20003f46270 */
[----:B------:R-:W-:Y:S02]  /*b570*/  @!P4 IMAD.IADD R31, R31, 0x1, -R2 ;  /* 0x000000011f1fc824 */ /* 0x000fe400078e0a02 */
[----:B------:R-:W-:Y:S02]  /*b580*/  IMAD.MOV R30, RZ, RZ, -R30 ;  /* 0x000000ffff1e7224 */ /* 0x000fe400078e0a1e */
[C---:B------:R-:W-:Y:S02]  /*b590*/  IMAD R4, R2.reuse, R4, R36 ;  /* 0x0000000402047224 */ /* 0x040fe400078e0224 */
[----:B------:R-:W-:Y:S01]  /*b5a0*/  @!P1 IMAD.MOV R40, RZ, RZ, -R40 ;  /* 0x000000ffff289224 */ /* 0x000fe200078e0a28 */
[C---:B------:R-:W-:Y:S01]  /*b5b0*/  ISETP.GT.U32.AND P1, PT, R2.reuse, R31, PT ;  /* 0x0000001f0200720c */ /* 0x040fe20003f24070 */
[----:B------:R-:W-:-:S02]  /*b5c0*/  IMAD R37, R2, R30, R37 ;  /* 0x0000001e02257224 */ /* 0x000fc400078e0225 */
[--C-:B------:R-:W-:Y:S01]  /*b5d0*/  @!P5 IMAD.IADD R32, R32, 0x1, -R2.reuse ;  /* 0x000000012020d824 */ /* 0x100fe200078e0a02 */
[----:B------:R-:W-:Y:S01]  /*b5e0*/  ISETP.GT.U32.AND P5, PT, R2, R4, PT ;  /* 0x000000040200720c */ /* 0x000fe20003fa4070 */
[----:B------:R-:W-:Y:S01]  /*b5f0*/  @!P6 IMAD.IADD R38, R38, 0x1, -R2 ;  /* 0x000000012626e824 */ /* 0x000fe200078e0a02 */
[----:B------:R-:W-:Y:S01]  /*b600*/  ISETP.GT.U32.AND P6, PT, R2, R37, PT ;  /* 0x000000250200720c */ /* 0x000fe20003fc4070 */
[----:B------:R-:W-:Y:S02]  /*b610*/  @!P0 IMAD.MOV R39, RZ, RZ, -R39 ;  /* 0x000000ffff278224 */ /* 0x000fe400078e0a27 */
[----:B------:R-:W-:Y:S01]  /*b620*/  @!P2 IMAD.MOV R34, RZ, RZ, -R34 ;  /* 0x000000ffff22a224 */ /* 0x000fe200078e0a22 */
[----:B------:R-:W-:Y:S01]  /*b630*/  STL [R1+0x4c8], R40 ;  /* 0x0004c82801007387 */ /* 0x000fe20000100800 */
[----:B------:R-:W-:-:S03]  /*b640*/  ISETP.GE.AND P3, PT, R98, RZ, PT ;  /* 0x000000ff6200720c */ /* 0x000fc60003f66270 */
[----:B------:R0:W-:Y:S01]  /*b650*/  STL [R1+0x4cc], R39 ;  /* 0x0004cc2701007387 */ /* 0x0001e20000100800 */
[--C-:B------:R-:W-:Y:S01]  /*b660*/  @!P1 IMAD.IADD R31, R31, 0x1, -R2.reuse ;  /* 0x000000011f1f9824 */ /* 0x100fe200078e0a02 */
[----:B------:R-:W-:Y:S01]  /*b670*/  IABS R30, R103 ;  /* 0x00000067001e7213 */ /* 0x000fe20000000000 */
[--C-:B------:R-:W-:Y:S01]  /*b680*/  @!P5 IMAD.IADD R4, R4, 0x1, -R2.reuse ;  /* 0x000000010404d824 */ /* 0x100fe200078e0a02 */
[----:B------:R-:W-:Y:S04]  /*b690*/  STL [R1+0x4d4], R34 ;  /* 0x0004d42201007387 */ /* 0x000fe80000100800 */
[----:B------:R1:W-:Y:S01]  /*b6a0*/  STL [R1+0x4d8], R29 ;  /* 0x0004d81d01007387 */ /* 0x0003e20000100800 */
[----:B------:R-:W-:Y:S01]  /*b6b0*/  @!P6 IMAD.IADD R37, R37, 0x1, -R2 ;  /* 0x000000012525e824 */ /* 0x000fe200078e0a02 */
[----:B------:R-:W-:Y:S01]  /*b6c0*/  ISETP.GT.U32.AND P6, PT, R2, R4, PT ;  /* 0x000000040200720c */ /* 0x000fe20003fc4070 */
[----:B0-----:R-:W-:-:S02]  /*b6d0*/  IMAD.MOV.U32 R39, RZ, RZ, R31 ;  /* 0x000000ffff277224 */ /* 0x001fc400078e001f */
[----:B------:R-:W-:Y:S01]  /*b6e0*/  IMAD.HI.U32 R31, R3, R30, RZ ;  /* 0x0000001e031f7227 */ /* 0x000fe200078e00ff */
[----:B-1----:R-:W-:-:S03]  /*b6f0*/  IABS R29, R104 ;  /* 0x00000068001d7213 */ /* 0x002fc60000000000 */
[----:B------:R-:W-:Y:S01]  /*b700*/  IMAD.MOV R31, RZ, RZ, -R31 ;  /* 0x000000ffff1f7224 */ /* 0x000fe200078e0a1f */
[----:B------:R-:W-:Y:S01]  /*b710*/  ISETP.GE.AND P4, PT, R97, RZ, PT ;  /* 0x000000ff6100720c */ /* 0x000fe20003f86270 */
[----:B------:R-:W-:Y:S01]  /*b720*/  IMAD.HI.U32 R35, R3, R29, RZ ;  /* 0x0000001d03237227 */ /* 0x000fe200078e00ff */
[----:B------:R-:W-:Y:S02]  /*b730*/  IABS R34, R105 ;  /* 0x0000006900227213 */ /* 0x000fe40000000000 */
[C---:B------:R-:W-:Y:S01]  /*b740*/  ISETP.GT.U32.AND P5, PT, R2.reuse, R38, PT ;  /* 0x000000260200720c */ /* 0x040fe20003fa4070 */
[----:B------:R-:W-:Y:S01]  /*b750*/  IMAD.MOV R35, RZ, RZ, -R35 ;  /* 0x000000ffff237224 */ /* 0x000fe200078e0a23 */
[C---:B------:R-:W-:Y:S01]  /*b760*/  ISETP.GT.U32.AND P0, PT, R2.reuse, R33, PT ;  /* 0x000000210200720c */ /* 0x040fe20003f04070 */
[----:B------:R-:W-:Y:S01]  /*b770*/  @!P3 IMAD.MOV R32, RZ, RZ, -R32 ;  /* 0x000000ffff20b224 */ /* 0x000fe200078e0a20 */
[C---:B------:R-:W-:Y:S01]  /*b780*/  ISETP.GT.U32.AND P3, PT, R2.reuse, R37, PT ;  /* 0x000000250200720c */ /* 0x040fe20003f64070 */
[----:B------:R-:W-:-:S02]  /*b790*/  IMAD R30, R2, R31, R30 ;  /* 0x0000001f021e7224 */ /* 0x000fc400078e021e */
[----:B------:R-:W-:-:S04]  /*b7a0*/  IMAD.HI.U32 R31, R3, R34, RZ ;  /* 0x00000022031f7227 */ /* 0x000fc800078e00ff */
[----:B------:R-:W-:Y:S01]  /*b7b0*/  IMAD R29, R2, R35, R29 ;  /* 0x00000023021d7224 */ /* 0x000fe200078e021d */
[----:B------:R-:W-:Y:S01]  /*b7c0*/  ISETP.GE.AND P2, PT, R99, RZ, PT ;  /* 0x000000ff6300720c */ /* 0x000fe20003f46270 */
[----:B------:R-:W-:Y:S01]  /*b7d0*/  IMAD.MOV R31, RZ, RZ, -R31 ;  /* 0x000000ffff1f7224 */ /* 0x000fe200078e0a1f */
[----:B------:R-:W-:Y:S01]  /*b7e0*/  ISETP.GE.AND P1, PT, R100, RZ, PT ;  /* 0x000000ff6400720c */ /* 0x000fe20003f26270 */
[----:B------:R-:W-:Y:S01]  /*b7f0*/  @!P6 IMAD.IADD R4, R4, 0x1, -R2 ;  /* 0x000000010404e824 */ /* 0x000fe200078e0a02 */
[C---:B------:R-:W-:Y:S01]  /*b800*/  ISETP.GT.U32.AND P6, PT, R2.reuse, R29, PT ;  /* 0x0000001d0200720c */ /* 0x040fe20003fc4070 */
[----:B------:R-:W-:Y:S02]  /*b810*/  @!P4 IMAD.MOV R39, RZ, RZ, -R39 ;  /* 0x000000ffff27c224 */ /* 0x000fe400078e0a27 */
[----:B------:R-:W-:Y:S02]  /*b820*/  IMAD R31, R2, R31, R34 ;  /* 0x0000001f021f7224 */ /* 0x000fe400078e0222 */
[--C-:B------:R-:W-:Y:S01]  /*b830*/  @!P5 IMAD.IADD R38, R38, 0x1, -R2.reuse ;  /* 0x000000012626d824 */ /* 0x100fe200078e0a02 */
[----:B------:R-:W-:Y:S01]  /*b840*/  STL [R1+0x4dc], R39 ;  /* 0x0004dc2701007387 */ /* 0x000fe20000100800 */
[----:B------:R-:W-:Y:S01]  /*b850*/  @!P0 IMAD.IADD R33, R33, 0x1, -R2 ;  /* 0x0000000121218824 */ /* 0x000fe200078e0a02 */
[----:B------:R-:W-:Y:S01]  /*b860*/  ISETP.GE.AND P0, PT, R101, RZ, PT ;  /* 0x000000ff6500720c */ /* 0x000fe20003f06270 */
[----:B------:R-:W-:Y:S01]  /*b870*/  IMAD.MOV.U32 R63, RZ, RZ, R62 ;  /* 0x000000ffff3f7224 */ /* 0x000fe200078e003e */
[----:B------:R0:W-:Y:S01]  /*b880*/  STL [R1+0x4e4], R32 ;  /* 0x0004e42001007387 */ /* 0x0001e20000100800 */
[----:B------:R-:W-:Y:S01]  /*b890*/  @!P3 IMAD.IADD R37, R37, 0x1, -R2 ;  /* 0x000000012525b824 */ /* 0x000fe200078e0a02 */
[----:B------:R-:W-:Y:S01]  /*b8a0*/  ISETP.GT.U32.AND P3, PT, R2, R31, PT ;  /* 0x0000001f0200720c */ /* 0x000fe20003f64070 */
[----:B------:R-:W-:-:S02]  /*b8b0*/  IMAD.MOV.U32 R62, RZ, RZ, R61 ;  /* 0x000000ffff3e7224 */ /* 0x000fc400078e003d */
[----:B------:R-:W-:Y:S02]  /*b8c0*/  IMAD.MOV.U32 R61, RZ, RZ, R59 ;  /* 0x000000ffff3d7224 */ /* 0x000fe400078e003b */
[----:B------:R-:W-:Y:S02]  /*b8d0*/  IMAD.MOV.U32 R59, RZ, RZ, R58 ;  /* 0x000000ffff3b7224 */ /* 0x000fe400078e003a */
[----:B0-----:R-:W-:Y:S02]  /*b8e0*/  IMAD.MOV.U32 R32, RZ, RZ, R38 ;  /* 0x000000ffff207224 */ /* 0x001fe400078e0026 */
[----:B------:R-:W-:Y:S02]  /*b8f0*/  IMAD.MOV.U32 R58, RZ, RZ, R56 ;  /* 0x000000ffff3a7224 */ /* 0x000fe400078e0038 */
[----:B------:R-:W-:Y:S02]  /*b900*/  @!P2 IMAD.MOV R33, RZ, RZ, -R33 ;  /* 0x000000ffff21a224 */ /* 0x000fe400078e0a21 */
[----:B------:R-:W-:-:S02]  /*b910*/  IMAD.MOV.U32 R56, RZ, RZ, R52 ;  /* 0x000000ffff387224 */ /* 0x000fc400078e0034 */
[----:B------:R-:W-:Y:S02]  /*b920*/  @!P1 IMAD.MOV R32, RZ, RZ, -R32 ;  /* 0x000000ffff209224 */ /* 0x000fe400078e0a20 */
[----:B------:R-:W-:Y:S01]  /*b930*/  IMAD.MOV.U32 R52, RZ, RZ, R42 ;  /* 0x000000ffff347224 */ /* 0x000fe200078e002a */
[----:B------:R-:W-:Y:S01]  /*b940*/  IABS R42, R106 ;  /* 0x0000006a002a7213 */ /* 0x000fe20000000000 */
[----:B------:R-:W-:Y:S01]  /*b950*/  @!P6 IMAD.IADD R29, R29, 0x1, -R2 ;  /* 0x000000011d1de824 */ /* 0x000fe200078e0a02 */
[----:B------:R-:W-:Y:S01]  /*b960*/  STL [R1+0x4e8], R33 ;  /* 0x0004e82101007387 */ /* 0x000fe20000100800 */
[----:B------:R-:W-:Y:S02]  /*b970*/  IMAD.MOV.U32 R65, RZ, RZ, R61 ;  /* 0x000000ffff417224 */ /* 0x000fe400078e003d */
[----:B------:R-:W-:Y:S01]  /*b980*/  IMAD.MOV.U32 R61, RZ, RZ, R58 ;  /* 0x000000ffff3d7224 */ /* 0x000fe200078e003a */
[----:B------:R0:W-:Y:S01]  /*b990*/  STL [R1+0x4ec], R32 ;  /* 0x0004ec2001007387 */ /* 0x0001e20000100800 */
[----:B------:R-:W-:Y:S01]  /*b9a0*/  IMAD.MOV.U32 R58, RZ, RZ, R56 ;  /* 0x000000ffff3a7224 */ /* 0x000fe200078e0038 */
[----:B------:R-:W-:Y:S01]  /*b9b0*/  ISETP.GT.U32.AND P6, PT, R2, R29, PT ;  /* 0x0000001d0200720c */ /* 0x000fe20003fc4070 */
[----:B------:R-:W-:-:S02]  /*b9c0*/  IMAD.MOV.U32 R56, RZ, RZ, R52 ;  /* 0x000000ffff387224 */ /* 0x000fc400078e0034 */
[----:B------:R-:W-:Y:S02]  /*b9d0*/  IMAD.MOV.U32 R52, RZ, RZ, R51 ;  /* 0x000000ffff347224 */ /* 0x000fe400078e0033 */
[----:B------:R-:W-:Y:S02]  /*b9e0*/  @!P0 IMAD.MOV R4, RZ, RZ, -R4 ;  /* 0x000000ffff048224 */ /* 0x000fe400078e0a04 */
[----:B0-----:R-:W-:-:S04]  /*b9f0*/  IMAD.HI.U32 R32, R3, R42, RZ ;  /* 0x0000002a03207227 */ /* 0x001fc800078e00ff */
[----:B------:R-:W-:Y:S01]  /*ba00*/  IMAD.MOV.U32 R51, RZ, RZ, R41 ;  /* 0x000000ffff337224 */ /* 0x000fe200078e0029 */
[----:B------:R-:W-:Y:S01]  /*ba10*/  IABS R41, R107 ;  /* 0x0000006b00297213 */ /* 0x000fe20000000000 */
[----:B------:R-:W-:Y:S02]  /*ba20*/  @!P3 IMAD.IADD R31, R31, 0x1, -R2 ;  /* 0x000000011f1fb824 */ /* 0x000fe400078e0a02 */
[----:B------:R-:W-:Y:S01]  /*ba30*/  IMAD.MOV R32, RZ, RZ, -R32 ;  /* 0x000000ffff207224 */ /* 0x000fe200078e0a20 */
[----:B------:R0:W-:Y:S02]  /*ba40*/  STL [R1+0x4f4], R4 ;  /* 0x0004f40401007387 */ /* 0x0001e40000100800 */
[C---:B------:R-:W-:Y:S01]  /*ba50*/  ISETP.GT.U32.AND P3, PT, R2.reuse, R31, PT ;  /* 0x0000001f0200720c */ /* 0x040fe20003f64070 */
[C---:B------:R-:W-:Y:S01]  /*ba60*/  IMAD R42, R2.reuse, R32, R42 ;  /* 0x00000020022a7224 */ /* 0x040fe200078e022a */
[----:B------:R-:W-:Y:S01]  /*ba70*/  IABS R40, R108 ;  /* 0x0000006c00287213 */ /* 0x000fe20000000000 */
[----:B------:R-:W-:Y:S01]  /*ba80*/  @!P6 IMAD.IADD R29, R29, 0x1, -R2 ;  /* 0x000000011d1de824 */ /* 0x000fe200078e0a02 */
[C---:B------:R-:W-:Y:S01]  /*ba90*/  ISETP.GT.U32.AND P5, PT, R2.reuse, R30, PT ;  /* 0x0000001e0200720c */ /* 0x040fe20003fa4070 */
[----:B0-----:R-:W-:Y:S01]  /*baa0*/  IMAD.HI.U32 R4, R3, R41, RZ ;  /* 0x0000002903047227 */ /* 0x001fe200078e00ff */
[----:B------:R-:W-:-:S03]  /*bab0*/  ISETP.GT.U32.AND P6, PT, R2, R42, PT ;  /* 0x0000002a0200720c */ /* 0x000fc60003fc4070 */
[----:B------:R-:W-:Y:S01]  /*bac0*/  IMAD.MOV R33, RZ, RZ, -R4 ;  /* 0x000000ffff217224 */ /* 0x000fe200078e0a04 */
[----:B------:R-:W-:Y:S01]  /*bad0*/  IABS R39, R109 ;  /* 0x0000006d00277213 */ /* 0x000fe20000000000 */
[----:B------:R-:W-:-:S04]  /*bae0*/  IMAD.HI.U32 R32, R3, R40, RZ ;  /* 0x0000002803207227 */ /* 0x000fc800078e00ff */
[----:B------:R-:W-:Y:S02]  /*baf0*/  IMAD R41, R2, R33, R41 ;  /* 0x0000002102297224 */ /* 0x000fe400078e0229 */
[----:B------:R-:W-:Y:S02]  /*bb00*/  IMAD.MOV R32, RZ, RZ, -R32 ;  /* 0x000000ffff207224 */ /* 0x000fe400078e0a20 */
[----:B------:R-:W-:Y:S01]  /*bb10*/  IMAD.HI.U32 R4, R3, R39, RZ ;  /* 0x0000002703047227 */ /* 0x000fe200078e00ff */
[----:B------:R-:W-:-:S03]  /*bb20*/  IABS R38, R110 ;  /* 0x0000006e00267213 */ /* 0x000fc60000000000 */
[----:B------:R-:W-:Y:S01]  /*bb30*/  @!P3 IMAD.IADD R31, R31, 0x1, -R2 ;  /* 0x000000011f1fb824 */ /* 0x000fe200078e0a02 */
[C---:B------:R-:W-:Y:S01]  /*bb40*/  ISETP.GT.U32.AND P3, PT, R2.reuse, R41, PT ;  /* 0x000000290200720c */ /* 0x040fe20003f64070 */
[----:B------:R-:W-:Y:S02]  /*bb50*/  IMAD R40, R2, R32, R40 ;  /* 0x0000002002287224 */ /* 0x000fe400078e0228 */
[----:B------:R-:W-:Y:S02]  /*bb60*/  IMAD.MOV R4, RZ, RZ, -R4 ;  /* 0x000000ffff047224 */ /* 0x000fe400078e0a04 */
[--C-:B------:R-:W-:Y:S02]  /*bb70*/  @!P5 IMAD.IADD R30, R30, 0x1, -R2.reuse ;  /* 0x000000011e1ed824 */ /* 0x100fe400078e0a02 */
[----:B------:R-:W-:Y:S01]  /*bb80*/  @!P6 IMAD.IADD R42, R42, 0x1, -R2 ;  /* 0x000000012a2ae824 */ /* 0x000fe200078e0a02 */
[C---:B------:R-:W-:Y:S01]  /*bb90*/  ISETP.GT.U32.AND P6, PT, R2.reuse, R40, PT ;  /* 0x000000280200720c */ /* 0x040fe20003fc4070 */
[----:B------:R-:W-:-:S02]  /*bba0*/  IMAD R39, R2, R4, R39 ;  /* 0x0000000402277224 */ /* 0x000fc400078e0227 */
[----:B------:R-:W-:Y:S01]  /*bbb0*/  IMAD.HI.U32 R4, R3, R38, RZ ;  /* 0x0000002603047227 */ /* 0x000fe200078e00ff */
[----:B------:R-:W-:-:S03]  /*bbc0*/  ISETP.GT.U32.AND P5, PT, R2, R30, PT ;  /* 0x0000001e0200720c */ /* 0x000fc60003fa4070 */
[----:B------:R-:W-:Y:S01]  /*bbd0*/  IMAD.MOV R4, RZ, RZ, -R4 ;  /* 0x000000ffff047224 */ /* 0x000fe200078e0a04 */
[----:B------:R-:W-:Y:S01]  /*bbe0*/  ISETP.GE.AND P4, PT, R102, RZ, PT ;  /* 0x000000ff6600720c */ /* 0x000fe20003f86270 */
[----:B------:R-:W-:Y:S01]  /*bbf0*/  @!P3 IMAD.IADD R41, R41, 0x1, -R2 ;  /* 0x000000012929b824 */ /* 0x000fe200078e0a02 */
[C---:B------:R-:W-:Y:S01]  /*bc00*/  ISETP.GT.U32.AND P3, PT, R2.reuse, R39, PT ;  /* 0x000000270200720c */ /* 0x040fe20003f64070 */
[----:B------:R-:W-:Y:S01]  /*bc10*/  IMAD R38, R2, R4, R38 ;  /* 0x0000000402267224 */ /* 0x000fe200078e0226 */
[----:B------:R-:W-:Y:S01]  /*bc20*/  ISETP.GE.AND P0, PT, R105, RZ, PT ;  /* 0x000000ff6900720c */ /* 0x000fe20003f06270 */
[----:B------:R-:W-:-:S03]  /*bc30*/  @!P6 IMAD.IADD R40, R40, 0x1, -R2 ;  /* 0x000000012828e824 */ /* 0x000fc600078e0a02 */
[----:B------:R-:W-:Y:S01]  /*bc40*/  ISETP.GT.U32.AND P6, PT, R2, R38, PT ;  /* 0x000000260200720c */ /* 0x000fe20003fc4070 */
[----:B------:R-:W-:Y:S01]  /*bc50*/  @!P5 IMAD.IADD R30, R30, 0x1, -R2 ;  /* 0x000000011e1ed824 */ /* 0x000fe200078e0a02 */
[----:B------:R-:W-:Y:S02]  /*bc60*/  ISETP.GE.AND P2, PT, R103, RZ, PT ;  /* 0x000000ff6700720c */ /* 0x000fe40003f46270 */
[----:B------:R-:W-:Y:S02]  /*bc70*/  ISETP.GE.AND P1, PT, R104, RZ, PT ;  /* 0x000000ff6800720c */ /* 0x000fe40003f26270 */
[----:B------:R-:W-:Y:S01]  /*bc80*/  IABS R36, R111 ;  /* 0x0000006f00247213 */ /* 0x000fe20000000000 */
[----:B------:R-:W-:Y:S02]  /*bc90*/  IMAD.MOV.U32 R67, RZ, RZ, R30 ;  /* 0x000000ffff437224 */ /* 0x000fe400078e001e */
[----:B------:R-:W-:Y:S02]  /*bca0*/  @!P3 IMAD.IADD R39, R39, 0x1, -R2 ;  /* 0x000000012727b824 */ /* 0x000fe400078e0a02 */
[----:B------:R-:W-:Y:S01]  /*bcb0*/  @!P4 IMAD.MOV R37, RZ, RZ, -R37 ;  /* 0x000000ffff25c224 */ /* 0x000fe200078e0a25 */
[----:B------:R-:W-:Y:S01]  /*bcc0*/  ISETP.GT.U32.AND P4, PT, R2, R42, PT ;  /* 0x0000002a0200720c */ /* 0x000fe20003f84070 */
[----:B------:R-:W-:-:S02]  /*bcd0*/  IMAD.MOV.U32 R30, RZ, RZ, R31 ;  /* 0x000000ffff1e7224 */ /* 0x000fc400078e001f */
[----:B------:R-:W-:Y:S01]  /*bce0*/  IMAD.HI.U32 R4, R3, R36, RZ ;  /* 0x0000002403047227 */ /* 0x000fe200078e00ff */
[----:B------:R-:W-:-:S03]  /*bcf0*/  IABS R32, R114 ;  /* 0x0000007200207213 */ /* 0x000fc60000000000 */
[----:B------:R-:W-:Y:S01]  /*bd00*/  @!P0 IMAD.MOV R30, RZ, RZ, -R30 ;  /* 0x000000ffff1e8224 */ /* 0x000fe200078e0a1e */
[----:B------:R-:W-:Y:S01]  /*bd10*/  ISETP.GT.U32.AND P0, PT, R2, R39, PT ;  /* 0x000000270200720c */ /* 0x000fe20003f04070 */
[----:B------:R-:W-:Y:S02]  /*bd20*/  IMAD.MOV R4, RZ, RZ, -R4 ;  /* 0x000000ffff047224 */ /* 0x000fe400078e0a04 */
[----:B------:R-:W-:Y:S01]  /*bd30*/  @!P6 IMAD.IADD R38, R38, 0x1, -R2 ;  /* 0x000000012626e824 */ /* 0x000fe200078e0a02 */
[----:B------:R-:W-:Y:S01]  /*bd40*/  IABS R35, R112 ;  /* 0x0000007000237213 */ /* 0x000fe20000000000 */
[----:B------:R-:W-:Y:S01]  /*bd50*/  IMAD.MOV.U32 R64, RZ, RZ, R63 ;  /* 0x000000ffff407224 */ /* 0x000fe200078e003f */
[----:B------:R-:W-:Y:S01]  /*bd60*/  IABS R34, R113 ;  /* 0x0000007100227213 */ /* 0x000fe20000000000 */
[----:B------:R-:W-:Y:S02]  /*bd70*/  IMAD.MOV.U32 R63, RZ, RZ, R62 ;  /* 0x000000ffff3f7224 */ /* 0x000fe400078e003e */
[----:B------:R-:W-:Y:S01]  /*bd80*/  @!P2 IMAD.MOV R67, RZ, RZ, -R67 ;  /* 0x000000ffff43a224 */ /* 0x000fe200078e0a43 */
[C---:B------:R-:W-:Y:S01]  /*bd90*/  ISETP.GT.U32.AND P2, PT, R2.reuse, R41, PT ;  /* 0x000000290200720c */ /* 0x040fe20003f44070 */
[----:B------:R-:W-:Y:S01]  /*bda0*/  IMAD.MOV.U32 R62, RZ, RZ, R46 ;  /* 0x000000ffff3e7224 */ /* 0x000fe200078e002e */
[C---:B------:R-:W-:Y:S01]  /*bdb0*/  ISETP.GT.U32.AND P6, PT, R2.reuse, R38, PT ;  /* 0x000000260200720c */ /* 0x040fe20003fc4070 */
[----:B------:R-:W-:-:S02]  /*bdc0*/  IMAD R4, R2, R4, R36 ;  /* 0x0000000402047224 */ /* 0x000fc400078e0224 */
[----:B------:R-:W-:Y:S01]  /*bdd0*/  @!P1 IMAD.MOV R29, RZ, RZ, -R29 ;  /* 0x000000ffff1d9224 */ /* 0x000fe200078e0a1d */
[----:B------:R-:W-:Y:S01]  /*bde0*/  ISETP.GT.U32.AND P1, PT, R2, R40, PT ;  /* 0x000000280200720c */ /* 0x000fe20003f24070 */
[----:B------:R-:W-:Y:S02]  /*bdf0*/  IMAD.MOV.U32 R46, RZ, RZ, R44 ;  /* 0x000000ffff2e7224 */ /* 0x000fe400078e002c */
[----:B------:R-:W-:Y:S02]  /*be00*/  IMAD.MOV.U32 R66, RZ, RZ, R43 ;  /* 0x000000ffff427224 */ /* 0x000fe400078e002b */
[----:B------:R-:W-:-:S04]  /*be10*/  IMAD.HI.U32 R44, R3, R32, RZ ;  /* 0x00000020032c7227 */ /* 0x000fc800078e00ff */
[----:B------:R-:W-:Y:S01]  /*be20*/  IMAD.HI.U32 R43, R3, R35, RZ ;  /* 0x00000023032b7227 */ /* 0x000fe200078e00ff */
[----:B------:R-:W-:-:S03]  /*be30*/  ISETP.GE.AND P5, PT, R106, RZ, PT ;  /* 0x000000ff6a00720c */ /* 0x000fc60003fa6270 */
[----:B------:R-:W-:-:S04]  /*be40*/  IMAD.HI.U32 R33, R3, R34, RZ ;  /* 0x0000002203217227 */ /* 0x000fc800078e00ff */
[----:B------:R-:W-:Y:S01]  /*be50*/  @!P4 IMAD.IADD R42, R42, 0x1, -R2 ;  /* 0x000000012a2ac824 */ /* 0x000fe200078e0a02 */
[----:B------:R-:W-:Y:S01]  /*be60*/  ISETP.GT.U32.AND P4, PT, R2, R4, PT ;  /* 0x000000040200720c */ /* 0x000fe20003f84070 */
[----:B------:R-:W-:Y:S01]  /*be70*/  IMAD.MOV R44, RZ, RZ, -R44 ;  /* 0x000000ffff2c7224 */ /* 0x000fe200078e0a2c */
[----:B------:R-:W-:Y:S01]  /*be80*/  ISETP.GE.AND P3, PT, R107, RZ, PT ;  /* 0x000000ff6b00720c */ /* 0x000fe20003f66270 */
[----:B------:R-:W-:Y:S02]  /*be90*/  IMAD.MOV R43, RZ, RZ, -R43 ;  /* 0x000000ffff2b7224 */ /* 0x000fe400078e0a2b */
[----:B------:R-:W-:Y:S02]  /*bea0*/  IMAD.MOV R33, RZ, RZ, -R33 ;  /* 0x000000ffff217224 */ /* 0x000fe400078e0a21 */
[----:B------:R-:W-:Y:S01]  /*beb0*/  @!P0 IMAD.IADD R39, R39, 0x1, -R2 ;  /* 0x0000000127278824 */ /* 0x000fe200078e0a02 */
[----:B------:R-:W-:Y:S01]  /*bec0*/  ISETP.GE.AND P0, PT, R108, RZ, PT ;  /* 0x000000ff6c00720c */ /* 0x000fe20003f06270 */
[C---:B------:R-:W-:Y:S01]  /*bed0*/  IMAD R32, R2.reuse, R44, R32 ;  /* 0x0000002c02207224 */ /* 0x040fe200078e0220 */
[----:B------:R0:W-:Y:S01]  /*bee0*/  STL [R1+0x4f8], R37 ;  /* 0x0004f82501007387 */ /* 0x0001e20000100800 */
[----:B------:R-:W-:-:S02]  /*bef0*/  IMAD R35, R2, R43, R35 ;  /* 0x0000002b02237224 */ /* 0x000fc400078e0223 */
[----:B------:R-:W-:Y:S01]  /*bf00*/  IMAD R33, R2, R33, R34 ;  /* 0x0000002102217224 */ /* 0x000fe200078e0222 */
[----:B------:R-:W-:Y:S01]  /*bf10*/  STL [R1+0x4fc], R67 ;  /* 0x0004fc4301007387 */ /* 0x000fe20000100800 */
[--C-:B------:R-:W-:Y:S02]  /*bf20*/  @!P2 IMAD.IADD R41, R41, 0x1, -R2.reuse ;  /* 0x000000012929a824 */ /* 0x100fe400078e0a02 */
[--C-:B------:R-:W-:Y:S01]  /*bf30*/  @!P1 IMAD.IADD R40, R40, 0x1, -R2.reuse ;  /* 0x0000000128289824 */ /* 0x100fe200078e0a02 */
[----:B------:R-:W-:Y:S01]  /*bf40*/  STL [R1+0x504], R29 ;  /* 0x0005041d01007387 */ /* 0x000fe20000100800 */
[----:B------:R-:W-:Y:S01]  /*bf50*/  @!P6 IMAD.IADD R38, R38, 0x1, -R2 ;  /* 0x000000012626e824 */ /* 0x000fe200078e0a02 */
[C---:B------:R-:W-:Y:S02]  /*bf60*/  ISETP.GT.U32.AND P6, PT, R2.reuse, R32, PT ;  /* 0x000000200200720c */ /* 0x040fe40003fc4070 */
[----:B------:R1:W-:Y:S01]  /*bf70*/  STL [R1+0x508], R30 ;  /* 0x0005081e01007387 */ /* 0x0003e20000100800 */
[C---:B------:R-:W-:Y:S01]  /*bf80*/  ISETP.GT.U32.AND P2, PT, R2.reuse, R35, PT ;  /* 0x000000230200720c */ /* 0x040fe20003f44070 */
[----:B------:R-:W-:Y:S01]  /*bf90*/  IMAD.MOV.U32 R43, RZ, RZ, R42 ;  /* 0x000000ffff2b7224 */ /* 0x000fe200078e002a */
[----:B------:R-:W-:Y:S01]  /*bfa0*/  ISETP.GT.U32.AND P1, PT, R2, R33, PT ;  /* 0x000000210200720c */ /* 0x000fe20003f24070 */
[----:B0-----:R-:W-:-:S02]  /*bfb0*/  IMAD.MOV.U32 R37, RZ, RZ, R41 ;  /* 0x000000ffff257224 */ /* 0x001fc400078e0029 */
[----:B------:R-:W-:Y:S01]  /*bfc0*/  @!P4 IMAD.IADD R4, R4, 0x1, -R2 ;  /* 0x000000010404c824 */ /* 0x000fe200078e0a02 */
[----:B-1----:R-:W-:Y:S01]  /*bfd0*/  IABS R30, R115 ;  /* 0x00000073001e7213 */ /* 0x002fe20000000000 */
[----:B------:R-:W-:Y:S01]  /*bfe0*/  IMAD.MOV.U32 R36, RZ, RZ, R40 ;  /* 0x000000ffff247224 */ /* 0x000fe200078e0028 */
[----:B------:R-:W-:Y:S01]  /*bff0*/  ISETP.GE.AND P4, PT, R109, RZ, PT ;  /* 0x000000ff6d00720c */ /* 0x000fe20003f86270 */
[----:B------:R-:W-:Y:S02]  /*c000*/  @!P5 IMAD.MOV R43, RZ, RZ, -R43 ;  /* 0x000000ffff2bd224 */ /* 0x000fe400078e0a2b */
[----:B------:R-:W-:-:S04]  /*c010*/  IMAD.HI.U32 R31, R3, R30, RZ ;  /* 0x0000001e031f7227 */ /* 0x000fc800078e00ff */
[----:B------:R-:W-:Y:S02]  /*c020*/  @!P3 IMAD.MOV R37, RZ, RZ, -R37 ;  /* 0x000000ffff25b224 */ /* 0x000fe400078e0a25 */
[----:B------:R-:W-:Y:S01]  /*c030*/  @!P0 IMAD.MOV R36, RZ, RZ, -R36 ;  /* 0x000000ffff248224 */ /* 0x000fe200078e0a24 */
[----:B------:R-:W-:Y:S01]  /*c040*/  STL [R1+0x50c], R43 ;  /* 0x00050c2b01007387 */ /* 0x000fe20000100800 */
[----:B------:R-:W-:Y:S01]  /*c050*/  IMAD.MOV R31, RZ, RZ, -R31 ;  /* 0x000000ffff1f7224 */ /* 0x000fe200078e0a1f */
[----:B------:R-:W-:Y:S02]  /*c060*/  IABS R29, R116 ;  /* 0x00000074001d7213 */ /* 0x000fe40000000000 */
[----:B------:R-:W-:Y:S01]  /*c070*/  STL [R1+0x500], R37 ;  /* 0x0005002501007387 */ /* 0x000fe20000100800 */
[----:B------:R-:W-:Y:S02]  /*c080*/  IMAD R30, R2, R31, R30 ;  /* 0x0000001f021e7224 */ /* 0x000fe400078e021e */
[--C-:B------:R-:W-:Y:S01]  /*c090*/  @!P6 IMAD.IADD R32, R32, 0x1, -R2.reuse ;  /* 0x000000012020e824 */ /* 0x100fe200078e0a02 */
[----:B------:R0:W-:Y:S01]  /*c0a0*/  STL [R1+0x4f0], R36 ;  /* 0x0004f02401007387 */ /* 0x0001e20000100800 */
[--C-:B------:R-:W-:Y:S01]  /*c0b0*/  @!P2 IMAD.IADD R35, R35, 0x1, -R2.reuse ;  /* 0x000000012323a824 */ /* 0x100fe200078e0a02 */
[----:B------:R-:W-:Y:S01]  /*c0c0*/  ISETP.GT.U32.AND P6, PT, R2, R4, PT ;  /* 0x000000040200720c */ /* 0x000fe20003fc4070 */
[----:B------:R-:W-:Y:S01]  /*c0d0*/  @!P1 IMAD.IADD R33, R33, 0x1, -R2 ;  /* 0x0000000121219824 */ /* 0x000fe200078e0a02 */
[----:B------:R-:W-:Y:S01]  /*c0e0*/  ISETP.GE.AND P2, PT, R110, RZ, PT ;  /* 0x000000ff6e00720c */ /* 0x000fe20003f46270 */
[----:B------:R-:W-:-:S04]  /*c0f0*/  IMAD.HI.U32 R34, R3, R29, RZ ;  /* 0x0000001d03227227 */ /* 0x000fc800078e00ff */
[----:B0-----:R-:W-:Y:S01]  /*c100*/  IMAD.MOV.U32 R36, RZ, RZ, R39 ;  /* 0x000000ffff247224 */ /* 0x001fe200078e0027 */
[----:B------:R-:W-:-:S03]  /*c110*/  ISETP.GT.U32.AND P3, PT, R2, R35, PT ;  /* 0x000000230200720c */ /* 0x000fc60003f64070 */
[----:B------:R-:W-:Y:S01]  /*c120*/  @!P4 IMAD.MOV R36, RZ, RZ, -R36 ;  /* 0x000000ffff24c224 */ /* 0x000fe200078e0a24 */
[C---:B------:R-:W-:Y:S01]  /*c130*/  ISETP.GT.U32.AND P4, PT, R2.reuse, R30, PT ;  /* 0x0000001e0200720c */ /* 0x040fe20003f84070 */
[----:B------:R-:W-:Y:S01]  /*c140*/  IMAD.MOV R34, RZ, RZ, -R34 ;  /* 0x000000ffff227224 */ /* 0x000fe200078e0a22 */
[C---:B------:R-:W-:Y:S02]  /*c150*/  ISETP.GT.U32.AND P0, PT, R2.reuse, R33, PT ;  /* 0x000000210200720c */ /* 0x040fe40003f04070 */
[----:B------:R-:W-:Y:S01]  /*c160*/  ISETP.GE.AND P1, PT, R111, RZ, PT ;  /* 0x000000ff6f00720c */ /* 0x000fe20003f26270 */
[----:B------:R-:W-:Y:S02]  /*c170*/  IMAD R29, R2, R34, R29 ;  /* 0x00000022021d7224 */ /* 0x000fe400078e021d */
[----:B------:R-:W-:Y:S02]  /*c180*/  IMAD.MOV.U32 R34, RZ, RZ, R38 ;  /* 0x000000ffff227224 */ /* 0x000fe400078e0026 */
[----:B------:R-:W-:Y:S01]  /*c190*/  @!P6 IMAD.IADD R4, R4, 0x1, -R2 ;  /* 0x000000010404e824 */ /* 0x000fe200078e0a02 */
[----:B------:R-:W-:Y:S01]  /*c1a0*/  IABS R31, R117 ;  /* 0x00000075001f7213 */ /* 0x000fe20000000000 */
[----:B------:R-:W-:Y:S01]  /*c1b0*/  @!P2 IMAD.MOV R34, RZ, RZ, -R34 ;  /* 0x000000ffff22a224 */ /* 0x000fe200078e0a22 */
[----:B------:R-:W-:Y:S01]  /*c1c0*/  ISETP.GT.U32.AND P5, PT, R2, R32, PT ;  /* 0x000000200200720c */ /* 0x000fe20003fa4070 */
[----:B------:R-:W-:Y:S01]  /*c1d0*/  @!P4 IMAD.IADD R30, R30, 0x1, -R2 ;  /* 0x000000011e1ec824 */ /* 0x000fe200078e0a02 */
[----:B------:R-:W-:Y:S01]  /*c1e0*/  ISETP.GE.AND P2, PT, R112, RZ, PT ;  /* 0x000000ff7000720c */ /* 0x000fe20003f46270 */
[----:B------:R-:W-:Y:S01]  /*c1f0*/  IMAD.MOV.U32 R38, RZ, RZ, R4 ;  /* 0x000000ffff267224 */ /* 0x000fe200078e0004 */
[----:B------:R-:W-:Y:S01]  /*c200*/  STL [R1+0x4e0], R36 ;  /* 0x0004e02401007387 */ /* 0x000fe20000100800 */
[--C-:B------:R-:W-:Y:S01]  /*c210*/  @!P3 IMAD.IADD R35, R35, 0x1, -R2.reuse ;  /* 0x000000012323b824 */ /* 0x100fe200078e0a02 */
[----:B------:R-:W-:Y:S01]  /*c220*/  ISETP.GE.AND P3, PT, R113, RZ, PT ;  /* 0x000000ff7100720c */ /* 0x000fe20003f66270 */
[----:B------:R-:W-:Y:S01]  /*c230*/  @!P0 IMAD.IADD R33, R33, 0x1, -R2 ;  /* 0x0000000121218824 */ /* 0x000fe200078e0a02 */
[----:B------:R0:W-:Y:S01]  /*c240*/  STL [R1+0x4d0], R34 ;  /* 0x0004d02201007387 */ /* 0x0001e20000100800 */
[----:B------:R-:W-:Y:S01]  /*c250*/  ISETP.GE.AND P0, PT, R114, RZ, PT ;  /* 0x000000ff7200720c */ /* 0x000fe20003f06270 */
[----:B------:R-:W-:Y:S01]  /*c260*/  @!P1 IMAD.MOV R38, RZ, RZ, -R38 ;  /* 0x000000ffff269224 */ /* 0x000fe200078e0a26 */
[----:B------:R-:W-:-:S02]  /*c270*/  ISETP.GT.U32.AND P6, PT, R2, R29, PT ;  /* 0x0000001d0200720c */ /* 0x000fc40003fc4070 */
[----:B------:R-:W-:Y:S01]  /*c280*/  ISETP.GT.U32.AND P1, PT, R2, R30, PT ;  /* 0x0000001e0200720c */ /* 0x000fe20003f24070 */
[----:B0-----:R-:W-:-:S04]  /*c290*/  IMAD.HI.U32 R34, R3, R31, RZ ;  /* 0x0000001f03227227 */ /* 0x001fc800078e00ff */
[----:B------:R-:W-:Y:S01]  /*c2a0*/  IMAD.MOV R36, RZ, RZ, -R34 ;  /* 0x000000ffff247224 */ /* 0x000fe200078e0a22 */
[----:B------:R-:W-:Y:S01]  /*c2b0*/  IABS R34, R118 ;  /* 0x0000007600227213 */ /* 0x000fe20000000000 */
[----:B------:R-:W-:Y:S02]  /*c2c0*/  IMAD.MOV.U32 R37, RZ, RZ, R35 ;  /* 0x000000ffff257224 */ /* 0x000fe400078e0023 */
[----:B------:R-:W-:Y:S01]  /*c2d0*/  @!P5 IMAD.IADD R32, R32, 0x1, -R2 ;  /* 0x000000012020d824 */ /* 0x000fe200078e0a02 */
[----:B------:R-:W-:Y:S01]  /*c2e0*/  ISETP.GE.AND P5, PT, R115, RZ, PT ;  /* 0x000000ff7300720c */ /* 0x000fe20003fa6270 */
[----:B------:R-:W-:-:S04]  /*c2f0*/  IMAD.HI.U32 R4, R3, R34, RZ ;  /* 0x0000002203047227 */ /* 0x000fc800078e00ff */
[----:B------:R-:W-:Y:S02]  /*c300*/  @!P2 IMAD.MOV R37, RZ, RZ, -R37 ;  /* 0x000000ffff25a224 */ /* 0x000fe400078e0a25 */
[----:B------:R-:W-:Y:S02]  /*c310*/  IMAD R31, R2, R36, R31 ;  /* 0x00000024021f7224 */ /* 0x000fe400078e021f */
[----:B------:R-:W-:Y:S02]  /*c320*/  @!P3 IMAD.MOV R33, RZ, RZ, -R33 ;  /* 0x000000ffff21b224 */ /* 0x000fe400078e0a21 */
[----:B------:R-:W-:Y:S01]  /*c330*/  @!P0 IMAD.MOV R32, RZ, RZ, -R32 ;  /* 0x000000ffff208224 */ /* 0x000fe200078e0a20 */
[----:B------:R-:W-:Y:S01]  /*c340*/  STL [R1+0x4c4], R38 ;  /* 0x0004c42601007387 */ /* 0x000fe20000100800 */
[----:B------:R-:W-:Y:S02]  /*c350*/  @!P6 IMAD.IADD R29, R29, 0x1, -R2 ;  /* 0x000000011d1de824 */ /* 0x000fe400078e0a02 */
[----:B------:R-:W-:Y:S01]  /*c360*/  IMAD.MOV R4, RZ, RZ, -R4 ;  /* 0x000000ffff047224 */ /* 0x000fe200078e0a04 */
[----:B------:R-:W-:Y:S01]  /*c370*/  STL [R1+0x4b0], R37 ;  /* 0x0004b02501007387 */ /* 0x000fe20000100800 */
[----:B------:R-:W-:Y:S01]  /*c380*/  @!P1 IMAD.IADD R30, R30, 0x1, -R2 ;  /* 0x000000011e1e9824 */ /* 0x000fe200078e0a02 */
[----:B------:R-:W-:-:S02]  /*c390*/  ISETP.GT.U32.AND P6, PT, R2, R31, PT ;  /* 0x0000001f0200720c */ /* 0x000fc40003fc4070 */
[----:B------:R-:W-:Y:S01]  /*c3a0*/  STL [R1+0x4a4], R33 ;  /* 0x0004a42101007387 */ /* 0x000fe20000100800 */
[C---:B------:R-:W-:Y:S01]  /*c3b0*/  IMAD R4, R2.reuse, R4, R34 ;  /* 0x0000000402047224 */ /* 0x040fe200078e0222 */
[----:B------:R-:W-:Y:S02]  /*c3c0*/  ISETP.GT.U32.AND P2, PT, R2, R29, PT ;  /* 0x0000001d0200720c */ /* 0x000fe40003f44070 */
[----:B------:R0:W-:Y:S02]  /*c3d0*/  STL [R1+0x468], R32 ;  /* 0x0004682001007387 */ /* 0x0001e40000100800 */
[----:B0-----:R-:W-:-:S04]  /*c3e0*/  IMAD.MOV.U32 R32, RZ, RZ, R30 ;  /* 0x000000ffff207224 */ /* 0x001fc800078e001e */
[----:B------:R-:W-:Y:S01]  /*c3f0*/  @!P5 IMAD.MOV R32, RZ, RZ, -R32 ;  /* 0x000000ffff20d224 */ /* 0x000fe200078e0a20 */
[C---:B------:R-:W-:Y:S01]  /*c400*/  ISETP.GT.U32.AND P5, PT, R2.reuse, R4, PT ;  /* 0x000000040200720c */ /* 0x040fe20003fa4070 */
[--C-:B------:R-:W-:Y:S01]  /*c410*/  @!P6 IMAD.IADD R31, R31, 0x1, -R2.reuse ;  /* 0x000000011f1fe824 */ /* 0x100fe200078e0a02 */
[----:B------:R-:W-:Y:S02]  /*c420*/  IABS R36, R119 ;  /* 0x0000007700247213 */ /* 0x000fe40000000000 */
[----:B------:R-:W-:Y:S01]  /*c430*/  @!P2 IMAD.IADD R29, R29, 0x1, -R2 ;  /* 0x000000011d1da824 */ /* 0x000fe200078e0a02 */
[----:B------:R0:W-:Y:S01]  /*c440*/  STL [R1+0x3b4], R32 ;  /* 0x0003b42001007387 */ /* 0x0001e20000100800 */
[----:B------:R-:W-:Y:S01]  /*c450*/  ISETP.GT.U32.AND P6, PT, R2, R31, PT ;  /* 0x0000001f0200720c */ /* 0x000fe20003fc4070 */
[----:B------:R-:W-:Y:S01]  /*c460*/  IMAD.HI.U32 R30, R3, R36, RZ ;  /* 0x00000024031e7227 */ /* 0x000fe200078e00ff */
[----:B------:R-:W-:Y:S02]  /*c470*/  ISETP.GE.AND P4, PT, R116, RZ, PT ;  /* 0x000000ff7400720c */ /* 0x000fe40003f86270 */
[----:B------:R-:W-:-:S03]  /*c480*/  IABS R35, R120 ;  /* 0x0000007800237213 */ /* 0x000fc60000000000 */
[----:B------:R-:W-:Y:S02]  /*c490*/  @!P5 IMAD.IADD R4, R4, 0x1, -R2 ;  /* 0x000000010404d824 */ /* 0x000fe400078e0a02 */
[----:B0-----:R-:W-:Y:S02]  /*c4a0*/  IMAD.MOV.U32 R32, RZ, RZ, R29 ;  /* 0x000000ffff207224 */ /* 0x001fe400078e001d */
[----:B------:R-:W-:Y:S01]  /*c4b0*/  IMAD.MOV R29, RZ, RZ, -R30 ;  /* 0x000000ffff1d7224 */ /* 0x000fe200078e0a1e */
[----:B------:R-:W-:-:S03]  /*c4c0*/  ISETP.GT.U32.AND P5, PT, R2, R4, PT ;  /* 0x000000040200720c */ /* 0x000fc60003fa4070 */
[C---:B------:R-:W-:Y:S02]  /*c4d0*/  IMAD R36, R2.reuse, R29, R36 ;  /* 0x0000001d02247224 */ /* 0x040fe400078e0224 */
[----:B------:R-:W-:Y:S01]  /*c4e0*/  IMAD.HI.U32 R29, R3, R35, RZ ;  /* 0x00000023031d7227 */ /* 0x000fe200078e00ff */
[----:B------:R-:W-:Y:S02]  /*c4f0*/  IABS R34, R121 ;  /* 0x0000007900227213 */ /* 0x000fe40000000000 */
[----:B------:R-:W-:Y:S01]  /*c500*/  IABS R30, R122 ;  /* 0x0000007a001e7213 */ /* 0x000fe20000000000 */
[----:B------:R-:W-:Y:S02]  /*c510*/  IMAD.MOV R29, RZ, RZ, -R29 ;  /* 0x000000ffff1d7224 */ /* 0x000fe400078e0a1d */
[----:B------:R-:W-:Y:S01]  /*c520*/  @!P6 IMAD.IADD R31, R31, 0x1, -R2 ;  /* 0x000000011f1fe824 */ /* 0x000fe200078e0a02 */
[C---:B------:R-:W-:Y:S01]  /*c530*/  ISETP.GT.U32.AND P6, PT, R2.reuse, R36, PT ;  /* 0x000000240200720c */ /* 0x040fe20003fc4070 */
[----:B------:R-:W-:Y:S01]  /*c540*/  @!P4 IMAD.MOV R32, RZ, RZ, -R32 ;  /* 0x000000ffff20c224 */ /* 0x000fe200078e0a20 */
[----:B------:R-:W-:Y:S01]  /*c550*/  ISETP.GE.AND P3, PT, R117, RZ, PT ;  /* 0x000000ff7500720c */ /* 0x000fe20003f66270 */
[----:B------:R-:W-:Y:S01]  /*c560*/  IMAD R35, R2, R29, R35 ;  /* 0x0000001d02237224 */ /* 0x000fe200078e0223 */
[----:B------:R-:W-:Y:S01]  /*c570*/  ISETP.GE.AND P0, PT, R118, RZ, PT ;  /* 0x000000ff7600720c */ /* 0x000fe20003f06270 */
[----:B------:R-:W-:Y:S01]  /*c580*/  IMAD.HI.U32 R38, R3, R34, RZ ;  /* 0x0000002203267227 */ /* 0x000fe200078e00ff */
[----:B------:R-:W-:-:S03]  /*c590*/  IABS R33, R123 ;  /* 0x0000007b00217213 */ /* 0x000fc60000000000 */
[C---:B------:R-:W-:Y:S01]  /*c5a0*/  IMAD.HI.U32 R37, R3.reuse, R30, RZ ;  /* 0x0000001e03257227 */ /* 0x040fe200078e00ff */
[----:B------:R0:W-:Y:S03]  /*c5b0*/  STL [R1+0x3b0], R32 ;  /* 0x0003b02001007387 */ /* 0x0001e60000100800 */
[----:B------:R-:W-:Y:S01]  /*c5c0*/  @!P5 IMAD.IADD R4, R4, 0x1, -R2 ;  /* 0x000000010404d824 */ /* 0x000fe200078e0a02 */
[----:B------:R-:W-:Y:S01]  /*c5d0*/  ISETP.GT.U32.AND P5, PT, R2, R35, PT ;  /* 0x000000230200720c */ /* 0x000fe20003fa4070 */
[----:B------:R-:W-:Y:S02]  /*c5e0*/  IMAD.MOV R38, RZ, RZ, -R38 ;  /* 0x000000ffff267224 */ /* 0x000fe400078e0a26 */
[----:B------:R-:W-:Y:S02]  /*c5f0*/  IMAD.MOV R37, RZ, RZ, -R37 ;  /* 0x000000ffff257224 */ /* 0x000fe400078e0a25 */
[----:B0-----:R-:W-:-:S04]  /*c600*/  IMAD.HI.U32 R32, R3, R33, RZ ;  /* 0x0000002103207227 */ /* 0x001fc800078e00ff */
[C---:B------:R-:W-:Y:S02]  /*c610*/  IMAD R34, R2.reuse, R38, R34 ;  /* 0x0000002602227224 */ /* 0x040fe400078e0222 */
[----:B------:R-:W-:Y:S02]  /*c620*/  IMAD R30, R2, R37, R30 ;  /* 0x00000025021e7224 */ /* 0x000fe400078e021e */
[----:B------:R-:W-:Y:S02]  /*c630*/  IMAD.MOV R32, RZ, RZ, -R32 ;  /* 0x000000ffff207224 */ /* 0x000fe400078e0a20 */
[----:B------:R-:W-:Y:S02]  /*c640*/  IMAD.MOV.U32 R40, RZ, RZ, R31 ;  /* 0x000000ffff287224 */ /* 0x000fe400078e001f */
[----:B------:R-:W-:Y:S02]  /*c650*/  IMAD.MOV.U32 R39, RZ, RZ, R4 ;  /* 0x000000ffff277224 */ /* 0x000fe400078e0004 */
[----:B------:R-:W-:Y:S01]  /*c660*/  @!P6 IMAD.IADD R36, R36, 0x1, -R2 ;  /* 0x000000012424e824 */ /* 0x000fe200078e0a02 */
[----:B------:R-:W-:Y:S01]  /*c670*/  IABS R29, R124 ;  /* 0x0000007c001d7213 */ /* 0x000fe20000000000 */
[----:B------:R-:W-:-:S02]  /*c680*/  IMAD R33, R2, R32, R33 ;  /* 0x0000002002217224 */ /* 0x000fc400078e0221 */
[----:B------:R-:W-:Y:S01]  /*c690*/  @!P3 IMAD.MOV R40, RZ, RZ, -R40 ;  /* 0x000000ffff28b224 */ /* 0x000fe200078e0a28 */
[C---:B------:R-:W-:Y:S01]  /*c6a0*/  ISETP.GT.U32.AND P3, PT, R2.reuse, R34, PT ;  /* 0x000000220200720c */ /* 0x040fe20003f64070 */
[----:B------:R-:W-:Y:S01]  /*c6b0*/  @!P0 IMAD.MOV R39, RZ, RZ, -R39 ;  /* 0x000000ffff278224 */ /* 0x000fe200078e0a27 */
[C---:B------:R-:W-:Y:S02]  /*c6c0*/  ISETP.GT.U32.AND P0, PT, R2.reuse, R30, PT ;  /* 0x0000001e0200720c */ /* 0x040fe40003f04070 */
[C---:B------:R-:W-:Y:S01]  /*c6d0*/  ISETP.GT.U32.AND P6, PT, R2.reuse, R36, PT ;  /* 0x000000240200720c */ /* 0x040fe20003fc4070 */
[----:B------:R-:W-:Y:S01]  /*c6e0*/  @!P5 IMAD.IADD R35, R35, 0x1, -R2 ;  /* 0x000000012323d824 */ /* 0x000fe200078e0a02 */
[----:B------:R-:W-:Y:S01]  /*c6f0*/  ISETP.GT.U32.AND P5, PT, R2, R33, PT ;  /* 0x000000210200720c */ /* 0x000fe20003fa4070 */
[----:B------:R-:W-:-:S04]  /*c700*/  IMAD.HI.U32 R31, R3, R29, RZ ;  /* 0x0000001d031f7227 */ /* 0x000fc800078e00ff */
[----:B------:R-:W-:Y:S02]  /*c710*/  IMAD.MOV R31, RZ, RZ, -R31 ;  /* 0x000000ffff1f7224 */ /* 0x000fe400078e0a1f */
[--C-:B------:R-:W-:Y:S01]  /*c720*/  @!P3 IMAD.IADD R34, R34, 0x1, -R2.reuse ;  /* 0x000000012222b824 */ /* 0x100fe200078e0a02 */
[C---:B------:R-:W-:Y:S01]  /*c730*/  ISETP.GT.U32.AND P3, PT, R2.reuse, R35, PT ;  /* 0x000000230200720c */ /* 0x040fe20003f64070 */
[----:B------:R-:W-:Y:S01]  /*c740*/  IMAD R4, R2, R31, R29 ;  /* 0x0000001f02047224 */ /* 0x000fe200078e021d */
[----:B------:R-:W-:Y:S01]  /*c750*/  IABS R31, R125 ;  /* 0x0000007d001f7213 */ /* 0x000fe20000000000 */
[--C-:B------:R-:W-:Y:S02]  /*c760*/  @!P0 IMAD.IADD R30, R30, 0x1, -R2.reuse ;  /* 0x000000011e1e8824 */ /* 0x100fe400078e0a02 */
[--C-:B------:R-:W-:Y:S01]  /*c770*/  @!P6 IMAD.IADD R36, R36, 0x1, -R2.reuse ;  /* 0x000000012424e824 */ /* 0x100fe200078e0a02 */
[----:B------:R-:W-:Y:S01]  /*c780*/  ISETP.GE.AND P1, PT, R119, RZ, PT ;  /* 0x000000ff7700720c */ /* 0x000fe20003f26270 */
[----:B------:R-:W-:Y:S01]  /*c790*/  @!P5 IMAD.IADD R33, R33, 0x1, -R2 ;  /* 0x000000012121d824 */ /* 0x000fe200078e0a02 */
[----:B------:R-:W-:Y:S01]  /*c7a0*/  ISETP.GT.U32.AND P5, PT, R2, R30, PT ;  /* 0x0000001e0200720c */ /* 0x000fe20003fa4070 */
[----:B------:R-:W-:-:S02]  /*c7b0*/  IMAD.MOV.U32 R38, RZ, RZ, R36 ;  /* 0x000000ffff267224 */ /* 0x000fc400078e0024 */
[----:B------:R-:W-:Y:S01]  /*c7c0*/  IMAD.HI.U32 R36, R3, R31, RZ ;  /* 0x0000001f03247227 */ /* 0x000fe200078e00ff */
[----:B------:R-:W-:-:S03]  /*c7d0*/  ISETP.GT.U32.AND P0, PT, R2, R34, PT ;  /* 0x000000220200720c */ /* 0x000fc60003f04070 */
[----:B------:R-:W-:Y:S01]  /*c7e0*/  IMAD.MOV R36, RZ, RZ, -R36 ;  /* 0x000000ffff247224 */ /* 0x000fe200078e0a24 */
[----:B------:R-:W-:Y:S01]  /*c7f0*/  IABS R37, R130 ;  /* 0x0000008200257213 */ /* 0x000fe20000000000 */
[----:B------:R-:W-:Y:S01]  /*c800*/  @!P3 IMAD.IADD R35, R35, 0x1, -R2 ;  /* 0x000000012323b824 */ /* 0x000fe200078e0a02 */
[C---:B------:R-:W-:Y:S01]  /*c810*/  ISETP.GT.U32.AND P3, PT, R2.reuse, R4, PT ;  /* 0x000000040200720c */ /* 0x040fe20003f64070 */
[----:B------:R-:W-:Y:S01]  /*c820*/  IMAD R31, R2, R36, R31 ;  /* 0x00000024021f7224 */ /* 0x000fe200078e021f */
[----:B------:R-:W-:Y:S01]  /*c830*/  STL [R1+0x3ac], R40 ;  /* 0x0003ac2801007387 */ /* 0x000fe20000100800 */
[----:B------:R-:W-:Y:S01]  /*c840*/  @!P1 IMAD.MOV R38, RZ, RZ, -R38 ;  /* 0x000000ffff269224 */ /* 0x000fe200078e0a26 */
[----:B------:R-:W-:Y:S01]  /*c850*/  ISETP.GE.AND P2, PT, R120, RZ, PT ;  /* 0x000000ff7800720c */ /* 0x000fe20003f46270 */
[----:B------:R-:W-:Y:S01]  /*c860*/  @!P5 IMAD.IADD R30, R30, 0x1, -R2 ;  /* 0x000000011e1ed824 */ /* 0x000fe200078e0a02 */
[----:B------:R0:W-:Y:S01]  /*c870*/  STL [R1+0x3a8], R39 ;  /* 0x0003a82701007387 */ /* 0x0001e20000100800 */
[----:B------:R-:W-:-:S02]  /*c880*/  IABS R32, R131 ;  /* 0x0000008300207213 */ /* 0x000fc40000000000 */
[----:B------:R-:W-:Y:S01]  /*c890*/  ISETP.GT.U32.AND P5, PT, R2, R31, PT ;  /* 0x0000001f0200720c */ /* 0x000fe20003fa4070 */
[----:B------:R1:W-:Y:S01]  /*c8a0*/  STL [R1+0x3a4], R38 ;  /* 0x0003a42601007387 */ /* 0x0003e20000100800 */
[----:B------:R-:W-:Y:S01]  /*c8b0*/  ISETP.GE.AND P6, PT, R122, RZ, PT ;  /* 0x000000ff7a00720c */ /* 0x000fe20003fc6270 */
[----:B0-----:R-:W-:-:S04]  /*c8c0*/  IMAD.HI.U32 R39, R3, R37, RZ ;  /* 0x0000002503277227 */ /* 0x001fc800078e00ff */
[----:B-1----:R-:W-:-:S04]  /*c8d0*/  IMAD.HI.U32 R38, R3, R32, RZ ;  /* 0x0000002003267227 */ /* 0x002fc800078e00ff */
[----:B------:R-:W-:Y:S02]  /*c8e0*/  IMAD.MOV R39, RZ, RZ, -R39 ;  /* 0x000000ffff277224 */ /* 0x000fe400078e0a27 */
[----:B------:R-:W-:Y:S01]  /*c8f0*/  IMAD.MOV.U32 R41, RZ, RZ, R35 ;  /* 0x000000ffff297224 */ /* 0x000fe200078e0023 */
[----:B------:R-:W-:Y:S01]  /*c900*/  IABS R35, R134 ;  /* 0x0000008600237213 */ /* 0x000fe20000000000 */
[----:B------:R-:W-:Y:S01]  /*c910*/  @!P0 IMAD.IADD R34, R34, 0x1, -R2 ;  /* 0x0000000122228824 */ /* 0x000fe200078e0a02 */
[----:B------:R-:W-:Y:S01]  /*c920*/  IABS R29, R132 ;  /* 0x00000084001d7213 */ /* 0x000fe20000000000 */
[----:B------:R-:W-:Y:S02]  /*c930*/  IMAD.MOV R38, RZ, RZ, -R38 ;  /* 0x000000ffff267224 */ /* 0x000fe400078e0a26 */
[----:B------:R-:W-:Y:S02]  /*c940*/  @!P3 IMAD.IADD R4, R4, 0x1, -R2 ;  /* 0x000000010404b824 */ /* 0x000fe400078e0a02 */
[C---:B------:R-:W-:Y:S01]  /*c950*/  IMAD R37, R2.reuse, R39, R37 ;  /* 0x0000002702257224 */ /* 0x040fe200078e0225 */
[----:B------:R-:W-:Y:S01]  /*c960*/  ISETP.GT.U32.AND P1, PT, R2, R33, PT ;  /* 0x000000210200720c */ /* 0x000fe20003f24070 */
[----:B------:R-:W-:Y:S01]  /*c970*/  IMAD.MOV.U32 R40, RZ, RZ, R34 ;  /* 0x000000ffff287224 */ /* 0x000fe200078e0022 */
[----:B------:R-:W-:Y:S01]  /*c980*/  ISETP.GE.AND P4, PT, R121, RZ, PT ;  /* 0x000000ff7900720c */ /* 0x000fe20003f86270 */
[----:B------:R-:W-:-:S02]  /*c990*/  IMAD.MOV.U32 R34, RZ, RZ, R35 ;  /* 0x000000ffff227224 */ /* 0x000fc400078e0023 */
[C---:B------:R-:W-:Y:S02]  /*c9a0*/  IMAD R32, R2.reuse, R38, R32 ;  /* 0x0000002602207224 */ /* 0x040fe400078e0220 */
[----:B------:R-:W-:Y:S01]  /*c9b0*/  @!P5 IMAD.IADD R31, R31, 0x1, -R2 ;  /* 0x000000011f1fd824 */ /* 0x000fe200078e0a02 */
[C---:B------:R-:W-:Y:S01]  /*c9c0*/  ISETP.GT.U32.AND P5, PT, R2.reuse, R37, PT ;  /* 0x000000250200720c */ /* 0x040fe20003fa4070 */
[----:B------:R-:W-:Y:S01]  /*c9d0*/  @!P2 IMAD.MOV R41, RZ, RZ, -R41 ;  /* 0x000000ffff29a224 */ /* 0x000fe200078e0a29 */
[----:B------:R-:W-:Y:S01]  /*c9e0*/  ISETP.GT.U32.AND P2, PT, R2, R4, PT ;  /* 0x000000040200720c */ /* 0x000fe20003f44070 */
[----:B------:R-:W-:Y:S01]  /*c9f0*/  IMAD.MOV.U32 R35, RZ, RZ, R30 ;  /* 0x000000ffff237224 */ /* 0x000fe200078e001e */
[----:B------:R-:W-:Y:S01]  /*ca00*/  ISETP.GE.AND P0, PT, R123, RZ, PT ;  /* 0x000000ff7b00720c */ /* 0x000fe20003f06270 */
[----:B------:R-:W-:-:S04]  /*ca10*/  IMAD.HI.U32 R36, R3, R29, RZ ;  /* 0x0000001d03247227 */ /* 0x000fc800078e00ff */
[----:B------:R-:W-:Y:S01]  /*ca20*/  @!P6 IMAD.MOV R35, RZ, RZ, -R35 ;  /* 0x000000ffff23e224 */ /* 0x000fe200078e0a23 */
[C---:B------:R-:W-:Y:S01]  /*ca30*/  ISETP.GT.U32.AND P6, PT, R2.reuse, R32, PT ;  /* 0x000000200200720c */ /* 0x040fe20003fc4070 */
[----:B------:R-:W-:Y:S02]  /*ca40*/  IMAD.MOV R36, RZ, RZ, -R36 ;  /* 0x000000ffff247224 */ /* 0x000fe400078e0a24 */
[----:B------:R-:W-:Y:S02]  /*ca50*/  @!P1 IMAD.IADD R33, R33, 0x1, -R2 ;  /* 0x0000000121219824 */ /* 0x000fe400078e0a02 */
[----:B------:R-:W-:Y:S02]  /*ca60*/  IMAD R29, R2, R36, R29 ;  /* 0x00000024021d7224 */ /* 0x000fe400078e021d */
[----:B------:R-:W-:Y:S01]  /*ca70*/  @!P4 IMAD.MOV R40, RZ, RZ, -R40 ;  /* 0x000000ffff28c224 */ /* 0x000fe200078e0a28 */
[----:B------:R-:W-:Y:S01]  /*ca80*/  ISETP.GE.AND P1, PT, R124, RZ, PT ;  /* 0x000000ff7c00720c */ /* 0x000fe20003f26270 */
[--C-:B------:R-:W-:Y:S01]  /*ca90*/  @!P2 IMAD.IADD R4, R4, 0x1, -R2.reuse ;  /* 0x000000010404a824 */ /* 0x100fe200078e0a02 */
[----:B------:R-:W-:Y:S01]  /*caa0*/  IABS R36, R133 ;  /* 0x0000008500247213 */ /* 0x000fe20000000000 */
[--C-:B------:R-:W-:Y:S01]  /*cab0*/  @!P5 IMAD.IADD R37, R37, 0x1, -R2.reuse ;  /* 0x000000012525d824 */ /* 0x100fe200078e0a02 */
[----:B------:R-:W-:Y:S01]  /*cac0*/  ISETP.GT.U32.AND P2, PT, R2, R29, PT ;  /* 0x0000001d0200720c */ /* 0x000fe20003f44070 */
[----:B------:R-:W-:Y:S01]  /*cad0*/  @!P0 IMAD.MOV R33, RZ, RZ, -R33 ;  /* 0x000000ffff218224 */ /* 0x000fe200078e0a21 */
[----:B------:R-:W-:Y:S01]  /*cae0*/  STL [R1+0x3a0], R41 ;  /* 0x0003a02901007387 */ /* 0x000fe20000100800 */
[----:B------:R-:W-:Y:S01]  /*caf0*/  @!P6 IMAD.IADD R32, R32, 0x1, -R2 ;  /* 0x000000012020e824 */ /* 0x000fe200078e0a02 */
[----:B------:R-:W-:-:S02]  /*cb00*/  ISETP.GT.U32.AND P6, PT, R2, R37, PT ;  /* 0x000000250200720c */ /* 0x000fc40003fc4070 */
[----:B------:R-:W-:Y:S01]  /*cb10*/  STL [R1+0x39c], R40 ;  /* 0x00039c2801007387 */ /* 0x000fe20000100800 */
[----:B------:R-:W-:-:S03]  /*cb20*/  IMAD.HI.U32 R30, R3, R36, RZ ;  /* 0x00000024031e7227 */ /* 0x000fc600078e00ff */
[----:B------:R0:W-:Y:S04]  /*cb30*/  STL [R1+0x398], R35 ;  /* 0x0003982301007387 */ /* 0x0001e80000100800 */
[----:B------:R1:W-:Y:S01]  /*cb40*/  STL [R1+0x394], R33 ;  /* 0x0003942101007387 */ /* 0x0003e20000100800 */
[----:B------:R-:W-:Y:S01]  /*cb50*/  ISETP.GT.U32.AND P4, PT, R2, R31, PT ;  /* 0x0000001f0200720c */ /* 0x000fe20003f84070 */
[----:B------:R-:W-:Y:S02]  /*cb60*/  IMAD.MOV R30, RZ, RZ, -R30 ;  /* 0x000000ffff1e7224 */ /* 0x000fe400078e0a1e */
[----:B0-----:R-:W-:Y:S02]  /*cb70*/  IMAD.MOV.U32 R35, RZ, RZ, R4 ;  /* 0x000000ffff237224 */ /* 0x001fe400078e0004 */
[----:B-1----:R-:W-:Y:S01]  /*cb80*/  IMAD.HI.U32 R33, R3, R34, RZ ;  /* 0x0000002203217227 */ /* 0x002fe200078e00ff */
[----:B------:R-:W-:-:S03]  /*cb90*/  IABS R4, R135 ;  /* 0x0000008700047213 */ /* 0x000fc60000000000 */
[----:B------:R-:W-:Y:S01]  /*cba0*/  IMAD.MOV R33, RZ, RZ, -R33 ;  /* 0x000000ffff217224 */ /* 0x000fe200078e0a21 */
[----:B------:R-:W-:Y:S01]  /*cbb0*/  ISETP.GE.AND P3, PT, R125, RZ, PT ;  /* 0x000000ff7d00720c */ /* 0x000fe20003f66270 */
[C---:B------:R-:W-:Y:S02]  /*cbc0*/  IMAD R36, R2.reuse, R30, R36 ;  /* 0x0000001e02247224 */ /* 0x040fe400078e0224 */
[----:B------:R-:W-:Y:S01]  /*cbd0*/  @!P2 IMAD.IADD R29, R29, 0x1, -R2 ;  /* 0x000000011d1da824 */ /* 0x000fe200078e0a02 */
[C---:B------:R-:W-:Y:S01]  /*cbe0*/  ISETP.GT.U32.AND P2, PT, R2.reuse, R32, PT ;  /* 0x000000200200720c */ /* 0x040fe20003f44070 */
[----:B------:R-:W-:Y:S02]  /*cbf0*/  @!P1 IMAD.MOV R35, RZ, RZ, -R35 ;  /* 0x000000ffff239224 */ /* 0x000fe400078e0a23 */
[C---:B------:R-:W-:Y:S02]  /*cc00*/  IMAD R33, R2.reuse, R33, R34 ;  /* 0x0000002102217224 */ /* 0x040fe400078e0222 */
[----:B------:R-:W-:Y:S01]  /*cc10*/  IMAD.MOV.U32 R34, RZ, RZ, R4 ;  /* 0x000000ffff227224 */ /* 0x000fe200078e0004 */
[----:B------:R0:W-:Y:S01]  /*cc20*/  STL [R1+0x390], R35 ;  /* 0x0003902301007387 */ /* 0x0001e20000100800 */
[----:B------:R-:W-:Y:S01]  /*cc30*/  @!P6 IMAD.IADD R37, R37, 0x1, -R2 ;  /* 0x000000012525e824 */ /* 0x000fe200078e0a02 */
[C---:B------:R-:W-:Y:S01]  /*cc40*/  ISETP.GT.U32.AND P6, PT, R2.reuse, R36, PT ;  /* 0x000000240200720c */ /* 0x040fe20003fc4070 */
[----:B------:R-:W-:Y:S01]  /*cc50*/  IMAD.HI.U32 R38, R3, R34, RZ ;  /* 0x0000002203267227 */ /* 0x000fe200078e00ff */
[----:B------:R-:W-:-:S02]  /*cc60*/  ISETP.GT.U32.AND P1, PT, R2, R29, PT ;  /* 0x0000001d0200720c */ /* 0x000fc40003f24070 */
[----:B------:R-:W-:Y:S01]  /*cc70*/  IABS R30, R137 ;  /* 0x00000089001e7213 */ /* 0x000fe20000000000 */
[----:B------:R-:W-:Y:S01]  /*cc80*/  @!P4 IMAD.IADD R31, R31, 0x1, -R2 ;  /* 0x000000011f1fc824 */ /* 0x000fe200078e0a02 */
[----:B0-----:R-:W-:Y:S01]  /*cc90*/  IABS R35, R136 ;  /* 0x0000008800237213 */ /* 0x001fe20000000000 */
[----:B------:R-:W-:Y:S01]  /*cca0*/  IMAD.MOV R38, RZ, RZ, -R38 ;  /* 0x000000ffff267224 */ /* 0x000fe200078e0a26 */
[----:B------:R-:W-:Y:S01]  /*ccb0*/  ISETP.GE.AND P4, PT, R131, RZ, PT ;  /* 0x000000ff8300720c */ /* 0x000fe20003f86270 */
[----:B------:R-:W-:Y:S02]  /*ccc0*/  @!P3 IMAD.MOV R31, RZ, RZ, -R31 ;  /* 0x000000ffff1fb224 */ /* 0x000fe400078e0a1f */
[----:B------:R-:W-:Y:S01]  /*ccd0*/  IMAD.HI.U32 R40, R3, R35, RZ ;  /* 0x0000002303287227 */ /* 0x000fe200078e00ff */
[----:B------:R-:W-:-:S03]  /*cce0*/  ISETP.GE.AND P5, PT, R132, RZ, PT ;  /* 0x000000ff8400720c */ /* 0x000fc60003fa6270 */
[----:B------:R-:W-:Y:S01]  /*ccf0*/  @!P2 IMAD.IADD R32, R32, 0x1, -R2 ;  /* 0x000000012020a824 */ /* 0x000fe200078e0a02 */
[C---:B------:R-:W-:Y:S01]  /*cd00*/  ISETP.GT.U32.AND P2, PT, R2.reuse, R33, PT ;  /* 0x000000210200720c */ /* 0x040fe20003f44070 */
[----:B------:R-:W-:Y:S02]  /*cd10*/  IMAD R34, R2, R38, R34 ;  /* 0x0000002602227224 */ /* 0x000fe400078e0222 */
[----:B------:R-:W-:Y:S01]  /*cd20*/  IMAD.HI.U32 R39, R3, R30, RZ ;  /* 0x0000001e03277227 */ /* 0x000fe200078e00ff */
[----:B------:R-:W-:-:S03]  /*cd30*/  ISETP.GE.AND P0, PT, R130, RZ, PT ;  /* 0x000000ff8200720c */ /* 0x000fc60003f06270 */
[----:B------:R-:W-:Y:S01]  /*cd40*/  IMAD.MOV R40, RZ, RZ, -R40 ;  /* 0x000000ffff287224 */ /* 0x000fe200078e0a28 */
[----:B------:R0:W-:Y:S01]  /*cd50*/  STL [R1+0x38c], R31 ;  /* 0x00038c1f01007387 */ /* 0x0001e20000100800 */
[--C-:B------:R-:W-:Y:S01]  /*cd60*/  @!P6 IMAD.IADD R36, R36, 0x1, -R2.reuse ;  /* 0x000000012424e824 */ /* 0x100fe200078e0a02 */
[C---:B------:R-:W-:Y:S01]  /*cd70*/  ISETP.GT.U32.AND P6, PT, R2.reuse, R34, PT ;  /* 0x000000220200720c */ /* 0x040fe20003fc4070 */
[----:B------:R-:W-:Y:S02]  /*cd80*/  @!P1 IMAD.IADD R29, R29, 0x1, -R2 ;  /* 0x000000011d1d9824 */ /* 0x000fe400078e0a02 */
[----:B------:R-:W-:Y:S02]  /*cd90*/  IMAD.MOV R39, RZ, RZ, -R39 ;  /* 0x000000ffff277224 */ /* 0x000fe400078e0a27 */
[----:B------:R-:W-:Y:S02]  /*cda0*/  IMAD R35, R2, R40, R35 ;  /* 0x0000002802237224 */ /* 0x000fe400078e0223 */
[----:B0-----:R-:W-:-:S02]  /*cdb0*/  IMAD.MOV.U32 R31, RZ, RZ, R32 ;  /* 0x000000ffff1f7224 */ /* 0x001fc400078e0020 */
[----:B------:R-:W-:Y:S01]  /*cdc0*/  IMAD.MOV.U32 R41, RZ, RZ, R37 ;  /* 0x000000ffff297224 */ /* 0x000fe200078e0025 */
[----:B------:R-:W-:Y:S01]  /*cdd0*/  IABS R4, R138 ;  /* 0x0000008a00047213 */ /* 0x000fe20000000000 */
[C---:B------:R-:W-:Y:S02]  /*cde0*/  IMAD R30, R2.reuse, R39, R30 ;  /* 0x00000027021e7224 */ /* 0x040fe400078e021e */
[----:B------:R-:W-:Y:S02]  /*cdf0*/  IMAD.MOV.U32 R37, RZ, RZ, R29 ;  /* 0x000000ffff257224 */ /* 0x000fe400078e001d */
[----:B------:R-:W-:Y:S01]  /*ce00*/  @!P4 IMAD.MOV R31, RZ, RZ, -R31 ;  /* 0x000000ffff1fc224 */ /* 0x000fe200078e0a1f */
[C---:B------:R-:W-:Y:S01]  /*ce10*/  ISETP.GT.U32.AND P4, PT, R2.reuse, R35, PT ;  /* 0x000000230200720c */ /* 0x040fe20003f84070 */
[----:B------:R-:W-:Y:S01]  /*ce20*/  @!P5 IMAD.MOV R37, RZ, RZ, -R37 ;  /* 0x000000ffff25d224 */ /* 0x000fe200078e0a25 */
[C---:B------:R-:W-:Y:S01]  /*ce30*/  ISETP.GT.U32.AND P5, PT, R2.reuse, R30, PT ;  /* 0x0000001e0200720c */ /* 0x040fe20003fa4070 */
[----:B------:R-:W-:Y:S01]  /*ce40*/  @!P2 IMAD.IADD R33, R33, 0x1, -R2 ;  /* 0x000000012121a824 */ /* 0x000fe200078e0a02 */
[----:B------:R-:W-:Y:S01]  /*ce50*/  ISETP.GT.U32.AND P3, PT, R2, R36, PT ;  /* 0x000000240200720c */ /* 0x000fe20003f64070 */
[----:B------:R-:W-:Y:S01]  /*ce60*/  IMAD.HI.U32 R38, R3, R4, RZ ;  /* 0x0000000403267227 */ /* 0x000fe200078e00ff */
[----:B------:R-:W-:-:S03]  /*ce70*/  IABS R39, R139 ;  /* 0x0000008b00277213 */ /* 0x000fc60000000000 */
[----:B------:R-:W-:Y:S02]  /*ce80*/  @!P0 IMAD.MOV R41, RZ, RZ, -R41 ;  /* 0x000000ffff298224 */ /* 0x000fe400078e0a29 */
[----:B------:R-:W-:Y:S01]  /*ce90*/  @!P6 IMAD.IADD R34, R34, 0x1, -R2 ;  /* 0x000000012222e824 */ /* 0x000fe200078e0a02 */
[----:B------:R-:W-:Y:S01]  /*cea0*/  ISETP.GT.U32.AND P6, PT, R2, R33, PT ;  /* 0x000000210200720c */ /* 0x000fe20003fc4070 */
[----:B------:R-:W-:Y:S01]  /*ceb0*/  IMAD.MOV R38, RZ, RZ, -R38 ;  /* 0x000000ffff267224 */ /* 0x000fe200078e0a26 */
[----:B------:R-:W-:Y:S01]  /*cec0*/  STL [R1+0x388], R41 ;  /* 0x0003882901007387 */ /* 0x000fe20000100800 */
[----:B------:R-:W-:Y:S01]  /*ced0*/  ISETP.GE.AND P2, PT, R134, RZ, PT ;  /* 0x000000ff8600720c */ /* 0x000fe20003f46270 */
[----:B------:R-:W-:Y:S01]  /*cee0*/  @!P4 IMAD.IADD R35, R35, 0x1, -R2 ;  /* 0x000000012323c824 */ /* 0x000fe200078e0a02 */
[----:B------:R-:W-:Y:S01]  /*cef0*/  ISETP.GE.AND P1, PT, R133, RZ, PT ;  /* 0x000000ff8500720c */ /* 0x000fe20003f26270 */
[----:B------:R-:W-:Y:S01]  /*cf00*/  IMAD R4, R2, R38, R4 ;  /* 0x0000002602047224 */ /* 0x000fe200078e0204 */
[----:B------:R0:W-:Y:S01]  /*cf10*/  STL [R1+0x384], R31 ;  /* 0x0003841f01007387 */ /* 0x0001e20000100800 */
[----:B------:R-:W-:Y:S01]  /*cf20*/  IABS R38, R140 ;  /* 0x0000008c00267213 */ /* 0x000fe20000000000 */
[--C-:B------:R-:W-:Y:S01]  /*cf30*/  @!P5 IMAD.IADD R30, R30, 0x1, -R2.reuse ;  /* 0x000000011e1ed824 */ /* 0x100fe200078e0a02 */
[----:B------:R-:W-:Y:S01]  /*cf40*/  ISETP.GT.U32.AND P0, PT, R2, R34, PT ;  /* 0x000000220200720c */ /* 0x000fe20003f04070 */
[----:B------:R-:W-:Y:S01]  /*cf50*/  @!P3 IMAD.IADD R36, R36, 0x1, -R2 ;  /* 0x000000012424b824 */ /* 0x000fe200078e0a02 */
[----:B------:R-:W-:Y:S01]  /*cf60*/  ISETP.GT.U32.AND P5, PT, R2, R35, PT ;  /* 0x000000230200720c */ /* 0x000fe20003fa4070 */
[----:B0-----:R-:W-:-:S04]  /*cf70*/  IMAD.HI.U32 R31, R3, R39, RZ ;  /* 0x00000027031f7227 */ /* 0x001fc800078e00ff */
[----:B------:R-:W-:Y:S02]  /*cf80*/  IMAD.MOV R31, RZ, RZ, -R31 ;  /* 0x000000ffff1f7224 */ /* 0x000fe400078e0a1f */
[----:B------:R-:W-:-:S04]  /*cf90*/  IMAD.HI.U32 R29, R3, R38, RZ ;  /* 0x00000026031d7227 */ /* 0x000fc800078e00ff */
[----:B------:R-:W-:Y:S02]  /*cfa0*/  @!P6 IMAD.IADD R33, R33, 0x1, -R2 ;  /* 0x000000012121e824 */ /* 0x000fe400078e0a02 */
[C---:B------:R-:W-:Y:S02]  /*cfb0*/  IMAD R31, R2.reuse, R31, R39 ;  /* 0x0000001f021f7224 */ /* 0x040fe400078e0227 */
[----:B------:R-:W-:Y:S02]  /*cfc0*/  IMAD.MOV R29, RZ, RZ, -R29 ;  /* 0x000000ffff1d7224 */ /* 0x000fe400078e0a1d */
[----:B------:R-:W-:Y:S01]  /*cfd0*/  IMAD.MOV.U32 R32, RZ, RZ, R36 ;  /* 0x000000ffff207224 */ /* 0x000fe200078e0024 */
[C---:B------:R-:W-:Y:S01]  /*cfe0*/  ISETP.GT.U32.AND P3, PT, R2.reuse, R4, PT ;  /* 0x000000040200720c */ /* 0x040fe20003f64070 */
[----:B------:R-:W-:Y:S01]  /*cff0*/  @!P2 IMAD.MOV R33, RZ, RZ, -R33 ;  /* 0x000000ffff21a224 */ /* 0x000fe200078e0a21 */
[----:B------:R-:W-:Y:S01]  /*d000*/  ISETP.GE.AND P6, PT, R135, RZ, PT ;  /* 0x000000ff8700720c */ /* 0x000fe20003fc6270 */
[C---:B------:R-:W-:Y:S01]  /*d010*/  IMAD R29, R2.reuse, R29, R38 ;  /* 0x0000001d021d7224 */ /* 0x040fe200078e0226 */
[C---:B------:R-:W-:Y:S01]  /*d020*/  ISETP.GT.U32.AND P2, PT, R2.reuse, R31, PT ;  /* 0x0000001f0200720c */ /* 0x040fe20003f44070 */
[----:B------:R-:W-:Y:S01]  /*d030*/  @!P1 IMAD.MOV R32, RZ, RZ, -R32 ;  /* 0x000000ffff209224 */ /* 0x000fe200078e0a20 */
[----:B------:R-:W-:Y:S01]  /*d040*/  ISETP.GT.U32.AND P1, PT, R2, R30, PT ;  /* 0x0000001e0200720c */ /* 0x000fe20003f24070 */
[--C-:B------:R-:W-:Y:S01]  /*d050*/  @!P0 IMAD.IADD R34, R34, 0x1, -R2.reuse ;  /* 0x0000000122228824 */ /* 0x100fe200078e0a02 */
[----:B------:R-:W-:Y:S01]  /*d060*/  STL [R1+0x380], R37 ;  /* 0x0003802501007387 */ /* 0x000fe20000100800 */
[----:B------:R-:W-:Y:S01]  /*d070*/  ISETP.GE.AND P0, PT, R136, RZ, PT ;  /* 0x000000ff8800720c */ /* 0x000fe20003f06270 */
[--C-:B------:R-:W-:Y:S01]  /*d080*/  @!P5 IMAD.IADD R35, R35, 0x1, -R2.reuse ;  /* 0x000000012323d824 */ /* 0x100fe200078e0a02 */
[----:B------:R-:W-:Y:S01]  /*d090*/  ISETP.GT.U32.AND P5, PT, R2, R29, PT ;  /* 0x0000001d0200720c */ /* 0x000fe20003fa4070 */
[----:B------:R0:W-:Y:S01]  /*d0a0*/  STL [R1+0x37c], R32 ;  /* 0x00037c2001007387 */ /* 0x0001e20000100800 */
[----:B------:R-:W-:Y:S01]  /*d0b0*/  ISETP.GE.AND P4, PT, R137, RZ, PT ;  /* 0x000000ff8900720c */ /* 0x000fe20003f86270 */
[----:B------:R-:W-:-:S02]  /*d0c0*/  @!P3 IMAD.IADD R4, R4, 0x1, -R2 ;  /* 0x000000010404b824 */ /* 0x000fc400078e0a02 */
[----:B------:R1:W-:Y:S01]  /*d0d0*/  STL [R1+0x378], R33 ;  /* 0x0003782101007387 */ /* 0x0003e20000100800 */
[----:B0-----:R-:W-:Y:S01]  /*d0e0*/  IABS R32, R141 ;  /* 0x0000008d00207213 */ /* 0x001fe20000000000 */
[----:B------:R-:W-:Y:S02]  /*d0f0*/  @!P6 IMAD.MOV R34, RZ, RZ, -R34 ;  /* 0x000000ffff22e224 */ /* 0x000fe400078e0a22 */
[----:B------:R-:W-:Y:S02]  /*d100*/  @!P2 IMAD.IADD R31, R31, 0x1, -R2 ;  /* 0x000000011f1fa824 */ /* 0x000fe400078e0a02 */
[----:B-1----:R-:W-:-:S04]  /*d110*/  IMAD.HI.U32 R33, R3, R32, RZ ;  /* 0x0000002003217227 */ /* 0x002fc800078e00ff */
[----:B------:R-:W-:Y:S02]  /*d120*/  IMAD.MOV.U32 R37, RZ, RZ, R35 ;  /* 0x000000ffff257224 */ /* 0x000fe400078e0023 */
[--C-:B------:R-:W-:Y:S02]  /*d130*/  @!P1 IMAD.IADD R30, R30, 0x1, -R2.reuse ;  /* 0x000000011e1e9824 */ /* 0x100fe400078e0a02 */
[----:B------:R-:W-:Y:S01]  /*d140*/  IMAD.MOV R36, RZ, RZ, -R33 ;  /* 0x000000ffff247224 */ /* 0x000fe200078e0a21 */
[C---:B------:R-:W-:Y:S01]  /*d150*/  ISETP.GT.U32.AND P3, PT, R2.reuse, R4, PT ;  /* 0x000000040200720c */ /* 0x040fe20003f64070 */
[----:B------:R0:W-:Y:S01]  /*d160*/  STL [R1+0x374], R34 ;  /* 0x0003742201007387 */ /* 0x0001e20000100800 */
[----:B------:R-:W-:Y:S01]  /*d170*/  @!P0 IMAD.MOV R37, RZ, RZ, -R37 ;  /* 0x000000ffff258224 */ /* 0x000fe200078e0a25 */
[C---:B------:R-:W-:Y:S01]  /*d180*/  ISETP.GT.U32.AND P0, PT, R2.reuse, R31, PT ;  /* 0x0000001f0200720c */ /* 0x040fe20003f04070 */
[----:B------:R-:W-:Y:S02]  /*d190*/  @!P5 IMAD.IADD R29, R29, 0x1, -R2 ;  /* 0x000000011d1dd824 */ /* 0x000fe400078e0a02 */
[----:B------:R-:W-:-:S02]  /*d1a0*/  IMAD R32, R2, R36, R32 ;  /* 0x0000002402207224 */ /* 0x000fc400078e0220 */
[----:B------:R-:W-:Y:S01]  /*d1b0*/  IMAD.MOV.U32 R35, RZ, RZ, R30 ;  /* 0x000000ffff237224 */ /* 0x000fe200078e001e */
[----:B0-----:R-:W-:-:S03]  /*d1c0*/  IABS R34, R142 ;  /* 0x0000008e00227213 */ /* 0x001fc60000000000 */
[----:B------:R-:W-:Y:S01]  /*d1d0*/  @!P4 IMAD.MOV R35, RZ, RZ, -R35 ;  /* 0x000000ffff23c224 */ /* 0x000fe200078e0a23 */
[C---:B------:R-:W-:Y:S02]  /*d1e0*/  ISETP.GT.U32.AND P5, PT, R2.reuse, R29, PT ;  /* 0x0000001d0200720c */ /* 0x040fe40003fa4070 */
[----:B------:R-:W-:Y:S01]  /*d1f0*/  ISETP.GT.U32.AND P4, PT, R2, R32, PT ;  /* 0x000000200200720c */ /* 0x000fe20003f84070 */
[----:B------:R-:W-:Y:S01]  /*d200*/  IMAD.MOV.U32 R33, RZ, RZ, R34 ;  /* 0x000000ffff217224 */ /* 0x000fe200078e0022 */
[----:B------:R-:W-:Y:S02]  /*d210*/  ISETP.GE.AND P6, PT, R138, RZ, PT ;  /* 0x000000ff8a00720c */ /* 0x000fe40003fc6270 */
[----:B------:R-:W-:Y:S01]  /*d220*/  IABS R30, R143 ;  /* 0x0000008f001e7213 */ /* 0x000fe20000000000 */
[----:B------:R-:W-:Y:S01]  /*d230*/  IMAD.HI.U32 R34, R3, R33, RZ ;  /* 0x0000002103227227 */ /* 0x000fe200078e00ff */
[----:B------:R-:W-:Y:S01]  /*d240*/  ISETP.GE.AND P1, PT, R139, RZ, PT ;  /* 0x000000ff8b00720c */ /* 0x000fe20003f26270 */
[----:B------:R-:W-:Y:S02]  /*d250*/  STL [R1+0x370], R37 ;  /* 0x0003702501007387 */ /* 0x000fe40000100800 */
[----:B------:R-:W-:Y:S01]  /*d260*/  @!P3 IMAD.IADD R4, R4, 0x1, -R2 ;  /* 0x000000010404b824 */ /* 0x000fe200078e0a02 */
[----:B------:R-:W-:Y:S01]  /*d270*/  ISETP.GE.AND P3, PT, R140, RZ, PT ;  /* 0x000000ff8c00720c */ /* 0x000fe20003f66270 */
[----:B------:R-:W-:Y:S01]  /*d280*/  IMAD.MOV R34, RZ, RZ, -R34 ;  /* 0x000000ffff227224 */ /* 0x000fe200078e0a22 */
[----:B------:R0:W-:Y:S01]  /*d290*/  STL [R1+0x36c], R35 ;  /* 0x00036c2301007387 */ /* 0x0001e20000100800 */
[----:B------:R-:W-:-:S02]  /*d2a0*/  @!P0 IMAD.IADD R31, R31, 0x1, -R2 ;  /* 0x000000011f1f8824 */ /* 0x000fc400078e0a02 */
[----:B------:R-:W-:Y:S02]  /*d2b0*/  IMAD R33, R2, R34, R33 ;  /* 0x0000002202217224 */ /* 0x000fe400078e0221 */
[----:B------:R-:W-:Y:S02]  /*d2c0*/  IMAD.MOV.U32 R36, RZ, RZ, R31 ;  /* 0x000000ffff247224 */ /* 0x000fe400078e001f */
[----:B0-----:R-:W-:-:S04]  /*d2d0*/  IMAD.HI.U32 R35, R3, R30, RZ ;  /* 0x0000001e03237227 */ /* 0x001fc800078e00ff */
[--C-:B------:R-:W-:Y:S02]  /*d2e0*/  @!P5 IMAD.IADD R29, R29, 0x1, -R2.reuse ;  /* 0x000000011d1dd824 */ /* 0x100fe400078e0a02 */
[----:B------:R-:W-:Y:S02]  /*d2f0*/  IMAD.MOV R31, RZ, RZ, -R35 ;  /* 0x000000ffff1f7224 */ /* 0x000fe400078e0a23 */
[----:B------:R-:W-:Y:S01]  /*d300*/  @!P4 IMAD.IADD R32, R32, 0x1, -R2 ;  /* 0x000000012020c824 */ /* 0x000fe200078e0a02 */
[C---:B------:R-:W-:Y:S01]  /*d310*/  ISETP.GT.U32.AND P5, PT, R2.reuse, R33, PT ;  /* 0x000000210200720c */ /* 0x040fe20003fa4070 */
[----:B------:R-:W-:Y:S02]  /*d320*/  @!P6 IMAD.MOV R4, RZ, RZ, -R4 ;  /* 0x000000ffff04e224 */ /* 0x000fe400078e0a04 */
[----:B------:R-:W-:Y:S02]  /*d330*/  IMAD R30, R2, R31, R30 ;  /* 0x0000001f021e7224 */ /* 0x000fe400078e021e */
[----:B------:R-:W-:-:S02]  /*d340*/  IMAD.MOV.U32 R35, RZ, RZ, R29 ;  /* 0x000000ffff237224 */ /* 0x000fc400078e001d */
[----:B------:R-:W-:Y:S01]  /*d350*/  @!P1 IMAD.MOV R36, RZ, RZ, -R36 ;  /* 0x000000ffff249224 */ /* 0x000fe200078e0a24 */
[C---:B------:R-:W-:Y:S01]  /*d360*/  ISETP.GT.U32.AND P1, PT, R2.reuse, R32, PT ;  /* 0x000000200200720c */ /* 0x040fe20003f24070 */
[----:B------:R-:W-:Y:S01]  /*d370*/  @!P3 IMAD.MOV R35, RZ, RZ, -R35 ;  /* 0x000000ffff23b224 */ /* 0x000fe200078e0a23 */
[----:B------:R0:W-:Y:S01]  /*d380*/  STL [R1+0x368], R4 ;  /* 0x0003680401007387 */ /* 0x0001e20000100800 */
[----:B------:R-:W-:Y:S02]  /*d390*/  ISETP.GT.U32.AND P3, PT, R2, R30, PT ;  /* 0x0000001e0200720c */ /* 0x000fe40003f64070 */
[----:B------:R-:W-:Y:S02]  /*d3a0*/  ISETP.GE.AND P2, PT, R141, RZ, PT ;  /* 0x000000ff8d00720c */ /* 0x000fe40003f46270 */
[----:B0-----:R-:W-:Y:S01]  /*d3b0*/  IABS R4, R145 ;  /* 0x0000009100047213 */ /* 0x001fe20000000000 */
[----:B------:R-:W-:-:S04]  /*d3c0*/  @!P5 IMAD.IADD R33, R33, 0x1, -R2 ;  /* 0x000000012121d824 */ /* 0x000fc800078e0a02 */
[----:B------:R-:W-:Y:S01]  /*d3d0*/  IMAD.HI.U32 R29, R3, R4, RZ ;  /* 0x00000004031d7227 */ /* 0x000fe200078e00ff */
[----:B------:R-:W-:-:S03]  /*d3e0*/  IABS R34, R144 ;  /* 0x0000009000227213 */ /* 0x000fc60000000000 */
[----:B------:R-:W-:Y:S02]  /*d3f0*/  IMAD.MOV R29, RZ, RZ, -R29 ;  /* 0x000000ffff1d7224 */ /* 0x000fe400078e0a1d */
[--C-:B------:R-:W-:Y:S01]  /*d400*/  @!P1 IMAD.IADD R32, R32, 0x1, -R2.reuse ;  /* 0x0000000120209824 */ /* 0x100fe200078e0a02 */
[----:B------:R0:W-:Y:S01]  /*d410*/  STL [R1+0x364], R36 ;  /* 0x0003642401007387 */ /* 0x0001e20000100800 */
[----:B------:R-:W-:Y:S01]  /*d420*/  ISETP.GT.U32.AND P5, PT, R2, R33, PT ;  /* 0x000000210200720c */ /* 0x000fe20003fa4070 */
[----:B------:R-:W-:Y:S02]  /*d430*/  @!P3 IMAD.IADD R30, R30, 0x1, -R2 ;  /* 0x000000011e1eb824 */ /* 0x000fe400078e0a02 */
[----:B------:R1:W-:Y:S01]  /*d440*/  STL [R1+0x360], R35 ;  /* 0x0003602301007387 */ /* 0x0003e20000100800 */
[C---:B------:R-:W-:Y:S02]  /*d450*/  IMAD R4, R2.reuse, R29, R4 ;  /* 0x0000001d02047224 */ /* 0x040fe400078e0204 */
[----:B------:R-:W-:Y:S01]  /*d460*/  IMAD.MOV.U32 R38, RZ, RZ, R32 ;  /* 0x000000ffff267224 */ /* 0x000fe200078e0020 */
[----:B------:R-:W-:Y:S01]  /*d470*/  ISETP.GT.U32.AND P3, PT, R2, R30, PT ;  /* 0x0000001e0200720c */ /* 0x000fe20003f64070 */
[----:B0-----:R-:W-:Y:S01]  /*d480*/  IMAD.HI.U32 R36, R3, R34, RZ ;  /* 0x0000002203247227 */ /* 0x001fe200078e00ff */
[----:B-1----:R-:W-:-:S03]  /*d490*/  IABS R35, R146 ;  /* 0x0000009200237213 */ /* 0x002fc60000000000 */
[----:B------:R-:W-:Y:S01]  /*d4a0*/  @!P2 IMAD.MOV R38, RZ, RZ, -R38 ;  /* 0x000000ffff26a224 */ /* 0x000fe200078e0a26 */
[C---:B------:R-:W-:Y:S01]  /*d4b0*/  ISETP.GT.U32.AND P2, PT, R2.reuse, R4, PT ;  /* 0x000000040200720c */ /* 0x040fe20003f44070 */
[----:B------:R-:W-:Y:S02]  /*d4c0*/  IMAD.MOV R36, RZ, RZ, -R36 ;  /* 0x000000ffff247224 */ /* 0x000fe400078e0a24 */
[----:B------:R-:W-:Y:S01]  /*d4d0*/  IMAD.MOV.U32 R29, RZ, RZ, R35 ;  /* 0x000000ffff1d7224 */ /* 0x000fe200078e0023 */
[----:B------:R-:W-:Y:S01]  /*d4e0*/  IABS R31, R147 ;  /* 0x00000093001f7213 */ /* 0x000fe20000000000 */
[----:B------:R-:W-:Y:S02]  /*d4f0*/  IMAD R34, R2, R36, R34 ;  /* 0x0000002402227224 */ /* 0x000fe400078e0222 */
[----:B------:R-:W-:Y:S01]  /*d500*/  IMAD.HI.U32 R35, R3, R29, RZ ;  /* 0x0000001d03237227 */ /* 0x000fe200078e00ff */
[----:B------:R-:W-:-:S03]  /*d510*/  ISETP.GE.AND P0, PT, R143, RZ, PT ;  /* 0x000000ff8f00720c */ /* 0x000fc60003f06270 */
[----:B------:R-:W-:Y:S02]  /*d520*/  @!P5 IMAD.IADD R33, R33, 0x1, -R2 ;  /* 0x000000012121d824 */ /* 0x000fe400078e0a02 */
[----:B------:R-:W-:Y:S01]  /*d530*/  IMAD.HI.U32 R32, R3, R31, RZ ;  /* 0x0000001f03207227 */ /* 0x000fe200078e00ff */
[----:B------:R-:W-:-:S03]  /*d540*/  ISETP.GT.U32.AND P5, PT, R2, R34, PT ;  /* 0x000000220200720c */ /* 0x000fc60003fa4070 */
[----:B------:R-:W-:Y:S02]  /*d550*/  IMAD.MOV R35, RZ, RZ, -R35 ;  /* 0x000000ffff237224 */ /* 0x000fe400078e0a23 */
[----:B------:R-:W-:Y:S02]  /*d560*/  IMAD.MOV.U32 R37, RZ, RZ, R33 ;  /* 0x000000ffff257224 */ /* 0x000fe400078e0021 */
[----:B------:R-:W-:Y:S02]  /*d570*/  IMAD.MOV R33, RZ, RZ, -R32 ;  /* 0x000000ffff217224 */ /* 0x000fe400078e0a20 */
[--C-:B------:R-:W-:Y:S02]  /*d580*/  @!P3 IMAD.IADD R30, R30, 0x1, -R2.reuse ;  /* 0x000000011e1eb824 */ /* 0x100fe400078e0a02 */
[----:B------:R-:W-:Y:S01]  /*d590*/  IMAD R32, R2, R35, R29 ;  /* 0x0000002302207224 */ /* 0x000fe200078e021d */
[----:B------:R-:W-:Y:S01]  /*d5a0*/  IABS R35, R148 ;  /* 0x0000009400237213 */ /* 0x000fe20000000000 */
[----:B------:R-:W-:-:S02]  /*d5b0*/  @!P2 IMAD.IADD R4, R4, 0x1, -R2 ;  /* 0x000000010404a824 */ /* 0x000fc400078e0a02 */
[C---:B------:R-:W-:Y:S02]  /*d5c0*/  IMAD R31, R2.reuse, R33, R31 ;  /* 0x00000021021f7224 */ /* 0x040fe400078e021f */
[----:B------:R-:W-:Y:S01]  /*d5d0*/  IMAD.MOV.U32 R36, RZ, RZ, R30 ;  /* 0x000000ffff247224 */ /* 0x000fe200078e001e */
[C---:B------:R-:W-:Y:S01]  /*d5e0*/  ISETP.GT.U32.AND P2, PT, R2.reuse, R4, PT ;  /* 0x000000040200720c */ /* 0x040fe20003f44070 */
[----:B------:R-:W-:Y:S01]  /*d5f0*/  IMAD.HI.U32 R30, R3, R35, RZ ;  /* 0x00000023031e7227 */ /* 0x000fe200078e00ff */
[----:B------:R-:W-:-:S03]  /*d600*/  ISETP.GT.U32.AND P3, PT, R2, R32, PT ;  /* 0x000000200200720c */ /* 0x000fc60003f64070 */
[----:B------:R-:W-:Y:S01]  /*d610*/  @!P0 IMAD.MOV R36, RZ, RZ, -R36 ;  /* 0x000000ffff248224 */ /* 0x000fe200078e0a24 */
[----:B------:R-:W-:Y:S01]  /*d620*/  ISETP.GT.U32.AND P0, PT, R2, R31, PT ;  /* 0x0000001f0200720c */ /* 0x000fe20003f04070 */
[----:B------:R-:W-:Y:S02]  /*d630*/  IMAD.MOV R30, RZ, RZ, -R30 ;  /* 0x000000ffff1e7224 */ /* 0x000fe400078e0a1e */
[--C-:B------:R-:W-:Y:S01]  /*d640*/  @!P5 IMAD.IADD R34, R34, 0x1, -R2.reuse ;  /* 0x000000012222d824 */ /* 0x100fe200078e0a02 */
[----:B------:R-:W-:Y:S01]  /*d650*/  ISETP.GE.AND P6, PT, R142, RZ, PT ;  /* 0x000000ff8e00720c */ /* 0x000fe20003fc6270 */
[----:B------:R-:W-:Y:S02]  /*d660*/  IMAD R30, R2, R30, R35 ;  /* 0x0000001e021e7224 */ /* 0x000fe400078e0223 */
[--C-:B------:R-:W-:Y:S01]  /*d670*/  @!P2 IMAD.IADD R4, R4, 0x1, -R2.reuse ;  /* 0x000000010404a824 */ /* 0x100fe200078e0a02 */
[C---:B------:R-:W-:Y:S02]  /*d680*/  ISETP.GT.U32.AND P5, PT, R2.reuse, R34, PT ;  /* 0x000000220200720c */ /* 0x040fe40003fa4070 */
[----:B------:R-:W-:Y:S01]  /*d690*/  ISETP.GT.U32.AND P2, PT, R2, R30, PT ;  /* 0x0000001e0200720c */ /* 0x000fe20003f44070 */
[--C-:B------:R-:W-:Y:S01]  /*d6a0*/  @!P3 IMAD.IADD R32, R32, 0x1, -R2.reuse ;  /* 0x000000012020b824 */ /* 0x100fe200078e0a02 */
[----:B------:R-:W-:Y:S01]  /*d6b0*/  IABS R33, R149 ;  /* 0x0000009500217213 */ /* 0x000fe20000000000 */
[----:B------:R-:W-:Y:S01]  /*d6c0*/  @!P0 IMAD.IADD R31, R31, 0x1, -R2 ;  /* 0x000000011f1f8824 */ /* 0x000fe200078e0a02 */
[----:B------:R-:W-:-:S02]  /*d6d0*/  ISETP.GE.AND P4, PT, R144, RZ, PT ;  /* 0x000000ff9000720c */ /* 0x000fc40003f86270 */
[----:B------:R-:W-:Y:S01]  /*d6e0*/  ISETP.GE.AND P1, PT, R145, RZ, PT ;  /* 0x000000ff9100720c */ /* 0x000fe20003f26270 */
[----:B------:R-:W-:Y:S01]  /*d6f0*/  @!P6 IMAD.MOV R37, RZ, RZ, -R37 ;  /* 0x000000ffff25e224 */ /* 0x000fe200078e0a25 */
[C---:B------:R-:W-:Y:S01]  /*d700*/  ISETP.GT.U32.AND P0, PT, R2.reuse, R31, PT ;  /* 0x0000001f0200720c */ /* 0x040fe20003f04070 */
[----:B------:R-:W-:Y:S01]  /*d710*/  IMAD.HI.U32 R35, R3, R33, RZ ;  /* 0x0000002103237227 */ /* 0x000fe200078e00ff */
[----:B------:R-:W-:Y:S01]  /*d720*/  ISETP.GT.U32.AND P3, PT, R2, R32, PT ;  /* 0x000000200200720c */ /* 0x000fe20003f64070 */
[----:B------:R-:W-:Y:S02]  /*d730*/  STL [R1+0x35c], R38 ;  /* 0x00035c2601007387 */ /* 0x000fe40000100800 */
[--C-:B------:R-:W-:Y:S02]  /*d740*/  @!P5 IMAD.IADD R34, R34, 0x1, -R2.reuse ;  /* 0x000000012222d824 */ /* 0x100fe400078e0a02 */
[----:B------:R-:W-:Y:S01]  /*d750*/  IMAD.MOV R35, RZ, RZ, -R35 ;  /* 0x000000ffff237224 */ /* 0x000fe200078e0a23 */
[----:B------:R0:W-:Y:S01]  /*d760*/  STL [R1+0x358], R37 ;  /* 0x0003582501007387 */ /* 0x0001e20000100800 */
[----:B------:R-:W-:Y:S01]  /*d770*/  @!P2 IMAD.IADD R30, R30, 0x1, -R2 ;  /* 0x000000011e1ea824 */ /* 0x000fe200078e0a02 */
[----:B------:R-:W-:-:S02]  /*d780*/  ISETP.GE.AND P6, PT, R146, RZ, PT ;  /* 0x000000ff9200720c */ /* 0x000fc40003fc6270 */
[----:B------:R1:W-:Y:S01]  /*d790*/  STL [R1+0x354], R36 ;  /* 0x0003542401007387 */ /* 0x0003e20000100800 */
[----:B------:R-:W-:Y:S02]  /*d7a0*/  IABS R29, R150 ;  /* 0x00000096001d7213 */ /* 0x000fe40000000000 */
[C---:B------:R-:W-:Y:S01]  /*d7b0*/  ISETP.GT.U32.AND P2, PT, R2.reuse, R30, PT ;  /* 0x0000001e0200720c */ /* 0x040fe20003f44070 */
[----:B0-----:R-:W-:Y:S02]  /*d7c0*/  IMAD.MOV.U32 R37, RZ, RZ, R34 ;  /* 0x000000ffff257224 */ /* 0x001fe400078e0022 */
[----:B-1----:R-:W-:Y:S02]  /*d7d0*/  IMAD.MOV.U32 R36, RZ, RZ, R4 ;  /* 0x000000ffff247224 */ /* 0x002fe400078e0004 */
[----:B------:R-:W-:Y:S01]  /*d7e0*/  IMAD R4, R2, R35, R33 ;  /* 0x0000002302047224 */ /* 0x000fe200078e0221 */
[----:B------:R-:W-:Y:S01]  /*d7f0*/  ISETP.GE.AND P5, PT, R147, RZ, PT ;  /* 0x000000ff9300720c */ /* 0x000fe20003fa6270 */
[----:B------:R-:W-:-:S02]  /*d800*/  @!P4 IMAD.MOV R37, RZ, RZ, -R37 ;  /* 0x000000ffff25c224 */ /* 0x000fc400078e0a25 */
[----:B------:R-:W-:Y:S02]  /*d810*/  @!P1 IMAD.MOV R36, RZ, RZ, -R36 ;  /* 0x000000ffff249224 */ /* 0x000fe400078e0a24 */
[----:B------:R-:W-:Y:S01]  /*d820*/  @!P0 IMAD.IADD R31, R31, 0x1, -R2 ;  /* 0x000000011f1f8824 */ /* 0x000fe200078e0a02 */
[----:B------:R-:W-:Y:S01]  /*d830*/  ISETP.GT.U32.AND P0, PT, R2, R4, PT ;  /* 0x000000040200720c */ /* 0x000fe20003f04070 */
[----:B------:R-:W-:Y:S01]  /*d840*/  IMAD.HI.U32 R34, R3, R29, RZ ;  /* 0x0000001d03227227 */ /* 0x000fe200078e00ff */
[----:B------:R-:W-:-:S03]  /*d850*/  IABS R33, R151 ;  /* 0x0000009700217213 */ /* 0x000fc60000000000 */
[----:B------:R-:W-:Y:S01]  /*d860*/  @!P3 IMAD.IADD R32, R32, 0x1, -R2 ;  /* 0x000000012020b824 */ /* 0x000fe200078e0a02 */
[----:B------:R0:W-:Y:S01]  /*d870*/  STL [R1+0x350], R37 ;  /* 0x0003502501007387 */ /* 0x0001e20000100800 */
[----:B------:R-:W-:Y:S01]  /*d880*/  IMAD.MOV R34, RZ, RZ, -R34 ;  /* 0x000000ffff227224 */ /* 0x000fe200078e0a22 */
[----:B------:R-:W-:Y:S02]  /*d890*/  ISETP.GE.AND P4, PT, R148, RZ, PT ;  /* 0x000000ff9400720c */ /* 0x000fe40003f86270 */
[----:B------:R1:W-:Y:S01]  /*d8a0*/  STL [R1+0x34c], R36 ;  /* 0x00034c2401007387 */ /* 0x0003e20000100800 */
[----:B------:R-:W-:Y:S02]  /*d8b0*/  IMAD R29, R2, R34, R29 ;  /* 0x00000022021d7224 */ /* 0x000fe400078e021d */
[----:B0-----:R-:W-:Y:S02]  /*d8c0*/  IMAD.MOV.U32 R37, RZ, RZ, R32 ;  /* 0x000000ffff257224 */ /* 0x001fe400078e0020 */
[----:B-1----:R-:W-:-:S02]  /*d8d0*/  IMAD.MOV.U32 R36, RZ, RZ, R31 ;  /* 0x000000ffff247224 */ /* 0x002fc400078e001f */
[----:B------:R-:W-:-:S04]  /*d8e0*/  IMAD.HI.U32 R31, R3, R33, RZ ;  /* 0x00000021031f7227 */ /* 0x000fc800078e00ff */
[----:B------:R-:W-:Y:S02]  /*d8f0*/  @!P6 IMAD.MOV R37, RZ, RZ, -R37 ;  /* 0x000000ffff25e224 */ /* 0x000fe400078e0a25 */
[----:B------:R-:W-:Y:S02]  /*d900*/  IMAD.MOV R31, RZ, RZ, -R31 ;  /* 0x000000ffff1f7224 */ /* 0x000fe400078e0a1f */
[----:B------:R-:W-:Y:S01]  /*d910*/  @!P2 IMAD.IADD R30, R30, 0x1, -R2 ;  /* 0x000000011e1ea824 */ /* 0x000fe200078e0a02 */
[----:B------:R0:W-:Y:S01]  /*d920*/  STL [R1+0x348], R37 ;  /* 0x0003482501007387 */ /* 0x0001e20000100800 */
[----:B------:R-:W-:Y:S01]  /*d930*/  @!P5 IMAD.MOV R36, RZ, RZ, -R36 ;  /* 0x000000ffff24d224 */ /* 0x000fe200078e0a24 */
[----:B------:R-:W-:Y:S01]  /*d940*/  ISETP.GT.U32.AND P5, PT, R2, R29, PT ;  /* 0x0000001d0200720c */ /* 0x000fe20003fa4070 */
[----:B------:R-:W-:Y:S02]  /*d950*/  @!P0 IMAD.IADD R4, R4, 0x1, -R2 ;  /* 0x0000000104048824 */ /* 0x000fe400078e0a02 */
[----:B------:R-:W-:-:S02]  /*d960*/  IMAD R33, R2, R31, R33 ;  /* 0x0000001f02217224 */ /* 0x000fc400078e0221 */
[----:B0-----:R-:W-:Y:S01]  /*d970*/  IMAD.MOV.U32 R37, RZ, RZ, R30 ;  /* 0x000000ffff257224 */ /* 0x001fe200078e001e */
[----:B------:R-:W-:-:S03]  /*d980*/  ISETP.GT.U32.AND P0, PT, R2, R4, PT ;  /* 0x000000040200720c */ /* 0x000fc60003f04070 */
[----:B------:R-:W-:Y:S01]  /*d990*/  @!P4 IMAD.MOV R37, RZ, RZ, -R37 ;  /* 0x000000ffff25c224 */ /* 0x000fe200078e0a25 */
[----:B------:R-:W-:Y:S02]  /*d9a0*/  ISETP.GT.U32.AND P4, PT, R2, R33, PT ;  /* 0x000000210200720c */ /* 0x000fe40003f84070 */
[----:B------:R-:W-:Y:S01]  /*d9b0*/  IABS R32, R152 ;  /* 0x0000009800207213 */ /* 0x000fe20000000000 */
[----:B------:R0:W-:Y:S01]  /*d9c0*/  STL [R1+0x344], R36 ;  /* 0x0003442401007387 */ /* 0x0001e20000100800 */
[----:B------:R-:W-:Y:S01]  /*d9d0*/  ISETP.GE.AND P1, PT, R149, RZ, PT ;  /* 0x000000ff9500720c */ /* 0x000fe20003f26270 */
[----:B------:R-:W-:Y:S01]  /*d9e0*/  @!P5 IMAD.IADD R29, R29, 0x1, -R2 ;  /* 0x000000011d1dd824 */ /* 0x000fe200078e0a02 */
[----:B------:R-:W-:Y:S01]  /*d9f0*/  IABS R34, R153 ;  /* 0x0000009900227213 */ /* 0x000fe20000000000 */
[----:B0-----:R-:W-:-:S03]  /*da00*/  IMAD.HI.U32 R36, R3, R32, RZ ;  /* 0x0000002003247227 */ /* 0x001fc600078e00ff */
[----:B------:R-:W-:Y:S01]  /*da10*/  ISETP.GT.U32.AND P5, PT, R2, R29, PT ;  /* 0x0000001d0200720c */ /* 0x000fe20003fa4070 */
[----:B------:R-:W-:Y:S02]  /*da20*/  IMAD.MOV R36, RZ, RZ, -R36 ;  /* 0x000000ffff247224 */ /* 0x000fe400078e0a24 */
[--C-:B------:R-:W-:Y:S02]  /*da30*/  @!P0 IMAD.IADD R4, R4, 0x1, -R2.reuse ;  /* 0x0000000104048824 */ /* 0x100fe400078e0a02 */
[----:B------:R-:W-:Y:S01]  /*da40*/  IMAD.HI.U32 R35, R3, R34, RZ ;  /* 0x0000002203237227 */ /* 0x000fe200078e00ff */
[----:B------:R0:W-:Y:S03]  /*da50*/  STL [R1+0x340], R37 ;  /* 0x0003402501007387 */ /* 0x0001e60000100800 */
[----:B------:R-:W-:Y:S01]  /*da60*/  @!P4 IMAD.IADD R33, R33, 0x1, -R2 ;  /* 0x000000012121c824 */ /* 0x000fe200078e0a02 */
[----:B------:R-:W-:Y:S01]  /*da70*/  ISETP.GE.AND P3, PT, R150, RZ, PT ;  /* 0x000000ff9600720c */ /* 0x000fe20003f66270 */
[C---:B------:R-:W-:Y:S01]  /*da80*/  IMAD R32, R2.reuse, R36, R32 ;  /* 0x0000002402207224 */ /* 0x040fe200078e0220 */
[----:B------:R-:W-:Y:S01]  /*da90*/  IABS R31, R154 ;  /* 0x0000009a001f7213 */ /* 0x000fe20000000000 */
[----:B------:R-:W-:Y:S01]  /*daa0*/  IMAD.MOV R35, RZ, RZ, -R35 ;  /* 0x000000ffff237224 */ /* 0x000fe200078e0a23 */
[C---:B------:R-:W-:Y:S01]  /*dab0*/  ISETP.GT.U32.AND P4, PT, R2.reuse, R33, PT ;  /* 0x000000210200720c */ /* 0x040fe20003f84070 */
[----:B0-----:R-:W-:Y:S01]  /*dac0*/  IMAD.MOV.U32 R37, RZ, RZ, R4 ;  /* 0x000000ffff257224 */ /* 0x001fe200078e0004 */
[C---:B------:R-:W-:Y:S01]  /*dad0*/  ISETP.GT.U32.AND P0, PT, R2.reuse, R32, PT ;  /* 0x000000200200720c */ /* 0x040fe20003f04070 */
[----:B------:R-:W-:-:S02]  /*dae0*/  IMAD R30, R2, R35, R34 ;  /* 0x00000023021e7224 */ /* 0x000fc400078e0222 */
[----:B------:R-:W-:Y:S01]  /*daf0*/  @!P1 IMAD.MOV R37, RZ, RZ, -R37 ;  /* 0x000000ffff259224 */ /* 0x000fe200078e0a25 */
[----:B------:R-:W-:Y:S01]  /*db00*/  IABS R34, R155 ;  /* 0x0000009b00227213 */ /* 0x000fe20000000000 */
[----:B------:R-:W-:Y:S01]  /*db10*/  IMAD.HI.U32 R35, R3, R31, RZ ;  /* 0x0000001f03237227 */ /* 0x000fe200078e00ff */
[----:B------:R-:W-:Y:S02]  /*db20*/  ISETP.GE.AND P6, PT, R151, RZ, PT ;  /* 0x000000ff9700720c */ /* 0x000fe40003fc6270 */
[----:B------:R0:W-:Y:S01]  /*db30*/  STL [R1+0x33c], R37 ;  /* 0x00033c2501007387 */ /* 0x0001e20000100800 */
[--C-:B------:R-:W-:Y:S02]  /*db40*/  @!P5 IMAD.IADD R29, R29, 0x1, -R2.reuse ;  /* 0x000000011d1dd824 */ /* 0x100fe400078e0a02 */
[----:B------:R-:W-:Y:S02]  /*db50*/  @!P4 IMAD.IADD R33, R33, 0x1, -R2 ;  /* 0x000000012121c824 */ /* 0x000fe400078e0a02 */
[----:B------:R-:W-:-:S02]  /*db60*/  @!P3 IMAD.MOV R29, RZ, RZ, -R29 ;  /* 0x000000ffff1db224 */ /* 0x000fc400078e0a1d */
[----:B0-----:R-:W-:Y:S02]  /*db70*/  IMAD.MOV R37, RZ, RZ, -R35 ;  /* 0x000000ffff257224 */ /* 0x001fe400078e0a23 */
[----:B------:R-:W-:Y:S01]  /*db80*/  IMAD.HI.U32 R35, R3, R34, RZ ;  /* 0x0000002203237227 */ /* 0x000fe200078e00ff */
[----:B------:R0:W-:Y:S03]  /*db90*/  STL [R1+0x338], R29 ;  /* 0x0003381d01007387 */ /* 0x0001e60000100800 */
[----:B------:R-:W-:Y:S02]  /*dba0*/  IMAD R31, R2, R37, R31 ;  /* 0x00000025021f7224 */ /* 0x000fe400078e021f */
[----:B------:R-:W-:Y:S02]  /*dbb0*/  IMAD.MOV R35, RZ, RZ, -R35 ;  /* 0x000000ffff237224 */ /* 0x000fe400078e0a23 */
[----:B------:R-:W-:Y:S01]  /*dbc0*/  @!P0 IMAD.IADD R32, R32, 0x1, -R2 ;  /* 0x0000000120208824 */ /* 0x000fe200078e0a02 */
[----:B------:R-:W-:Y:S01]  /*dbd0*/  ISETP.GT.U32.AND P4, PT, R2, R31, PT ;  /* 0x0000001f0200720c */ /* 0x000fe20003f84070 */
[----:B------:R-:W-:-:S02]  /*dbe0*/  IMAD.MOV.U32 R37, RZ, RZ, R33 ;  /* 0x000000ffff257224 */ /* 0x000fc400078e0021 */
[C---:B0-----:R-:W-:Y:S01]  /*dbf0*/  IMAD R29, R2.reuse, R35, R34 ;  /* 0x00000023021d7224 */ /* 0x041fe200078e0222 */
[----:B------:R-:W-:Y:S01]  /*dc00*/  IABS R36, R156 ;  /* 0x0000009c00247213 */ /* 0x000fe20000000000 */
[----:B------:R-:W-:Y:S01]  /*dc10*/  @!P6 IMAD.MOV R37, RZ, RZ, -R37 ;  /* 0x000000ffff25e224 */ /* 0x000fe200078e0a25 */
[C---:B------:R-:W-:Y:S02]  /*dc20*/  ISETP.GT.U32.AND P3, PT, R2.reuse, R32, PT ;  /* 0x000000200200720c */ /* 0x040fe40003f64070 */
[----:B------:R-:W-:Y:S01]  /*dc30*/  ISETP.GT.U32.AND P6, PT, R2, R29, PT ;  /* 0x0000001d0200720c */ /* 0x000fe20003fc4070 */
[----:B------:R-:W-:Y:S01]  /*dc40*/  IMAD.MOV.U32 R4, RZ, RZ, R36 ;  /* 0x000000ffff047224 */ /* 0x000fe200078e0024 */
[----:B------:R-:W-:-:S03]  /*dc50*/  ISETP.GE.AND P2, PT, R152, RZ, PT ;  /* 0x000000ff9800720c */ /* 0x000fc60003f46270 */
[----:B------:R-:W-:Y:S01]  /*dc60*/  IMAD.HI.U32 R36, R3, R4, RZ ;  /* 0x0000000403247227 */ /* 0x000fe200078e00ff */
[----:B------:R-:W-:-:S03]  /*dc70*/  IABS R34, R157 ;  /* 0x0000009d00227213 */ /* 0x000fc60000000000 */
[----:B------:R-:W-:Y:S02]  /*dc80*/  @!P4 IMAD.IADD R31, R31, 0x1, -R2 ;  /* 0x000000011f1fc824 */ /* 0x000fe400078e0a02 */
[----:B------:R-:W-:Y:S02]  /*dc90*/  IMAD.MOV R36, RZ, RZ, -R36 ;  /* 0x000000ffff247224 */ /* 0x000fe400078e0a24 */
[--C-:B------:R-:W-:Y:S01]  /*dca0*/  @!P3 IMAD.IADD R32, R32, 0x1, -R2.reuse ;  /* 0x000000012020b824 */ /* 0x100fe200078e0a02 */
[C---:B------:R-:W-:Y:S01]  /*dcb0*/  ISETP.GT.U32.AND P5, PT, R2.reuse, R30, PT ;  /* 0x0000001e0200720c */ /* 0x040fe20003fa4070 */
[----:B------:R-:W-:Y:S01]  /*dcc0*/  @!P6 IMAD.IADD R29, R29, 0x1, -R2 ;  /* 0x000000011d1de824 */ /* 0x000fe200078e0a02 */
[C---:B------:R-:W-:Y:S01]  /*dcd0*/  ISETP.GT.U32.AND P6, PT, R2.reuse, R31, PT ;  /* 0x0000001f0200720c */ /* 0x040fe20003fc4070 */
[----:B------:R-:W-:Y:S01]  /*dce0*/  IMAD R4, R2, R36, R4 ;  /* 0x0000002402047224 */ /* 0x000fe200078e0204 */
[----:B------:R-:W-:Y:S01]  /*dcf0*/  IABS R33, R158 ;  /* 0x0000009e00217213 */ /* 0x000fe20000000000 */
[----:B------:R-:W-:-:S04]  /*dd00*/  IMAD.HI.U32 R36, R3, R34, RZ ;  /* 0x0000002203247227 */ /* 0x000fc800078e00ff */
[----:B------:R-:W-:Y:S01]  /*dd10*/  IMAD.MOV.U32 R39, RZ, RZ, R32 ;  /* 0x000000ffff277224 */ /* 0x000fe200078e0020 */
[----:B------:R0:W-:Y:S01]  /*dd20*/  STL [R1+0x334], R37 ;  /* 0x0003342501007387 */ /* 0x0001e20000100800 */
[----:B------:R-:W-:Y:S02]  /*dd30*/  IMAD.MOV R36, RZ, RZ, -R36 ;  /* 0x000000ffff247224 */ /* 0x000fe400078e0a24 */
[----:B------:R-:W-:Y:S01]  /*dd40*/  @!P2 IMAD.MOV R39, RZ, RZ, -R39 ;  /* 0x000000ffff27a224 */ /* 0x000fe200078e0a27 */
[----:B------:R-:W-:Y:S01]  /*dd50*/  ISETP.GT.U32.AND P2, PT, R2, R29, PT ;  /* 0x0000001d0200720c */ /* 0x000fe20003f44070 */
[----:B------:R-:W-:Y:S01]  /*dd60*/  IMAD.HI.U32 R35, R3, R33, RZ ;  /* 0x0000002103237227 */ /* 0x000fe200078e00ff */
[----:B0-----:R-:W-:-:S03]  /*dd70*/  IABS R37, R159 ;  /* 0x0000009f00257213 */ /* 0x001fc60000000000 */
[----:B------:R-:W-:Y:S02]  /*dd80*/  IMAD R34, R2, R36, R34 ;  /* 0x0000002402227224 */ /* 0x000fe400078e0222 */
[----:B------:R-:W-:Y:S02]  /*dd90*/  IMAD.MOV R35, RZ, RZ, -R35 ;  /* 0x000000ffff237224 */ /* 0x000fe400078e0a23 */
[----:B------:R-:W-:Y:S02]  /*dda0*/  IMAD.MOV.U32 R32, RZ, RZ, R37 ;  /* 0x000000ffff207224 */ /* 0x000fe400078e0025 */
[--C-:B------:R-:W-:Y:S02]  /*ddb0*/  @!P5 IMAD.IADD R30, R30, 0x1, -R2.reuse ;  /* 0x000000011e1ed824 */ /* 0x100fe400078e0a02 */
[----:B------:R-:W-:Y:S01]  /*ddc0*/  @!P6 IMAD.IADD R31, R31, 0x1, -R2 ;  /* 0x000000011f1fe824 */ /* 0x000fe200078e0a02 */
[C---:B------:R-:W-:Y:S01]  /*ddd0*/  ISETP.GT.U32.AND P6, PT, R2.reuse, R34, PT ;  /* 0x000000220200720c */ /* 0x040fe20003fc4070 */
[----:B------:R-:W-:-:S02]  /*dde0*/  IMAD R33, R2, R35, R33 ;  /* 0x0000002302217224 */ /* 0x000fc400078e0221 */
[----:B------:R-:W-:Y:S01]  /*ddf0*/  IMAD.HI.U32 R35, R3, R32, RZ ;  /* 0x0000002003237227 */ /* 0x000fe200078e00ff */
[----:B------:R-:W-:-:S03]  /*de00*/  ISETP.GT.U32.AND P5, PT, R2, R30, PT ;  /* 0x0000001e0200720c */ /* 0x000fc60003fa4070 */
[----:B------:R-:W-:Y:S02]  /*de10*/  IMAD.MOV R35, RZ, RZ, -R35 ;  /* 0x000000ffff237224 */ /* 0x000fe400078e0a23 */
[----:B------:R-:W-:Y:S01]  /*de20*/  @!P2 IMAD.IADD R29, R29, 0x1, -R2 ;  /* 0x000000011d1da824 */ /* 0x000fe200078e0a02 */
[C---:B------:R-:W-:Y:S01]  /*de30*/  ISETP.GT.U32.AND P2, PT, R2.reuse, R33, PT ;  /* 0x000000210200720c */ /* 0x040fe20003f44070 */
[----:B------:R-:W-:Y:S01]  /*de40*/  IMAD R32, R2, R35, R32 ;  /* 0x0000002302207224 */ /* 0x000fe200078e0220 */
[----:B------:R-:W-:Y:S01]  /*de50*/  ISETP.GE.AND P1, PT, R153, RZ, PT ;  /* 0x000000ff9900720c */ /* 0x000fe20003f26270 */
[--C-:B------:R-:W-:Y:S01]  /*de60*/  @!P6 IMAD.IADD R34, R34, 0x1, -R2.reuse ;  /* 0x000000012222e824 */ /* 0x100fe200078e0a02 */
[----:B------:R-:W-:Y:S02]  /*de70*/  ISETP.GE.AND P0, PT, R154, RZ, PT ;  /* 0x000000ff9a00720c */ /* 0x000fe40003f06270 */
[C---:B------:R-:W-:Y:S02]  /*de80*/  ISETP.GT.U32.AND P3, PT, R2.reuse, R4, PT ;  /* 0x000000040200720c */ /* 0x040fe40003f64070 */
[----:B------:R-:W-:Y:S01]  /*de90*/  ISETP.GT.U32.AND P6, PT, R2, R32, PT ;  /* 0x000000200200720c */ /* 0x000fe20003fc4070 */
[--C-:B------:R-:W-:Y:S01]  /*dea0*/  @!P5 IMAD.IADD R30, R30, 0x1, -R2.reuse ;  /* 0x000000011e1ed824 */ /* 0x100fe200078e0a02 */
[----:B------:R0:W-:Y:S03]  /*deb0*/  STL [R1+0x330], R39 ;  /* 0x0003302701007387 */ /* 0x0001e60000100800 */
[----:B------:R-:W-:Y:S01]  /*dec0*/  @!P2 IMAD.IADD R33, R33, 0x1, -R2 ;  /* 0x000000012121a824 */ /* 0x000fe200078e0a02 */
[----:B------:R-:W-:Y:S01]  /*ded0*/  ISETP.GT.U32.AND P2, PT, R2, R34, PT ;  /* 0x000000220200720c */ /* 0x000fe20003f44070 */
[----:B------:R-:W-:Y:S01]  /*dee0*/  IMAD.MOV.U32 R38, RZ, RZ, R30 ;  /* 0x000000ffff267224 */ /* 0x000fe200078e001e */
[----:B------:R-:W-:Y:S01]  /*def0*/  IABS R30, R161 ;  /* 0x000000a1001e7213 */ /* 0x000fe20000000000 */
[----:B0-----:R-:W-:-:S02]  /*df00*/  IMAD.MOV.U32 R39, RZ, RZ, R31 ;  /* 0x000000ffff277224 */ /* 0x001fc400078e001f */
[----:B------:R-:W-:Y:S02]  /*df10*/  @!P1 IMAD.MOV R38, RZ, RZ, -R38 ;  /* 0x000000ffff269224 */ /* 0x000fe400078e0a26 */
[----:B------:R-:W-:Y:S01]  /*df20*/  @!P0 IMAD.MOV R39, RZ, RZ, -R39 ;  /* 0x000000ffff278224 */ /* 0x000fe200078e0a27 */
[----:B------:R-:W-:Y:S01]  /*df30*/  IABS R35, R162 ;  /* 0x000000a200237213 */ /* 0x000fe20000000000 */
[--C-:B------:R-:W-:Y:S01]  /*df40*/  @!P3 IMAD.IADD R4, R4, 0x1, -R2.reuse ;  /* 0x000000010404b824 */ /* 0x100fe200078e0a02 */
[----:B------:R-:W-:Y:S01]  /*df50*/  ISETP.GE.AND P3, PT, R157, RZ, PT ;  /* 0x000000ff9d00720c */ /* 0x000fe20003f66270 */
[--C-:B------:R-:W-:Y:S02]  /*df60*/  @!P6 IMAD.IADD R32, R32, 0x1, -R2.reuse ;  /* 0x000000012020e824 */ /* 0x100fe400078e0a02 */
[----:B------:R-:W-:Y:S01]  /*df70*/  IMAD.HI.U32 R37, R3, R30, RZ ;  /* 0x0000001e03257227 */ /* 0x000fe200078e00ff */
[----:B------:R-:W-:Y:S02]  /*df80*/  STL [R1+0x32c], R38 ;  /* 0x00032c2601007387 */ /* 0x000fe40000100800 */
[----:B------:R-:W-:Y:S01]  /*df90*/  ISETP.GT.U32.AND P6, PT, R2, R32, PT ;  /* 0x000000200200720c */ /* 0x000fe20003fc4070 */
[----:B------:R-:W-:Y:S01]  /*dfa0*/  IMAD.MOV R37, RZ, RZ, -R37 ;  /* 0x000000ffff257224 */ /* 0x000fe200078e0a25 */
[----:B------:R0:W-:Y:S01]  /*dfb0*/  STL [R1+0x328], R39 ;  /* 0x0003282701007387 */ /* 0x0001e20000100800 */
[----:B------:R-:W-:-:S02]  /*dfc0*/  @!P2 IMAD.IADD R34, R34, 0x1, -R2 ;  /* 0x000000012222a824 */ /* 0x000fc400078e0a02 */
[C---:B------:R-:W-:Y:S01]  /*dfd0*/  IMAD R30, R2.reuse, R37, R30 ;  /* 0x00000025021e7224 */ /* 0x040fe200078e021e */
[----:B------:R-:W-:Y:S01]  /*dfe0*/  ISETP.GT.U32.AND P1, PT, R2, R4, PT ;  /* 0x000000040200720c */ /* 0x000fe20003f24070 */
[----:B------:R-:W-:Y:S02]  /*dff0*/  IMAD.MOV.U32 R37, RZ, RZ, R34 ;  /* 0x000000ffff257224 */ /* 0x000fe400078e0022 */
[----:B0-----:R-:W-:Y:S02]  /*e000*/  IMAD.MOV.U32 R39, RZ, RZ, R29 ;  /* 0x000000ffff277224 */ /* 0x001fe400078e001d */
[----:B------:R-:W-:-:S04]  /*e010*/  IMAD.HI.U32 R29, R3, R35, RZ ;  /* 0x00000023031d7227 */ /* 0x000fc800078e00ff */
[----:B------:R-:W-:Y:S01]  /*e020*/  IMAD.MOV R29, RZ, RZ, -R29 ;  /* 0x000000ffff1d7224 */ /* 0x000fe200078e0a1d */
[----:B------:R-:W-:Y:S01]  /*e030*/  ISETP.GE.AND P5, PT, R155, RZ, PT ;  /* 0x000000ff9b00720c */ /* 0x000fe20003fa6270 */
[----:B------:R-:W-:Y:S01]  /*e040*/  @!P3 IMAD.MOV R37, RZ, RZ, -R37 ;  /* 0x000000ffff25b224 */ /* 0x000fe200078e0a25 */
[----:B------:R-:W-:Y:S01]  /*e050*/  ISETP.GE.AND P4, PT, R156, RZ, PT ;  /* 0x000000ff9c00720c */ /* 0x000fe20003f86270 */
[C---:B------:R-:W-:Y:S01]  /*e060*/  IMAD R29, R2.reuse, R29, R35 ;  /* 0x0000001d021d7224 */ /* 0x040fe200078e0223 */
[----:B------:R-:W-:Y:S02]  /*e070*/  IABS R36, R160 ;  /* 0x000000a000247213 */ /* 0x000fe40000000000 */
[----:B------:R-:W-:Y:S01]  /*e080*/  ISETP.GT.U32.AND P3, PT, R2, R30, PT ;  /* 0x0000001e0200720c */ /* 0x000fe20003f64070 */
[----:B------:R-:W-:Y:S01]  /*e090*/  @!P6 IMAD.IADD R32, R32, 0x1, -R2 ;  /* 0x000000012020e824 */ /* 0x000fe200078e0a02 */
[----:B------:R-:W-:Y:S01]  /*e0a0*/  ISETP.GT.U32.AND P6, PT, R2, R29, PT ;  /* 0x0000001d0200720c */ /* 0x000fe20003fc4070 */
[----:B------:R-:W-:-:S04]  /*e0b0*/  IMAD.HI.U32 R38, R3, R36, RZ ;  /* 0x0000002403267227 */ /* 0x000fc800078e00ff */
[----:B------:R-:W-:Y:S02]  /*e0c0*/  @!P1 IMAD.IADD R4, R4, 0x1, -R2 ;  /* 0x0000000104049824 */ /* 0x000fe400078e0a02 */
[----:B------:R-:W-:Y:S02]  /*e0d0*/  IMAD.MOV R38, RZ, RZ, -R38 ;  /* 0x000000ffff267224 */ /* 0x000fe400078e0a26 */
[----:B------:R-:W-:Y:S01]  /*e0e0*/  @!P5 IMAD.MOV R39, RZ, RZ, -R39 ;  /* 0x000000ffff27d224 */ /* 0x000fe200078e0a27 */
[----:B------:R-:W-:Y:S01]  /*e0f0*/  IABS R35, R164 ;  /* 0x000000a400237213 */ /* 0x000fe20000000000 */
[----:B------:R-:W-:Y:S01]  /*e100*/  IMAD R31, R2, R38, R36 ;  /* 0x00000026021f7224 */ /* 0x000fe200078e0224 */
[----:B------:R-:W-:Y:S01]  /*e110*/  IABS R36, R163 ;  /* 0x000000a300247213 */ /* 0x000fe20000000000 */
[----:B------:R-:W-:Y:S02]  /*e120*/  @!P4 IMAD.MOV R4, RZ, RZ, -R4 ;  /* 0x000000ffff04c224 */ /* 0x000fe400078e0a04 */
[--C-:B------:R-:W-:Y:S01]  /*e130*/  @!P3 IMAD.IADD R30, R30, 0x1, -R2.reuse ;  /* 0x000000011e1eb824 */ /* 0x100fe200078e0a02 */
[----:B------:R-:W-:Y:S01]  /*e140*/  STL [R1+0x324], R39 ;  /* 0x0003242701007387 */ /* 0x000fe20000100800 */
[----:B------:R-:W-:Y:S01]  /*e150*/  @!P6 IMAD.IADD R29, R29, 0x1, -R2 ;  /* 0x000000011d1de824 */ /* 0x000fe200078e0a02 */
[C---:B------:R-:W-:Y:S01]  /*e160*/  ISETP.GT.U32.AND P2, PT, R2.reuse, R31, PT ;  /* 0x0000001f0200720c */ /* 0x040fe20003f44070 */
[----:B------:R-:W-:Y:S01]  /*e170*/  IMAD.HI.U32 R38, R3, R35, RZ ;  /* 0x0000002303267227 */ /* 0x000fe200078e00ff */
[----:B------:R0:W-:Y:S01]  /*e180*/  STL [R1+0x320], R4 ;  /* 0x0003200401007387 */ /* 0x0001e20000100800 */
[----:B------:R-:W-:-:S02]  /*e190*/  ISETP.GT.U32.AND P6, PT, R2, R30, PT ;  /* 0x0000001e0200720c */ /* 0x000fc40003fc4070 */
[----:B------:R-:W-:Y:S01]  /*e1a0*/  ISETP.GT.U32.AND P5, PT, R2, R33, PT ;  /* 0x000000210200720c */ /* 0x000fe20003fa4070 */
[----:B------:R-:W-:Y:S02]  /*e1b0*/  IMAD.MOV R38, RZ, RZ, -R38 ;  /* 0x000000ffff267224 */ /* 0x000fe400078e0a26 */
[----:B0-----:R-:W-:-:S04]  /*e1c0*/  IMAD.HI.U32 R4, R3, R36, RZ ;  /* 0x0000002403047227 */ /* 0x001fc800078e00ff */
[----:B------:R-:W-:Y:S01]  /*e1d0*/  IMAD.MOV R4, RZ, RZ, -R4 ;  /* 0x000000ffff047224 */ /* 0x000fe200078e0a04 */
[----:B------:R-:W-:Y:S01]  /*e1e0*/  ISETP.GE.AND P1, PT, R158, RZ, PT ;  /* 0x000000ff9e00720c */ /* 0x000fe20003f26270 */
[C---:B------:R-:W-:Y:S01]  /*e1f0*/  IMAD R35, R2.reuse, R38, R35 ;  /* 0x0000002602237224 */ /* 0x040fe200078e0223 */
[----:B------:R-:W-:Y:S01]  /*e200*/  ISETP.GE.AND P0, PT, R159, RZ, PT ;  /* 0x000000ff9f00720c */ /* 0x000fe20003f06270 */
[----:B------:R-:W-:Y:S01]  /*e210*/  IMAD R4, R2, R4, R36 ;  /* 0x0000000402047224 */ /* 0x000fe200078e0224 */
[----:B------:R-:W-:Y:S01]  /*e220*/  IABS R36, R165 ;  /* 0x000000a500247213 */ /* 0x000fe20000000000 */
[--C-:B------:R-:W-:Y:S02]  /*e230*/  @!P2 IMAD.IADD R31, R31, 0x1, -R2.reuse ;  /* 0x000000011f1fa824 */ /* 0x100fe400078e0a02 */
[--C-:B------:R-:W-:Y:S01]  /*e240*/  @!P6 IMAD.IADD R30, R30, 0x1, -R2.reuse ;  /* 0x000000011e1ee824 */ /* 0x100fe200078e0a02 */
[----:B------:R-:W-:Y:S01]  /*e250*/  ISETP.GT.U32.AND P6, PT, R2, R35, PT ;  /* 0x000000230200720c */ /* 0x000fe20003fc4070 */
[----:B------:R-:W-:-:S02]  /*e260*/  @!P5 IMAD.IADD R33, R33, 0x1, -R2 ;  /* 0x000000012121d824 */ /* 0x000fc400078e0a02 */
[----:B------:R-:W-:Y:S01]  /*e270*/  IMAD.HI.U32 R38, R3, R36, RZ ;  /* 0x0000002403267227 */ /* 0x000fe200078e00ff */
[----:B------:R-:W-:-:S03]  /*e280*/  ISETP.GT.U32.AND P3, PT, R2, R31, PT ;  /* 0x0000001f0200720c */ /* 0x000fc60003f64070 */
[----:B------:R-:W-:Y:S02]  /*e290*/  IMAD.MOV.U32 R39, RZ, RZ, R33 ;  /* 0x000000ffff277224 */ /* 0x000fe400078e0021 */
[----:B------:R-:W-:Y:S02]  /*e2a0*/  IMAD.MOV R38, RZ, RZ, -R38 ;  /* 0x000000ffff267224 */ /* 0x000fe400078e0a26 */
[----:B------:R-:W-:Y:S01]  /*e2b0*/  @!P1 IMAD.MOV R39, RZ, RZ, -R39 ;  /* 0x000000ffff279224 */ /* 0x000fe200078e0a27 */
[----:B------:R-:W-:Y:S01]  /*e2c0*/  IABS R34, R167 ;  /* 0x000000a700227213 */ /* 0x000fe20000000000 */
[----:B------:R-:W-:Y:S01]  /*e2d0*/  @!P0 IMAD.MOV R32, RZ, RZ, -R32 ;  /* 0x000000ffff208224 */ /* 0x000fe200078e0a20 */
[C---:B------:R-:W-:Y:S01]  /*e2e0*/  ISETP.GT.U32.AND P1, PT, R2.reuse, R29, PT ;  /* 0x0000001d0200720c */ /* 0x040fe20003f24070 */
[C---:B------:R-:W-:Y:S01]  /*e2f0*/  IMAD R36, R2.reuse, R38, R36 ;  /* 0x0000002602247224 */ /* 0x040fe200078e0224 */
[----:B------:R-:W-:Y:S01]  /*e300*/  ISETP.GT.U32.AND P0, PT, R2, R4, PT ;  /* 0x000000040200720c */ /* 0x000fe20003f04070 */
[----:B------:R0:W-:Y:S01]  /*e310*/  STL [R1+0x318], R37 ;  /* 0x0003182501007387 */ /* 0x0001e20000100800 */
[----:B------:R-:W-:Y:S01]  /*e320*/  ISETP.GE.AND P4, PT, R160, RZ, PT ;  /* 0x000000ffa000720c */ /* 0x000fe20003f86270 */
[----:B------:R-:W-:Y:S01]  /*e330*/  @!P6 IMAD.IADD R35, R35, 0x1, -R2 ;  /* 0x000000012323e824 */ /* 0x000fe200078e0a02 */
[----:B------:R-:W-:Y:S01]  /*e340*/  ISETP.GE.AND P5, PT, R161, RZ, PT ;  /* 0x000000ffa100720c */ /* 0x000fe20003fa6270 */
[----:B------:R-:W-:Y:S01]  /*e350*/  STL [R1+0x310], R39 ;  /* 0x0003102701007387 */ /* 0x000fe20000100800 */
[----:B------:R-:W-:-:S02]  /*e360*/  ISETP.GE.AND P2, PT, R162, RZ, PT ;  /* 0x000000ffa200720c */ /* 0x000fc40003f46270 */
[----:B------:R-:W-:Y:S01]  /*e370*/  ISETP.GT.U32.AND P6, PT, R2, R36, PT ;  /* 0x000000240200720c */ /* 0x000fe20003fc4070 */
[----:B------:R1:W-:Y:S01]  /*e380*/  STL [R1+0x30c], R32 ;  /* 0x00030c2001007387 */ /* 0x0003e20000100800 */
[----:B------:R-:W-:Y:S01]  /*e390*/  @!P3 IMAD.IADD R31, R31, 0x1, -R2 ;  /* 0x000000011f1fb824 */ /* 0x000fe200078e0a02 */
[----:B0-----:R-:W-:Y:S01]  /*e3a0*/  IABS R37, R166 ;  /* 0x000000a600257213 */ /* 0x001fe20000000000 */
[----:B-1----:R-:W-:Y:S02]  /*e3b0*/  IMAD.MOV.U32 R32, RZ, RZ, R34 ;  /* 0x000000ffff207224 */ /* 0x002fe400078e0022 */
[----:B------:R-:W-:Y:S02]  /*e3c0*/  IMAD.MOV.U32 R40, RZ, RZ, R31 ;  /* 0x000000ffff287224 */ /* 0x000fe400078e001f */
[----:B------:R-:W-:-:S04]  /*e3d0*/  IMAD.HI.U32 R34, R3, R32, RZ ;  /* 0x0000002003227227 */ /* 0x000fc800078e00ff */
[----:B------:R-:W-:Y:S02]  /*e3e0*/  IMAD.MOV.U32 R39, RZ, RZ, R30 ;  /* 0x000000ffff277224 */ /* 0x000fe400078e001e */
[----:B------:R-:W-:Y:S02]  /*e3f0*/  @!P1 IMAD.IADD R29, R29, 0x1, -R2 ;  /* 0x000000011d1d9824 */ /* 0x000fe400078e0a02 */
[----:B------:R-:W-:Y:S02]  /*e400*/  IMAD.MOV R34, RZ, RZ, -R34 ;  /* 0x000000ffff227224 */ /* 0x000fe400078e0a22 */
[----:B------:R-:W-:Y:S02]  /*e410*/  @!P0 IMAD.IADD R4, R4, 0x1, -R2 ;  /* 0x0000000104048824 */ /* 0x000fe400078e0a02 */
[----:B------:R-:W-:Y:S02]  /*e420*/  @!P4 IMAD.MOV R40, RZ, RZ, -R40 ;  /* 0x000000ffff28c224 */ /* 0x000fe400078e0a28 */
[----:B------:R-:W-:-:S02]  /*e430*/  IMAD.MOV.U32 R33, RZ, RZ, R37 ;  /* 0x000000ffff217224 */ /* 0x000fc400078e0025 */
[----:B------:R-:W-:Y:S02]  /*e440*/  @!P5 IMAD.MOV R39, RZ, RZ, -R39 ;  /* 0x000000ffff27d224 */ /* 0x000fe400078e0a27 */
[----:B------:R-:W-:Y:S01]  /*e450*/  IMAD R30, R2, R34, R32 ;  /* 0x00000022021e7224 */ /* 0x000fe200078e0220 */
[----:B------:R-:W-:Y:S01]  /*e460*/  IABS R34, R168 ;  /* 0x000000a800227213 */ /* 0x000fe20000000000 */
[----:B------:R-:W-:Y:S02]  /*e470*/  @!P2 IMAD.MOV R29, RZ, RZ, -R29 ;  /* 0x000000ffff1da224 */ /* 0x000fe400078e0a1d */
[----:B------:R-:W-:Y:S01]  /*e480*/  @!P6 IMAD.IADD R36, R36, 0x1, -R2 ;  /* 0x000000012424e824 */ /* 0x000fe200078e0a02 */
[C---:B------:R-:W-:Y:S01]  /*e490*/  ISETP.GT.U32.AND P4, PT, R2.reuse, R4, PT ;  /* 0x000000040200720c */ /* 0x040fe20003f84070 */
[----:B------:R-:W-:Y:S01]  /*e4a0*/  IMAD.HI.U32 R37, R3, R33, RZ ;  /* 0x0000002103257227 */ /* 0x000fe200078e00ff */
[----:B------:R-:W-:Y:S02]  /*e4b0*/  STL [R1+0x308], R40 ;  /* 0x0003082801007387 */ /* 0x000fe40000100800 */
[----:B------:R-:W-:-:S02]  /*e4c0*/  ISETP.GT.U32.AND P6, PT, R2, R36, PT ;  /* 0x000000240200720c */ /* 0x000fc40003fc4070 */
[----:B------:R-:W-:Y:S01]  /*e4d0*/  STL [R1+0x300], R39 ;  /* 0x0003002701007387 */ /* 0x000fe20000100800 */
[----:B------:R-:W-:-:S03]  /*e4e0*/  IMAD.MOV R37, RZ, RZ, -R37 ;  /* 0x000000ffff257224 */ /* 0x000fc600078e0a25 */
[----:B------:R0:W-:Y:S01]  /*e4f0*/  STL [R1+0x2fc], R29 ;  /* 0x0002fc1d01007387 */ /* 0x0001e20000100800 */
[----:B------:R-:W-:Y:S02]  /*e500*/  IMAD R33, R2, R37, R33 ;  /* 0x0000002502217224 */ /* 0x000fe400078e0221 */
[----:B0-----:R-:W-:-:S04]  /*e510*/  IMAD.HI.U32 R29, R3, R34, RZ ;  /* 0x00000022031d7227 */ /* 0x001fc800078e00ff */
[----:B------:R-:W-:Y:S01]  /*e520*/  IMAD.MOV R29, RZ, RZ, -R29 ;  /* 0x000000ffff1d7224 */ /* 0x000fe200078e0a1d */
[----:B------:R-:W-:Y:S01]  /*e530*/  IABS R37, R170 ;  /* 0x000000aa00257213 */ /* 0x000fe20000000000 */
[----:B------:R-:W-:Y:S02]  /*e540*/  @!P4 IMAD.IADD R4, R4, 0x1, -R2 ;  /* 0x000000010404c824 */ /* 0x000fe400078e0a02 */
[C---:B------:R-:W-:Y:S01]  /*e550*/  IMAD R34, R2.reuse, R29, R34 ;  /* 0x0000001d02227224 */ /* 0x040fe200078e0222 */
[----:B------:R-:W-:Y:S01]  /*e560*/  ISETP.GT.U32.AND P2, PT, R2, R33, PT ;  /* 0x000000210200720c */ /* 0x000fe20003f44070 */
[----:B------:R-:W-:Y:S01]  /*e570*/  @!P6 IMAD.IADD R36, R36, 0x1, -R2 ;  /* 0x000000012424e824 */ /* 0x000fe200078e0a02 */
[C---:B------:R-:W-:Y:S01]  /*e580*/  ISETP.GT.U32.AND P4, PT, R2.reuse, R30, PT ;  /* 0x0000001e0200720c */ /* 0x040fe20003f84070 */
[----:B------:R-:W-:Y:S01]  /*e590*/  IMAD.MOV.U32 R38, RZ, RZ, R4 ;  /* 0x000000ffff267224 */ /* 0x000fe200078e0004 */
[----:B------:R-:W-:Y:S01]  /*e5a0*/  ISETP.GT.U32.AND P6, PT, R2, R34, PT ;  /* 0x000000220200720c */ /* 0x000fe20003fc4070 */
[----:B------:R-:W-:Y:S01]  /*e5b0*/  IMAD.HI.U32 R4, R3, R37, RZ ;  /* 0x0000002503047227 */ /* 0x000fe200078e00ff */
[----:B------:R-:W-:-:S02]  /*e5c0*/  ISETP.GE.AND P3, PT, R163, RZ, PT ;  /* 0x000000ffa300720c */ /* 0x000fc40003f66270 */
[----:B------:R-:W-:Y:S01]  /*e5d0*/  IABS R31, R169 ;  /* 0x000000a9001f7213 */ /* 0x000fe20000000000 */
[----:B------:R-:W-:Y:S01]  /*e5e0*/  IMAD.MOV R4, RZ, RZ, -R4 ;  /* 0x000000ffff047224 */ /* 0x000fe200078e0a04 */
[----:B------:R-:W-:-:S03]  /*e5f0*/  ISETP.GT.U32.AND P5, PT, R2, R35, PT ;  /* 0x000000230200720c */ /* 0x000fc60003fa4070 */
[----:B------:R-:W-:Y:S02]  /*e600*/  IMAD R4, R2, R4, R37 ;  /* 0x0000000402047224 */ /* 0x000fe400078e0225 */
[----:B------:R-:W-:-:S04]  /*e610*/  IMAD.HI.U32 R32, R3, R31, RZ ;  /* 0x0000001f03207227 */ /* 0x000fc800078e00ff */
[--C-:B------:R-:W-:Y:S02]  /*e620*/  @!P2 IMAD.IADD R33, R33, 0x1, -R2.reuse ;  /* 0x000000012121a824 */ /* 0x100fe400078e0a02 */
[--C-:B------:R-:W-:Y:S02]  /*e630*/  @!P4 IMAD.IADD R30, R30, 0x1, -R2.reuse ;  /* 0x000000011e1ec824 */ /* 0x100fe400078e0a02 */
[----:B------:R-:W-:Y:S01]  /*e640*/  @!P6 IMAD.IADD R34, R34, 0x1, -R2 ;  /* 0x000000012222e824 */ /* 0x000fe200078e0a02 */
[C---:B------:R-:W-:Y:S01]  /*e650*/  ISETP.GT.U32.AND P6, PT, R2.reuse, R4, PT ;  /* 0x000000040200720c */ /* 0x040fe20003fc4070 */
[----:B------:R-:W-:Y:S01]  /*e660*/  IMAD.MOV R32, RZ, RZ, -R32 ;  /* 0x000000ffff207224 */ /* 0x000fe200078e0a20 */
[C---:B------:R-:W-:Y:S01]  /*e670*/  ISETP.GT.U32.AND P2, PT, R2.reuse, R33, PT ;  /* 0x000000210200720c */ /* 0x040fe20003f44070 */
[----:B------:R-:W-:Y:S01]  /*e680*/  @!P3 IMAD.MOV R38, RZ, RZ, -R38 ;  /* 0x000000ffff26b224 */ /* 0x000fe200078e0a26 */
[C---:B------:R-:W-:Y:S01]  /*e690*/  ISETP.GT.U32.AND P3, PT, R2.reuse, R30, PT ;  /* 0x0000001e0200720c */ /* 0x040fe20003f64070 */
[----:B------:R-:W-:Y:S01]  /*e6a0*/  IMAD R31, R2, R32, R31 ;  /* 0x00000020021f7224 */ /* 0x000fe200078e021f */
[----:B------:R-:W-:Y:S01]  /*e6b0*/  ISETP.GE.AND P1, PT, R164, RZ, PT ;  /* 0x000000ffa400720c */ /* 0x000fe20003f26270 */
[----:B------:R-:W-:Y:S01]  /*e6c0*/  @!P5 IMAD.IADD R35, R35, 0x1, -R2 ;  /* 0x000000012323d824 */ /* 0x000fe200078e0a02 */
[----:B------:R-:W-:-:S02]  /*e6d0*/  IABS R32, R171 ;  /* 0x000000ab00207213 */ /* 0x000fc40000000000 */
[----:B------:R-:W-:Y:S02]  /*e6e0*/  ISETP.GE.AND P0, PT, R165, RZ, PT ;  /* 0x000000ffa500720c */ /* 0x000fe40003f06270 */
[----:B------:R-:W-:Y:S02]  /*e6f0*/  ISETP.GE.AND P5, PT, R166, RZ, PT ;  /* 0x000000ffa600720c */ /* 0x000fe40003fa6270 */
[----:B------:R-:W-:Y:S01]  /*e700*/  ISETP.GE.AND P4, PT, R167, RZ, PT ;  /* 0x000000ffa700720c */ /* 0x000fe20003f86270 */
[----:B------:R-:W-:Y:S01]  /*e710*/  IMAD.HI.U32 R39, R3, R32, RZ ;  /* 0x0000002003277227 */ /* 0x000fe200078e00ff */
[----:B------:R0:W-:Y:S03]  /*e720*/  STL [R1+0x2e0], R38 ;  /* 0x0002e02601007387 */ /* 0x0001e60000100800 */
[--C-:B------:R-:W-:Y:S02]  /*e730*/  @!P6 IMAD.IADD R4, R4, 0x1, -R2.reuse ;  /* 0x000000010404e824 */ /* 0x100fe400078e0a02 */
[----:B------:R-:W-:Y:S01]  /*e740*/  @!P2 IMAD.IADD R33, R33, 0x1, -R2 ;  /* 0x000000012121a824 */ /* 0x000fe200078e0a02 */
[----:B------:R-:W-:Y:S01]  /*e750*/  ISETP.GT.U32.AND P2, PT, R2, R31, PT ;  /* 0x0000001f0200720c */ /* 0x000fe20003f44070 */
[----:B------:R-:W-:-:S02]  /*e760*/  IMAD.MOV R39, RZ, RZ, -R39 ;  /* 0x000000ffff277224 */ /* 0x000fc400078e0a27 */
[----:B------:R-:W-:Y:S01]  /*e770*/  IMAD.MOV.U32 R41, RZ, RZ, R35 ;  /* 0x000000ffff297224 */ /* 0x000fe200078e0023 */
[----:B0-----:R-:W-:Y:S01]  /*e780*/  IABS R38, R173 ;  /* 0x000000ad00267213 */ /* 0x001fe20000000000 */
[----:B------:R-:W-:Y:S01]  /*e790*/  IMAD.MOV.U32 R40, RZ, RZ, R36 ;  /* 0x000000ffff287224 */ /* 0x000fe200078e0024 */
[----:B------:R-:W-:Y:S01]  /*e7a0*/  ISETP.GT.U32.AND P6, PT, R2, R4, PT ;  /* 0x000000040200720c */ /* 0x000fe20003fc4070 */
[----:B------:R-:W-:Y:S02]  /*e7b0*/  @!P3 IMAD.IADD R30, R30, 0x1, -R2 ;  /* 0x000000011e1eb824 */ /* 0x000fe400078e0a02 */
[C---:B------:R-:W-:Y:S02]  /*e7c0*/  IMAD R32, R2.reuse, R39, R32 ;  /* 0x0000002702207224 */ /* 0x040fe400078e0220 */
[----:B------:R-:W-:Y:S01]  /*e7d0*/  @!P1 IMAD.MOV R41, RZ, RZ, -R41 ;  /* 0x000000ffff299224 */ /* 0x000fe200078e0a29 */
[----:B------:R-:W-:Y:S01]  /*e7e0*/  ISETP.GT.U32.AND P1, PT, R2, R34, PT ;  /* 0x000000220200720c */ /* 0x000fe20003f24070 */
[----:B------:R-:W-:Y:S01]  /*e7f0*/  IMAD.HI.U32 R35, R3, R38, RZ ;  /* 0x0000002603237227 */ /* 0x000fe200078e00ff */
[----:B------:R-:W-:-:S03]  /*e800*/  IABS R29, R172 ;  /* 0x000000ac001d7213 */ /* 0x000fc60000000000 */
[----:B------:R-:W-:Y:S02]  /*e810*/  @!P0 IMAD.MOV R40, RZ, RZ, -R40 ;  /* 0x000000ffff288224 */ /* 0x000fe400078e0a28 */
[----:B------:R-:W-:Y:S02]  /*e820*/  @!P5 IMAD.MOV R33, RZ, RZ, -R33 ;  /* 0x000000ffff21d224 */ /* 0x000fe400078e0a21 */
[----:B------:R-:W-:Y:S01]  /*e830*/  @!P4 IMAD.MOV R30, RZ, RZ, -R30 ;  /* 0x000000ffff1ec224 */ /* 0x000fe200078e0a1e */
[----:B------:R-:W-:Y:S01]  /*e840*/  STL [R1+0x2dc], R41 ;  /* 0x0002dc2901007387 */ /* 0x000fe20000100800 */
[----:B------:R-:W-:Y:S01]  /*e850*/  IMAD.MOV R35, RZ, RZ, -R35 ;  /* 0x000000ffff237224 */ /* 0x000fe200078e0a23 */
[----:B------:R-:W-:Y:S01]  /*e860*/  ISETP.GT.U32.AND P5, PT, R2, R32, PT ;  /* 0x000000200200720c */ /* 0x000fe20003fa4070 */
[----:B------:R-:W-:Y:S01]  /*e870*/  IMAD.HI.U32 R37, R3, R29, RZ ;  /* 0x0000001d03257227 */ /* 0x000fe200078e00ff */
[----:B------:R-:W-:Y:S01]  /*e880*/  STL [R1+0x2d8], R40 ;  /* 0x0002d82801007387 */ /* 0x000fe20000100800 */
[----:B------:R-:W-:-:S03]  /*e890*/  ISETP.GE.AND P3, PT, R168, RZ, PT ;  /* 0x000000ffa800720c */ /* 0x000fc60003f66270 */
[----:B------:R-:W-:Y:S01]  /*e8a0*/  STL [R1+0x2d0], R33 ;  /* 0x0002d02101007387 */ /* 0x000fe20000100800 */
[----:B------:R-:W-:-:S03]  /*e8b0*/  @!P2 IMAD.IADD R31, R31, 0x1, -R2 ;  /* 0x000000011f1fa824 */ /* 0x000fc600078e0a02 */
[----:B------:R0:W-:Y:S01]  /*e8c0*/  STL [R1+0x2cc], R30 ;  /* 0x0002cc1e01007387 */ /* 0x0001e20000100800 */
[----:B------:R-:W-:Y:S02]  /*e8d0*/  IMAD.MOV R37, RZ, RZ, -R37 ;  /* 0x000000ffff257224 */ /* 0x000fe400078e0a25 */
[--C-:B------:R-:W-:Y:S01]  /*e8e0*/  @!P6 IMAD.IADD R4, R4, 0x1, -R2.reuse ;  /* 0x000000010404e824 */ /* 0x100fe200078e0a02 */
[----:B------:R-:W-:Y:S01]  /*e8f0*/  ISETP.GT.U32.AND P0, PT, R2, R31, PT ;  /* 0x0000001f0200720c */ /* 0x000fe20003f04070 */
[----:B------:R-:W-:Y:S02]  /*e900*/  @!P1 IMAD.IADD R34, R34, 0x1, -R2 ;  /* 0x0000000122229824 */ /* 0x000fe400078e0a02 */
[C---:B0-----:R-:W-:Y:S02]  /*e910*/  IMAD R30, R2.reuse, R35, R38 ;  /* 0x00000023021e7224 */ /* 0x041fe400078e0226 */
[----:B------:R-:W-:-:S03]  /*e920*/  IMAD R29, R2, R37, R29 ;  /* 0x00000025021d7224 */ /* 0x000fc600078e021d */
[----:B------:R-:W-:Y:S01]  /*e930*/  ISETP.GT.U32.AND P6, PT, R2, R30, PT ;  /* 0x0000001e0200720c */ /* 0x000fe20003fc4070 */
[----:B------:R-:W-:Y:S01]  /*e940*/  IMAD.MOV.U32 R36, RZ, RZ, R34 ;  /* 0x000000ffff247224 */ /* 0x000fe200078e0022 */
[----:B------:R-:W-:Y:S01]  /*e950*/  IABS R37, R174 ;  /* 0x000000ae00257213 */ /* 0x000fe20000000000 */
[----:B------:R-:W-:Y:S01]  /*e960*/  @!P5 IMAD.IADD R32, R32, 0x1, -R2 ;  /* 0x000000012020d824 */ /* 0x000fe200078e0a02 */
[C---:B------:R-:W-:Y:S01]  /*e970*/  ISETP.GT.U32.AND P1, PT, R2.reuse, R29, PT ;  /* 0x0000001d0200720c */ /* 0x040fe20003f24070 */
[----:B------:R-:W-:Y:S01]  /*e980*/  @!P3 IMAD.MOV R36, RZ, RZ, -R36 ;  /* 0x000000ffff24b224 */ /* 0x000fe200078e0a24 */
[----:B------:R-:W-:Y:S01]  /*e990*/  ISETP.GE.AND P2, PT, R169, RZ, PT ;  /* 0x000000ffa900720c */ /* 0x000fe20003f46270 */
[----:B------:R-:W-:Y:S01]  /*e9a0*/  IMAD.HI.U32 R33, R3, R37, RZ ;  /* 0x0000002503217227 */ /* 0x000fe200078e00ff */
[----:B------:R-:W-:Y:S02]  /*e9b0*/  ISETP.GT.U32.AND P3, PT, R2, R32, PT ;  /* 0x000000200200720c */ /* 0x000fe40003f64070 */
[----:B------:R-:W-:Y:S01]  /*e9c0*/  IABS R34, R175 ;  /* 0x000000af00227213 */ /* 0x000fe20000000000 */
[----:B------:R-:W-:-:S02]  /*e9d0*/  @!P0 IMAD.IADD R31, R31, 0x1, -R2 ;  /* 0x000000011f1f8824 */ /* 0x000fc400078e0a02 */
[--C-:B------:R-:W-:Y:S01]  /*e9e0*/  @!P6 IMAD.IADD R30, R30, 0x1, -R2.reuse ;  /* 0x000000011e1ee824 */ /* 0x100fe200078e0a02 */
[----:B------:R-:W-:Y:S01]  /*e9f0*/  ISETP.GE.AND P4, PT, R170, RZ, PT ;  /* 0x000000ffaa00720c */ /* 0x000fe20003f86270 */
[----:B------:R-:W-:Y:S01]  /*ea00*/  IMAD.MOV R33, RZ, RZ, -R33 ;  /* 0x000000ffff217224 */ /* 0x000fe200078e0a21 */
[----:B------:R0:W-:Y:S01]  /*ea10*/  STL [R1+0x2c8], R36 ;  /* 0x0002c82401007387 */ /* 0x0001e20000100800 */
[--C-:B------:R-:W-:Y:S01]  /*ea20*/  @!P1 IMAD.IADD R29, R29, 0x1, -R2.reuse ;  /* 0x000000011d1d9824 */ /* 0x100fe200078e0a02 */
[C---:B------:R-:W-:Y:S01]  /*ea30*/  ISETP.GT.U32.AND P6, PT, R2.reuse, R30, PT ;  /* 0x0000001e0200720c */ /* 0x040fe20003fc4070 */
[----:B------:R-:W-:Y:S02]  /*ea40*/  IMAD R33, R2, R33, R37 ;  /* 0x0000002102217224 */ /* 0x000fe400078e0225 */
[----:B------:R-:W-:Y:S02]  /*ea50*/  @!P3 IMAD.IADD R32, R32, 0x1, -R2 ;  /* 0x000000012020b824 */ /* 0x000fe400078e0a02 */
[----:B0-----:R-:W-:-:S02]  /*ea60*/  IMAD.MOV.U32 R36, RZ, RZ, R31 ;  /* 0x000000ffff247224 */ /* 0x001fc400078e001f */
[----:B------:R-:W-:Y:S01]  /*ea70*/  IMAD.HI.U32 R31, R3, R34, RZ ;  /* 0x00000022031f7227 */ /* 0x000fe200078e00ff */
[----:B------:R-:W-:-:S03]  /*ea80*/  ISETP.GT.U32.AND P3, PT, R2, R33, PT ;  /* 0x000000210200720c */ /* 0x000fc60003f64070 */
[----:B------:R-:W-:Y:S01]  /*ea90*/  @!P2 IMAD.MOV R36, RZ, RZ, -R36 ;  /* 0x000000ffff24a224 */ /* 0x000fe200078e0a24 */
[C---:B------:R-:W-:Y:S01]  /*eaa0*/  ISETP.GT.U32.AND P2, PT, R2.reuse, R29, PT ;  /* 0x0000001d0200720c */ /* 0x040fe20003f44070 */
[----:B------:R-:W-:Y:S01]  /*eab0*/  IMAD.MOV R31, RZ, RZ, -R31 ;  /* 0x000000ffff1f7224 */ /* 0x000fe200078e0a1f */
[----:B------:R-:W-:Y:S01]  /*eac0*/  IABS R35, R176 ;  /* 0x000000b000237213 */ /* 0x000fe20000000000 */
[----:B------:R-:W-:Y:S02]  /*ead0*/  @!P4 IMAD.MOV R4, RZ, RZ, -R4 ;  /* 0x000000ffff04c224 */ /* 0x000fe400078e0a04 */
[----:B------:R-:W-:Y:S01]  /*eae0*/  IMAD R31, R2, R31, R34 ;  /* 0x0000001f021f7224 */ /* 0x000fe200078e0222 */
[----:B------:R-:W-:Y:S01]  /*eaf0*/  ISETP.GE.AND P0, PT, R171, RZ, PT ;  /* 0x000000ffab00720c */ /* 0x000fe20003f06270 */
[----:B------:R-:W-:Y:S01]  /*eb00*/  @!P6 IMAD.IADD R30, R30, 0x1, -R2 ;  /* 0x000000011e1ee824 */ /* 0x000fe200078e0a02 */
[----:B------:R-:W-:Y:S01]  /*eb10*/  ISETP.GE.AND P5, PT, R172, RZ, PT ;  /* 0x000000ffac00720c */ /* 0x000fe20003fa6270 */
[----:B------:R-:W-:Y:S01]  /*eb20*/  STL [R1+0x2c4], R36 ;  /* 0x0002c42401007387 */ /* 0x000fe20000100800 */
[----:B------:R-:W-:-:S03]  /*eb30*/  ISETP.GT.U32.AND P6, PT, R2, R31, PT ;  /* 0x0000001f0200720c */ /* 0x000fc60003fc4070 */
[----:B------:R0:W-:Y:S01]  /*eb40*/  STL [R1+0x2c0], R4 ;  /* 0x0002c00401007387 */ /* 0x0001e20000100800 */
[--C-:B------:R-:W-:Y:S01]  /*eb50*/  @!P3 IMAD.IADD R33, R33, 0x1, -R2.reuse ;  /* 0x000000012121b824 */ /* 0x100fe200078e0a02 */
[----:B------:R-:W-:Y:S01]  /*eb60*/  ISETP.GE.AND P3, PT, R177, RZ, PT ;  /* 0x000000ffb100720c */ /* 0x000fe20003f66270 */
[----:B------:R-:W-:Y:S01]  /*eb70*/  @!P2 IMAD.IADD R29, R29, 0x1, -R2 ;  /* 0x000000011d1da824 */ /* 0x000fe200078e0a02 */
[----:B------:R-:W-:Y:S01]  /*eb80*/  IABS R177, R177 ;  /* 0x000000b100b17213 */ /* 0x000fe20000000000 */
[----:B0-----:R-:W-:-:S04]  /*eb90*/  IMAD.HI.U32 R4, R3, R35, RZ ;  /* 0x0000002303047227 */ /* 0x001fc800078e00ff */
[----:B------:R-:W-:Y:S02]  /*eba0*/  IMAD.MOV R4, RZ, RZ, -R4 ;  /* 0x000000ffff047224 */ /* 0x000fe400078e0a04 */
[----:B------:R-:W-:Y:S01]  /*ebb0*/  IMAD.MOV.U32 R36, RZ, RZ, R32 ;  /* 0x000000ffff247224 */ /* 0x000fe200078e0020 */
[----:B------:R-:W-:Y:S01]  /*ebc0*/  ISETP.GE.AND P1, PT, R173, RZ, PT ;  /* 0x000000ffad00720c */ /* 0x000fe20003f26270 */
[----:B------:R-:W-:Y:S02]  /*ebd0*/  IMAD.MOV.U32 R38, RZ, RZ, R29 ;  /* 0x000000ffff267224 */ /* 0x000fe400078e001d */
[----:B------:R-:W-:Y:S02]  /*ebe0*/  IMAD R34, R2, R4, R35 ;  /* 0x0000000402227224 */ /* 0x000fe400078e0223 */
[----:B------:R-:W-:Y:S02]  /*ebf0*/  IMAD.MOV.U32 R35, RZ, RZ, R177 ;  /* 0x000000ffff237224 */ /* 0x000fe400078e00b1 */
[----:B------:R-:W-:Y:S01]  /*ec00*/  @!P0 IMAD.MOV R36, RZ, RZ, -R36 ;  /* 0x000000ffff248224 */ /* 0x000fe200078e0a24 */
[----:B------:R-:W-:Y:S01]  /*ec10*/  IABS R4, R178 ;  /* 0x000000b200047213 */ /* 0x000fe20000000000 */
[----:B------:R-:W-:-:S02]  /*ec20*/  @!P6 IMAD.IADD R31, R31, 0x1, -R2 ;  /* 0x000000011f1fe824 */ /* 0x000fc400078e0a02 */
[----:B------:R-:W-:Y:S01]  /*ec30*/  @!P5 IMAD.MOV R38, RZ, RZ, -R38 ;  /* 0x000000ffff26d224 */ /* 0x000fe200078e0a26 */
[C---:B------:R-:W-:Y:S01]  /*ec40*/  ISETP.GT.U32.AND P5, PT, R2.reuse, R33, PT ;  /* 0x000000210200720c */ /* 0x040fe20003fa4070 */
[C---:B------:R-:W-:Y:S01]  /*ec50*/  IMAD.HI.U32 R37, R3.reuse, R35, RZ ;  /* 0x0000002303257227 */ /* 0x040fe200078e00ff */
[----:B------:R-:W-:Y:S01]  /*ec60*/  STL [R1+0x2bc], R36 ;  /* 0x0002bc2401007387 */ /* 0x000fe20000100800 */
[----:B------:R-:W-:Y:S02]  /*ec70*/  ISETP.GT.U32.AND P6, PT, R2, R31, PT ;  /* 0x0000001f0200720c */ /* 0x000fe40003fc4070 */
[----:B------:R-:W-:Y:S01]  /*ec80*/  IMAD.HI.U32 R29, R3, R4, RZ ;  /* 0x00000004031d7227 */ /* 0x000fe200078e00ff */
[----:B------:R0:W-:Y:S03]  /*ec90*/  STL [R1+0x2b0], R38 ;  /* 0x0002b02601007387 */ /* 0x0001e60000100800 */
[----:B------:R-:W-:-:S02]  /*eca0*/  IMAD.MOV R37, RZ, RZ, -R37 ;  /* 0x000000ffff257224 */ /* 0x000fc400078e0a25 */
[----:B------:R-:W-:Y:S02]  /*ecb0*/  IMAD.MOV R29, RZ, RZ, -R29 ;  /* 0x000000ffff1d7224 */ /* 0x000fe400078e0a1d */
[----:B0-----:R-:W-:Y:S02]  /*ecc0*/  IMAD.MOV.U32 R38, RZ, RZ, R30 ;  /* 0x000000ffff267224 */ /* 0x001fe400078e001e */
[C---:B------:R-:W-:Y:S02]  /*ecd0*/  IMAD R35, R2.reuse, R37, R35 ;  /* 0x0000002502237224 */ /* 0x040fe400078e0223 */
[----:B------:R-:W-:Y:S01]  /*ece0*/  @!P1 IMAD.MOV R38, RZ, RZ, -R38 ;  /* 0x000000ffff269224 */ /* 0x000fe200078e0a26 */
[C---:B------:R-:W-:Y:S01]  /*ecf0*/  ISETP.GT.U32.AND P1, PT, R2.reuse, R34, PT ;  /* 0x000000220200720c */ /* 0x040fe20003f24070 */
[C---:B------:R-:W-:Y:S02]  /*ed00*/  IMAD R4, R2.reuse, R29, R4 ;  /* 0x0000001d02047224 */ /* 0x040fe400078e0204 */
[--C-:B------:R-:W-:Y:S01]  /*ed10*/  @!P5 IMAD.IADD R33, R33, 0x1, -R2.reuse ;  /* 0x000000012121d824 */ /* 0x100fe200078e0a02 */
[C---:B------:R-:W-:Y:S01]  /*ed20*/  ISETP.GT.U32.AND P5, PT, R2.reuse, R35, PT ;  /* 0x000000230200720c */ /* 0x040fe20003fa4070 */
[----:B------:R-:W-:Y:S01]  /*ed30*/  @!P6 IMAD.IADD R31, R31, 0x1, -R2 ;  /* 0x000000011f1fe824 */ /* 0x000fe200078e0a02 */
[----:B------:R-:W-:-:S02]  /*ed40*/  ISETP.GT.U32.AND P6, PT, R2, R4, PT ;  /* 0x000000040200720c */ /* 0x000fc40003fc4070 */
[----:B------:R-:W-:Y:S02]  /*ed50*/  IABS R32, R179 ;  /* 0x000000b300207213 */ /* 0x000fe40000000000 */
[----:B------:R-:W-:Y:S02]  /*ed60*/  IABS R36, R180 ;  /* 0x000000b400247213 */ /* 0x000fe40000000000 */
[----:B------:R-:W-:Y:S01]  /*ed70*/  ISETP.GE.AND P4, PT, R174, RZ, PT ;  /* 0x000000ffae00720c */ /* 0x000fe20003f86270 */
[----:B------:R-:W-:Y:S01]  /*ed80*/  @!P1 IMAD.IADD R34, R34, 0x1, -R2 ;  /* 0x0000000122229824 */ /* 0x000fe200078e0a02 */
[----:B------:R-:W-:Y:S01]  /*ed90*/  ISETP.GE.AND P0, PT, R175, RZ, PT ;  /* 0x000000ffaf00720c */ /* 0x000fe20003f06270 */
[----:B------:R-:W-:Y:S01]  /*eda0*/  IMAD.HI.U32 R37, R3, R32, RZ ;  /* 0x0000002003257227 */ /* 0x000fe200078e00ff */
[----:B------:R-:W-:-:S03]  /*edb0*/  IABS R29, R181 ;  /* 0x000000b5001d7213 */ /* 0x000fc60000000000 */
[----:B------:R-:W-:Y:S02]  /*edc0*/  IMAD.MOV.U32 R30, RZ, RZ, R36 ;  /* 0x000000ffff1e7224 */ /* 0x000fe400078e0024 */
[----:B------:R-:W-:Y:S01]  /*edd0*/  @!P5 IMAD.IADD R35, R35, 0x1, -R2 ;  /* 0x000000012323d824 */ /* 0x000fe200078e0a02 */
[----:B------:R-:W-:Y:S01]  /*ede0*/  ISETP.GT.U32.AND P5, PT, R2, R34, PT ;  /* 0x000000220200720c */ /* 0x000fe20003fa4070 */
[----:B------:R-:W-:Y:S01]  /*edf0*/  IMAD.MOV R37, RZ, RZ, -R37 ;  /* 0x000000ffff257224 */ /* 0x000fe200078e0a25 */
[----:B------:R0:W-:Y:S01]  /*ee00*/  STL [R1+0x2ac], R38 ;  /* 0x0002ac2601007387 */ /* 0x0001e20000100800 */
[----:B------:R-:W-:-:S04]  /*ee10*/  IMAD.HI.U32 R36, R3, R30, RZ ;  /* 0x0000001e03247227 */ /* 0x000fc800078e00ff */
[----:B------:R-:W-:Y:S01]  /*ee20*/  @!P6 IMAD.IADD R4, R4, 0x1, -R2 ;  /* 0x000000010404e824 */ /* 0x000fe200078e0a02 */
[C---:B------:R-:W-:Y:S01]  /*ee30*/  ISETP.GT.U32.AND P6, PT, R2.reuse, R35, PT ;  /* 0x000000230200720c */ /* 0x040fe20003fc4070 */
[----:B------:R-:W-:Y:S02]  /*ee40*/  IMAD R32, R2, R37, R32 ;  /* 0x0000002502207224 */ /* 0x000fe400078e0220 */
[----:B0-----:R-:W-:Y:S02]  /*ee50*/  IMAD.MOV.U32 R38, RZ, RZ, R33 ;  /* 0x000000ffff267224 */ /* 0x001fe400078e0021 */
[----:B------:R-:W-:Y:S02]  /*ee60*/  IMAD.MOV R36, RZ, RZ, -R36 ;  /* 0x000000ffff247224 */ /* 0x000fe400078e0a24 */
[----:B------:R-:W-:-:S04]  /*ee70*/  IMAD.HI.U32 R37, R3, R29, RZ ;  /* 0x0000001d03257227 */ /* 0x000fc800078e00ff */
[----:B------:R-:W-:Y:S02]  /*ee80*/  @!P4 IMAD.MOV R38, RZ, RZ, -R38 ;  /* 0x000000ffff26c224 */ /* 0x000fe400078e0a26 */
[----:B------:R-:W-:Y:S02]  /*ee90*/  @!P0 IMAD.MOV R31, RZ, RZ, -R31 ;  /* 0x000000ffff1f8224 */ /* 0x000fe400078e0a1f */
[----:B------:R-:W-:Y:S02]  /*eea0*/  IMAD R30, R2, R36, R30 ;  /* 0x00000024021e7224 */ /* 0x000fe400078e021e */
[----:B------:R-:W-:Y:S01]  /*eeb0*/  IMAD.MOV R37, RZ, RZ, -R37 ;  /* 0x000000ffff257224 */ /* 0x000fe200078e0a25 */
[----:B------:R-:W-:Y:S01]  /*eec0*/  STL [R1+0x2a8], R38 ;  /* 0x0002a82601007387 */ /* 0x000fe20000100800 */
[--C-:B------:R-:W-:Y:S01]  /*eed0*/  @!P5 IMAD.IADD R34, R34, 0x1, -R2.reuse ;  /* 0x000000012222d824 */ /* 0x100fe200078e0a02 */
[C---:B------:R-:W-:Y:S02]  /*eee0*/  ISETP.GT.U32.AND P5, PT, R2.reuse, R30, PT ;  /* 0x0000001e0200720c */ /* 0x040fe40003fa4070 */
[----:B------:R0:W-:Y:S01]  /*eef0*/  STL [R1+0x2a0], R31 ;  /* 0x0002a01f01007387 */ /* 0x0001e20000100800 */
[C---:B------:R-:W-:Y:S01]  /*ef00*/  ISETP.GT.U32.AND P0, PT, R2.reuse, R32, PT ;  /* 0x000000200200720c */ /* 0x040fe20003f04070 */
[----:B------:R-:W-:Y:S01]  /*ef10*/  @!P6 IMAD.IADD R35, R35, 0x1, -R2 ;  /* 0x000000012323e824 */ /* 0x000fe200078e0a02 */
[C---:B------:R-:W-:Y:S01]  /*ef20*/  ISETP.GT.U32.AND P4, PT, R2.reuse, R4, PT ;  /* 0x000000040200720c */ /* 0x040fe20003f84070 */
[----:B0-----:R-:W-:Y:S01]  /*ef30*/  IMAD R31, R2, R37, R29 ;  /* 0x00000025021f7224 */ /* 0x001fe200078e021d */
[----:B------:R-:W-:-:S02]  /*ef40*/  ISETP.GE.AND P2, PT, R176, RZ, PT ;  /* 0x000000ffb000720c */ /* 0x000fc40003f46270 */
[----:B------:R-:W-:Y:S02]  /*ef50*/  IABS R36, R182 ;  /* 0x000000b600247213 */ /* 0x000fe40000000000 */
[----:B------:R-:W-:Y:S02]  /*ef60*/  ISETP.GT.U32.AND P6, PT, R2, R31, PT ;  /* 0x0000001f0200720c */ /* 0x000fe40003fc4070 */
[----:B------:R-:W-:Y:S01]  /*ef70*/  ISETP.GE.AND P1, PT, R178, RZ, PT ;  /* 0x000000ffb200720c */ /* 0x000fe20003f26270 */
[----:B------:R-:W-:Y:S01]  /*ef80*/  IMAD.HI.U32 R29, R3, R36, RZ ;  /* 0x00000024031d7227 */ /* 0x000fe200078e00ff */
[----:B------:R-:W-:-:S03]  /*ef90*/  IABS R33, R183 ;  /* 0x000000b700217213 */ /* 0x000fc60000000000 */
[--C-:B------:R-:W-:Y:S02]  /*efa0*/  @!P5 IMAD.IADD R30, R30, 0x1, -R2.reuse ;  /* 0x000000011e1ed824 */ /* 0x100fe400078e0a02 */
[----:B------:R-:W-:Y:S02]  /*efb0*/  IMAD.MOV R29, RZ, RZ, -R29 ;  /* 0x000000ffff1d7224 */ /* 0x000fe400078e0a1d */
[----:B------:R-:W-:Y:S02]  /*efc0*/  @!P0 IMAD.IADD R32, R32, 0x1, -R2 ;  /* 0x0000000120208824 */ /* 0x000fe400078e0a02 */
[----:B------:R-:W-:Y:S02]  /*efd0*/  IMAD.MOV.U32 R39, RZ, RZ, R34 ;  /* 0x000000ffff277224 */ /* 0x000fe400078e0022 */
[----:B------:R-:W-:Y:S02]  /*efe0*/  IMAD.MOV.U32 R38, RZ, RZ, R35 ;  /* 0x000000ffff267224 */ /* 0x000fe400078e0023 */
[----:B------:R-:W-:-:S02]  /*eff0*/  @!P4 IMAD.IADD R4, R4, 0x1, -R2 ;  /* 0x000000010404c824 */ /* 0x000fc400078e0a02 */
[----:B------:R-:W-:Y:S01]  /*f000*/  @!P6 IMAD.IADD R31, R31, 0x1, -R2 ;  /* 0x000000011f1fe824 */ /* 0x000fe200078e0a02 */
[C---:B------:R-:W-:Y:S01]  /*f010*/  ISETP.GT.U32.AND P6, PT, R2.reuse, R30, PT ;  /* 0x0000001e0200720c */ /* 0x040fe20003fc4070 */
[----:B------:R-:W-:Y:S01]  /*f020*/  IMAD.HI.U32 R37, R3, R33, RZ ;  /* 0x0000002103257227 */ /* 0x000fe200078e00ff */
[----:B------:R-:W-:-:S03]  /*f030*/  ISETP.GT.U32.AND P5, PT, R2, R32, PT ;  /* 0x000000200200720c */ /* 0x000fc60003fa4070 */
[C---:B------:R-:W-:Y:S02]  /*f040*/  IMAD R29, R2.reuse, R29, R36 ;  /* 0x0000001d021d7224 */ /* 0x040fe400078e0224 */
[----:B------:R-:W-:Y:S02]  /*f050*/  @!P2 IMAD.MOV R39, RZ, RZ, -R39 ;  /* 0x000000ffff27a224 */ /* 0x000fe400078e0a27 */
[----:B------:R-:W-:Y:S02]  /*f060*/  @!P3 IMAD.MOV R38, RZ, RZ, -R38 ;  /* 0x000000ffff26b224 */ /* 0x000fe400078e0a26 */
[----:B------:R-:W-:Y:S01]  /*f070*/  @!P1 IMAD.MOV R4, RZ, RZ, -R4 ;  /* 0x000000ffff049224 */ /* 0x000fe200078e0a04 */
[----:B------:R-:W-:Y:S01]  /*f080*/  STL [R1+0x294], R39 ;  /* 0x0002942701007387 */ /* 0x000fe20000100800 */
[----:B------:R-:W-:Y:S01]  /*f090*/  IMAD.MOV R37, RZ, RZ, -R37 ;  /* 0x000000ffff257224 */ /* 0x000fe200078e0a25 */
[----:B------:R-:W-:Y:S02]  /*f0a0*/  ISETP.GT.U32.AND P1, PT, R2, R29, PT ;  /* 0x0000001d0200720c */ /* 0x000fe40003f24070 */
[----:B------:R-:W-:Y:S01]  /*f0b0*/  STL [R1+0x290], R38 ;  /* 0x0002902601007387 */ /* 0x000fe20000100800 */
[----:B------:R-:W-:-:S03]  /*f0c0*/  ISETP.GE.AND P4, PT, R179, RZ, PT ;  /* 0x000000ffb300720c */ /* 0x000fc60003f86270 */
[----:B------:R0:W-:Y:S01]  /*f0d0*/  STL [R1+0x28c], R4 ;  /* 0x00028c0401007387 */ /* 0x0001e20000100800 */
[----:B------:R-:W-:Y:S02]  /*f0e0*/  IABS R36, R184 ;  /* 0x000000b800247213 */ /* 0x000fe40000000000 */
[----:B------:R-:W-:Y:S01]  /*f0f0*/  ISETP.GT.U32.AND P2, PT, R2, R31, PT ;  /* 0x0000001f0200720c */ /* 0x000fe20003f44070 */
[--C-:B------:R-:W-:Y:S02]  /*f100*/  @!P6 IMAD.IADD R30, R30, 0x1, -R2.reuse ;  /* 0x000000011e1ee824 */ /* 0x100fe400078e0a02 */
[----:B0-----:R-:W-:Y:S02]  /*f110*/  IMAD R4, R2, R37, R33 ;  /* 0x0000002502047224 */ /* 0x001fe400078e0221 */
[----:B------:R-:W-:Y:S02]  /*f120*/  @!P5 IMAD.IADD R32, R32, 0x1, -R2 ;  /* 0x000000012020d824 */ /* 0x000fe400078e0a02 */
[----:B------:R-:W-:Y:S01]  /*f130*/  IMAD.HI.U32 R33, R3, R36, RZ ;  /* 0x0000002403217227 */ /* 0x000fe200078e00ff */
[----:B------:R-:W-:-:S02]  /*f140*/  ISETP.GT.U32.AND P6, PT, R2, R4, PT ;  /* 0x000000040200720c */ /* 0x000fc40003fc4070 */
[----:B------:R-:W-:Y:S01]  /*f150*/  ISETP.GE.AND P0, PT, R180, RZ, PT ;  /* 0x000000ffb400720c */ /* 0x000fe20003f06270 */
[----:B------:R-:W-:Y:S01]  /*f160*/  IMAD.MOV R33, RZ, RZ, -R33 ;  /* 0x000000ffff217224 */ /* 0x000fe200078e0a21 */
[----:B------:R-:W-:Y:S01]  /*f170*/  ISETP.GE.AND P3, PT, R181, RZ, PT ;  /* 0x000000ffb500720c */ /* 0x000fe20003f66270 */
[----:B------:R-:W-:Y:S01]  /*f180*/  @!P1 IMAD.IADD R29, R29, 0x1, -R2 ;  /* 0x000000011d1d9824 */ /* 0x000fe200078e0a02 */
[----:B------:R-:W-:Y:S01]  /*f190*/  IABS R35, R185 ;  /* 0x000000b900237213 */ /* 0x000fe20000000000 */
[----:B------:R-:W-:Y:S01]  /*f1a0*/  IMAD.MOV.U32 R40, RZ, RZ, R32 ;  /* 0x000000ffff287224 */ /* 0x000fe200078e0020 */
[----:B------:R-:W-:Y:S01]  /*f1b0*/  IABS R34, R186 ;  /* 0x000000ba00227213 */ /* 0x000fe20000000000 */
[----:B------:R-:W-:Y:S02]  /*f1c0*/  @!P2 IMAD.IADD R31, R31, 0x1, -R2 ;  /* 0x000000011f1fa824 */ /* 0x000fe400078e0a02 */
[C---:B------:R-:W-:Y:S02]  /*f1d0*/  IMAD R33, R2.reuse, R33, R36 ;  /* 0x0000002102217224 */ /* 0x040fe400078e0224 */
[----:B------:R-:W-:Y:S01]  /*f1e0*/  @!P4 IMAD.MOV R40, RZ, RZ, -R40 ;  /* 0x000000ffff28c224 */ /* 0x000fe200078e0a28 */
[----:B------:R-:W-:Y:S01]  /*f1f0*/  ISETP.GT.U32.AND P4, PT, R2, R29, PT ;  /* 0x0000001d0200720c */ /* 0x000fe20003f84070 */
[----:B------:R-:W-:-:S04]  /*f200*/  IMAD.HI.U32 R38, R3, R35, RZ ;  /* 0x0000002303267227 */ /* 0x000fc800078e00ff */
[----:B------:R-:W-:Y:S02]  /*f210*/  IMAD.MOV.U32 R39, RZ, RZ, R30 ;  /* 0x000000ffff277224 */ /* 0x000fe400078e001e */
[----:B------:R-:W-:Y:S01]  /*f220*/  @!P6 IMAD.IADD R4, R4, 0x1, -R2 ;  /* 0x000000010404e824 */ /* 0x000fe200078e0a02 */
[----:B------:R-:W-:Y:S01]  /*f230*/  ISETP.GT.U32.AND P6, PT, R2, R33, PT ;  /* 0x000000210200720c */ /* 0x000fe20003fc4070 */
[----:B------:R-:W-:Y:S02]  /*f240*/  IMAD.MOV.U32 R30, RZ, RZ, R31 ;  /* 0x000000ffff1e7224 */ /* 0x000fe400078e001f */
[----:B------:R-:W-:-:S04]  /*f250*/  IMAD.HI.U32 R36, R3, R34, RZ ;  /* 0x0000002203247227 */ /* 0x000fc800078e00ff */
[----:B------:R-:W-:Y:S02]  /*f260*/  IMAD.MOV R38, RZ, RZ, -R38 ;  /* 0x000000ffff267224 */ /* 0x000fe400078e0a26 */
[----:B------:R-:W-:Y:S02]  /*f270*/  @!P0 IMAD.MOV R39, RZ, RZ, -R39 ;  /* 0x000000ffff278224 */ /* 0x000fe400078e0a27 */
[----:B------:R-:W-:Y:S01]  /*f280*/  @!P3 IMAD.MOV R30, RZ, RZ, -R30 ;  /* 0x000000ffff1eb224 */ /* 0x000fe200078e0a1e */
[----:B------:R-:W-:Y:S01]  /*f290*/  ISETP.GE.AND P5, PT, R182, RZ, PT ;  /* 0x000000ffb600720c */ /* 0x000fe20003fa6270 */
[----:B------:R-:W-:Y:S01]  /*f2a0*/  IMAD.MOV R36, RZ, RZ, -R36 ;  /* 0x000000ffff247224 */ /* 0x000fe200078e0a24 */
[----:B------:R-:W-:Y:S01]  /*f2b0*/  STL [R1+0x288], R40 ;  /* 0x0002882801007387 */ /* 0x000fe20000100800 */
[C---:B------:R-:W-:Y:S01]  /*f2c0*/  IMAD R31, R2.reuse, R38, R35 ;  /* 0x00000026021f7224 */ /* 0x040fe200078e0223 */
[----:B------:R-:W-:Y:S02]  /*f2d0*/  IABS R37, R187 ;  /* 0x000000bb00257213 */ /* 0x000fe40000000000 */
[----:B------:R-:W-:Y:S01]  /*f2e0*/  STL [R1+0x284], R39 ;  /* 0x0002842701007387 */ /* 0x000fe20000100800 */
[----:B------:R-:W-:Y:S01]  /*f2f0*/  ISETP.GT.U32.AND P0, PT, R2, R4, PT ;  /* 0x000000040200720c */ /* 0x000fe20003f04070 */
[----:B------:R-:W-:-:S02]  /*f300*/  @!P4 IMAD.IADD R29, R29, 0x1, -R2 ;  /* 0x000000011d1dc824 */ /* 0x000fc400078e0a02 */
[----:B------:R0:W-:Y:S01]  /*f310*/  STL [R1+0x280], R30 ;  /* 0x0002801e01007387 */ /* 0x0001e20000100800 */
[C---:B------:R-:W-:Y:S01]  /*f320*/  ISETP.GT.U32.AND P4, PT, R2.reuse, R31, PT ;  /* 0x0000001f0200720c */ /* 0x040fe20003f84070 */
[----:B------:R-:W-:Y:S02]  /*f330*/  IMAD.MOV.U32 R32, RZ, RZ, R37 ;  /* 0x000000ffff207224 */ /* 0x000fe400078e0025 */
[----:B------:R-:W-:Y:S02]  /*f340*/  @!P6 IMAD.IADD R33, R33, 0x1, -R2 ;  /* 0x000000012121e824 */ /* 0x000fe400078e0a02 */
[----:B0-----:R-:W-:Y:S01]  /*f350*/  IMAD R30, R2, R36, R34 ;  /* 0x00000024021e7224 */ /* 0x001fe200078e0222 */
[----:B------:R-:W-:Y:S01]  /*f360*/  ISETP.GE.AND P2, PT, R183, RZ, PT ;  /* 0x000000ffb700720c */ /* 0x000fe20003f46270 */
[----:B------:R-:W-:-:S03]  /*f370*/  IMAD.MOV.U32 R39, RZ, RZ, R29 ;  /* 0x000000ffff277224 */ /* 0x000fc600078e001d */
[----:B------:R-:W-:Y:S01]  /*f380*/  ISETP.GT.U32.AND P6, PT, R2, R30, PT ;  /* 0x0000001e0200720c */ /* 0x000fe20003fc4070 */
[----:B------:R-:W-:-:S04]  /*f390*/  IMAD.HI.U32 R35, R3, R32, RZ ;  /* 0x0000002003237227 */ /* 0x000fc800078e00ff */
[----:B------:R-:W-:Y:S02]  /*f3a0*/  @!P5 IMAD.MOV R39, RZ, RZ, -R39 ;  /* 0x000000ffff27d224 */ /* 0x000fe400078e0a27 */
[----:B------:R-:W-:Y:S02]  /*f3b0*/  IMAD.MOV R35, RZ, RZ, -R35 ;  /* 0x000000ffff237224 */ /* 0x000fe400078e0a23 */
[--C-:B------:R-:W-:Y:S01]  /*f3c0*/  @!P0 IMAD.IADD R4, R4, 0x1, -R2.reuse ;  /* 0x0000000104048824 */ /* 0x100fe200078e0a02 */
[----:B------:R-:W-:Y:S01]  /*f3d0*/  IABS R37, R188 ;  /* 0x000000bc00257213 */ /* 0x000fe20000000000 */
[----:B------:R-:W-:Y:S01]  /*f3e0*/  @!P4 IMAD.IADD R31, R31, 0x1, -R2 ;  /* 0x000000011f1fc824 */ /* 0x000fe200078e0a02 */
[----:B------:R0:W-:Y:S01]  /*f3f0*/  STL [R1+0x27c], R39 ;  /* 0x00027c2701007387 */ /* 0x0001e20000100800 */
[----:B------:R-:W-:Y:S01]  /*f400*/  IMAD R32, R2, R35, R32 ;  /* 0x0000002302207224 */ /* 0x000fe200078e0220 */
[----:B------:R-:W-:Y:S01]  /*f410*/  IABS R34, R189 ;  /* 0x000000bd00227213 */ /* 0x000fe20000000000 */
[----:B------:R-:W-:Y:S01]  /*f420*/  @!P6 IMAD.IADD R30, R30, 0x1, -R2 ;  /* 0x000000011e1ee824 */ /* 0x000fe200078e0a02 */
[----:B------:R-:W-:Y:S01]  /*f430*/  ISETP.GT.U32.AND P6, PT, R2, R31, PT ;  /* 0x0000001f0200720c */ /* 0x000fe20003fc4070 */
[----:B------:R-:W-:-:S04]  /*f440*/  IMAD.HI.U32 R38, R3, R37, RZ ;  /* 0x0000002503267227 */ /* 0x000fc800078e00ff */
[----:B0-----:R-:W-:-:S04]  /*f450*/  IMAD.MOV.U32 R39, RZ, RZ, R4 ;  /* 0x000000ffff277224 */ /* 0x001fc800078e0004 */
[----:B------:R-:W-:Y:S01]  /*f460*/  @!P2 IMAD.MOV R39, RZ, RZ, -R39 ;  /* 0x000000ffff27a224 */ /* 0x000fe200078e0a27 */
[----:B------:R-:W-:Y:S01]  /*f470*/  ISETP.GT.U32.AND P2, PT, R2, R32, PT ;  /* 0x000000200200720c */ /* 0x000fe20003f44070 */
[----:B------:R-:W-:-:S04]  /*f480*/  IMAD.HI.U32 R29, R3, R34, RZ ;  /* 0x00000022031d7227 */ /* 0x000fc800078e00ff */
[----:B------:R-:W-:Y:S02]  /*f490*/  IMAD.MOV R38, RZ, RZ, -R38 ;  /* 0x000000ffff267224 */ /* 0x000fe400078e0a26 */
[----:B------:R-:W-:Y:S01]  /*f4a0*/  IMAD.MOV R4, RZ, RZ, -R29 ;  /* 0x000000ffff047224 */ /* 0x000fe200078e0a1d */
[C---:B------:R-:W-:Y:S01]  /*f4b0*/  ISETP.GT.U32.AND P4, PT, R2.reuse, R33, PT ;  /* 0x000000210200720c */ /* 0x040fe20003f84070 */
[----:B------:R-:W-:Y:S02]  /*f4c0*/  IMAD R29, R2, R38, R37 ;  /* 0x00000026021d7224 */ /* 0x000fe400078e0225 */
[--C-:B------:R-:W-:Y:S02]  /*f4d0*/  @!P6 IMAD.IADD R31, R31, 0x1, -R2.reuse ;  /* 0x000000011f1fe824 */ /* 0x100fe400078e0a02 */
[----:B------:R-:W-:Y:S01]  /*f4e0*/  @!P2 IMAD.IADD R32, R32, 0x1, -R2 ;  /* 0x000000012020a824 */ /* 0x000fe200078e0a02 */
[----:B------:R-:W-:Y:S02]  /*f4f0*/  ISETP.GT.U32.AND P6, PT, R2, R29, PT ;  /* 0x0000001d0200720c */ /* 0x000fe40003fc4070 */
[----:B------:R-:W-:-:S02]  /*f500*/  ISETP.GE.AND P3, PT, R185, RZ, PT ;  /* 0x000000ffb900720c */ /* 0x000fc40003f66270 */
[C---:B------:R-:W-:Y:S02]  /*f510*/  ISETP.GT.U32.AND P5, PT, R2.reuse, R30, PT ;  /* 0x0000001e0200720c */ /* 0x040fe40003fa4070 */
[C---:B------:R-:W-:Y:S01]  /*f520*/  ISETP.GT.U32.AND P2, PT, R2.reuse, R32, PT ;  /* 0x000000200200720c */ /* 0x040fe20003f44070 */
[----:B------:R-:W-:Y:S01]  /*f530*/  @!P4 IMAD.IADD R33, R33, 0x1, -R2 ;  /* 0x000000012121c824 */ /* 0x000fe200078e0a02 */
[----:B------:R-:W-:Y:S01]  /*f540*/  IABS R35, R191 ;  /* 0x000000bf00237213 */ /* 0x000fe20000000000 */
[----:B------:R0:W-:Y:S01]  /*f550*/  STL [R1+0x278], R39 ;  /* 0x0002782701007387 */ /* 0x0001e20000100800 */
[----:B------:R-:W-:Y:S01]  /*f560*/  IMAD R4, R2, R4, R34 ;  /* 0x0000000402047224 */ /* 0x000fe200078e0222 */
[----:B------:R-:W-:Y:S01]  /*f570*/  ISETP.GE.AND P4, PT, R187, RZ, PT ;  /* 0x000000ffbb00720c */ /* 0x000fe20003f86270 */
[----:B------:R-:W-:Y:S02]  /*f580*/  IMAD.MOV.U32 R38, RZ, RZ, R31 ;  /* 0x000000ffff267224 */ /* 0x000fe400078e001f */
[----:B------:R-:W-:-:S02]  /*f590*/  @!P6 IMAD.IADD R29, R29, 0x1, -R2 ;  /* 0x000000011d1de824 */ /* 0x000fc400078e0a02 */
[----:B------:R-:W-:-:S04]  /*f5a0*/  IMAD.HI.U32 R34, R3, R35, RZ ;  /* 0x0000002303227227 */ /* 0x000fc800078e00ff */
[----:B0-----:R-:W-:Y:S01]  /*f5b0*/  IMAD.MOV.U32 R39, RZ, RZ, R33 ;  /* 0x000000ffff277224 */ /* 0x001fe200078e0021 */
[----:B------:R-:W-:Y:S01]  /*f5c0*/  IABS R33, R192 ;  /* 0x000000c000217213 */ /* 0x000fe20000000000 */
[----:B------:R-:W-:Y:S01]  /*f5d0*/  @!P3 IMAD.MOV R38, RZ, RZ, -R38 ;  /* 0x000000ffff26b224 */ /* 0x000fe200078e0a26 */
[----:B------:R-:W-:Y:S01]  /*f5e0*/  ISETP.GT.U32.AND P3, PT, R2, R29, PT ;  /* 0x0000001d0200720c */ /* 0x000fe20003f64070 */
[----:B------:R-:W-:Y:S01]  /*f5f0*/  IMAD.MOV R34, RZ, RZ, -R34 ;  /* 0x000000ffff227224 */ /* 0x000fe200078e0a22 */
[----:B------:R-:W-:Y:S01]  /*f600*/  IABS R36, R190 ;  /* 0x000000be00247213 */ /* 0x000fe20000000000 */
[----:B------:R-:W-:Y:S01]  /*f610*/  @!P5 IMAD.IADD R30, R30, 0x1, -R2 ;  /* 0x000000011e1ed824 */ /* 0x000fe200078e0a02 */
[----:B------:R-:W-:Y:S01]  /*f620*/  ISETP.GT.U32.AND P5, PT, R2, R4, PT ;  /* 0x000000040200720c */ /* 0x000fe20003fa4070 */
[----:B------:R-:W-:Y:S01]  /*f630*/  IMAD.HI.U32 R31, R3, R33, RZ ;  /* 0x00000021031f7227 */ /* 0x000fe200078e00ff */
[----:B------:R-:W-:-:S03]  /*f640*/  ISETP.GE.AND P1, PT, R184, RZ, PT ;  /* 0x000000ffb800720c */ /* 0x000fc60003f26270 */
[----:B------:R-:W-:Y:S01]  /*f650*/  @!P2 IMAD.IADD R32, R32, 0x1, -R2 ;  /* 0x000000012020a824 */ /* 0x000fe200078e0a02 */
[----:B------:R-:W-:Y:S01]  /*f660*/  ISETP.GE.AND P0, PT, R186, RZ, PT ;  /* 0x000000ffba00720c */ /* 0x000fe20003f06270 */
[----:B------:R-:W-:Y:S02]  /*f670*/  IMAD R35, R2, R34, R35 ;  /* 0x0000002202237224 */ /* 0x000fe400078e0223 */
[----:B------:R-:W-:Y:S02]  /*f680*/  IMAD.MOV R31, RZ, RZ, -R31 ;  /* 0x000000ffff1f7224 */ /* 0x000fe400078e0a1f */
[----:B------:R-:W-:Y:S02]  /*f690*/  IMAD.MOV.U32 R34, RZ, RZ, R32 ;  /* 0x000000ffff227224 */ /* 0x000fe400078e0020 */
[----:B------:R-:W-:-:S04]  /*f6a0*/  IMAD.HI.U32 R37, R3, R36, RZ ;  /* 0x0000002403257227 */ /* 0x000fc800078e00ff */
[C---:B------:R-:W-:Y:S02]  /*f6b0*/  IMAD R33, R2.reuse, R31, R33 ;  /* 0x0000001f02217224 */ /* 0x040fe400078e0221 */
[----:B------:R-:W-:Y:S01]  /*f6c0*/  @!P4 IMAD.MOV R34, RZ, RZ, -R34 ;  /* 0x000000ffff22c224 */ /* 0x000fe200078e0a22 */
[C---:B------:R-:W-:Y:S01]  /*f6d0*/  ISETP.GT.U32.AND P4, PT, R2.reuse, R35, PT ;  /* 0x000000230200720c */ /* 0x040fe20003f84070 */
[----:B------:R-:W-:Y:S02]  /*f6e0*/  IMAD.MOV R37, RZ, RZ, -R37 ;  /* 0x000000ffff257224 */ /* 0x000fe400078e0a25 */
[----:B------:R-:W-:Y:S01]  /*f6f0*/  @!P3 IMAD.IADD R29, R29, 0x1, -R2 ;  /* 0x000000011d1db824 */ /* 0x000fe200078e0a02 */
[C---:B------:R-:W-:Y:S01]  /*f700*/  ISETP.GT.U32.AND P3, PT, R2.reuse, R33, PT ;  /* 0x000000210200720c */ /* 0x040fe20003f64070 */
[----:B------:R-:W-:Y:S02]  /*f710*/  IMAD R36, R2, R37, R36 ;  /* 0x0000002502247224 */ /* 0x000fe400078e0224 */
[----:B------:R-:W-:-:S02]  /*f720*/  @!P5 IMAD.IADD R4, R4, 0x1, -R2 ;  /* 0x000000010404d824 */ /* 0x000fc400078e0a02 */
[----:B------:R-:W-:Y:S02]  /*f730*/  @!P1 IMAD.MOV R39, RZ, RZ, -R39 ;  /* 0x000000ffff279224 */ /* 0x000fe400078e0a27 */
[----:B------:R-:W-:Y:S01]  /*f740*/  @!P0 IMAD.MOV R30, RZ, RZ, -R30 ;  /* 0x000000ffff1e8224 */ /* 0x000fe200078e0a1e */
[C---:B------:R-:W-:Y:S02]  /*f750*/  ISETP.GT.U32.AND P5, PT, R2.reuse, R4, PT ;  /* 0x000000040200720c */ /* 0x040fe40003fa4070 */
[----:B------:R-:W-:Y:S01]  /*f760*/  ISETP.GT.U32.AND P2, PT, R2, R36, PT ;  /* 0x000000240200720c */ /* 0x000fe20003f44070 */
[----:B------:R-:W-:Y:S01]  /*f770*/  STL [R1+0x270], R39 ;  /* 0x0002702701007387 */ /* 0x000fe20000100800 */
[----:B------:R-:W-:-:S03]  /*f780*/  @!P4 IMAD.IADD R35, R35, 0x1, -R2 ;  /* 0x000000012323c824 */ /* 0x000fc600078e0a02 */
[----:B------:R-:W-:Y:S04]  /*f790*/  STL [R1+0x264], R38 ;  /* 0x0002642601007387 */ /* 0x000fe80000100800 */
[----:B------:R0:W-:Y:S01]  /*f7a0*/  STL [R1+0x260], R30 ;  /* 0x0002601e01007387 */ /* 0x0001e20000100800 */
[----:B------:R-:W-:Y:S01]  /*f7b0*/  ISETP.GE.AND P1, PT, R188, RZ, PT ;  /* 0x000000ffbc00720c */ /* 0x000fe20003f26270 */
[--C-:B------:R-:W-:Y:S01]  /*f7c0*/  @!P3 IMAD.IADD R33, R33, 0x1, -R2.reuse ;  /* 0x000000012121b824 */ /* 0x100fe200078e0a02 */
[----:B------:R-:W-:Y:S02]  /*f7d0*/  ISETP.GE.AND P6, PT, R189, RZ, PT ;  /* 0x000000ffbd00720c */ /* 0x000fe40003fc6270 */
[----:B------:R-:W-:Y:S02]  /*f7e0*/  ISETP.GT.U32.AND P3, PT, R2, R35, PT ;  /* 0x000000230200720c */ /* 0x000fe40003f64070 */
[----:B0-----:R-:W-:Y:S01]  /*f7f0*/  IABS R30, R193 ;  /* 0x000000c1001e7213 */ /* 0x001fe20000000000 */
[----:B------:R-:W-:-:S04]  /*f800*/  @!P5 IMAD.IADD R4, R4, 0x1, -R2 ;  /* 0x000000010404d824 */ /* 0x000fc800078e0a02 */
[----:B------:R-:W-:-:S04]  /*f810*/  IMAD.HI.U32 R32, R3, R30, RZ ;  /* 0x0000001e03207227 */ /* 0x000fc800078e00ff */
[----:B------:R-:W-:Y:S02]  /*f820*/  @!P2 IMAD.IADD R36, R36, 0x1, -R2 ;  /* 0x000000012424a824 */ /* 0x000fe400078e0a02 */
[----:B------:R-:W-:Y:S02]  /*f830*/  IMAD.MOV R32, RZ, RZ, -R32 ;  /* 0x000000ffff207224 */ /* 0x000fe400078e0a20 */
[----:B------:R-:W-:Y:S01]  /*f840*/  IMAD.MOV.U32 R37, RZ, RZ, R29 ;  /* 0x000000ffff257224 */ /* 0x000fe200078e001d */
[C---:B------:R-:W-:Y:S01]  /*f850*/  ISETP.GT.U32.AND P4, PT, R2.reuse, R36, PT ;  /* 0x000000240200720c */ /* 0x040fe20003f84070 */
[----:B------:R-:W-:Y:S02]  /*f860*/  IMAD.MOV.U32 R29, RZ, RZ, R4 ;  /* 0x000000ffff1d7224 */ /* 0x000fe400078e0004 */
[----:B------:R-:W-:Y:S02]  /*f870*/  IMAD R30, R2, R32, R30 ;  /* 0x00000020021e7224 */ /* 0x000fe400078e021e */
[----:B------:R-:W-:Y:S01]  /*f880*/  @!P1 IMAD.MOV R37, RZ, RZ, -R37 ;  /* 0x000000ffff259224 */ /* 0x000fe200078e0a25 */
[----:B------:R-:W-:Y:S01]  /*f890*/  IABS R31, R194 ;  /* 0x000000c2001f7213 */ /* 0x000fe20000000000 */
[----:B------:R-:W-:-:S02]  /*f8a0*/  @!P6 IMAD.MOV R29, RZ, RZ, -R29 ;  /* 0x000000ffff1de224 */ /* 0x000fc400078e0a1d */
[----:B------:R-:W-:Y:S01]  /*f8b0*/  @!P3 IMAD.IADD R35, R35, 0x1, -R2 ;  /* 0x000000012323b824 */ /* 0x000fe200078e0a02 */
[----:B------:R-:W-:Y:S01]  /*f8c0*/  ISETP.GT.U32.AND P3, PT, R2, R30, PT ;  /* 0x0000001e0200720c */ /* 0x000fe20003f64070 */
[----:B------:R0:W-:Y:S01]  /*f8d0*/  STL [R1+0x258], R34 ;  /* 0x0002582201007387 */ /* 0x0001e20000100800 */
[----:B------:R-:W-:-:S03]  /*f8e0*/  ISETP.GE.AND P0, PT, R190, RZ, PT ;  /* 0x000000ffbe00720c */ /* 0x000fc60003f06270 */
[----:B------:R-:W-:Y:S04]  /*f8f0*/  STL [R1+0x254], R37 ;  /* 0x0002542501007387 */ /* 0x000fe80000100800 */
[----:B------:R1:W-:Y:S01]  /*f900*/  STL [R1+0x24c], R29 ;  /* 0x00024c1d01007387 */ /* 0x0003e20000100800 */
[----:B0-----:R-:W-:Y:S01]  /*f910*/  IABS R34, R195 ;  /* 0x000000c300227213 */ /* 0x001fe20000000000 */
[----:B------:R-:W-:Y:S01]  /*f920*/  @!P4 IMAD.IADD R36, R36, 0x1, -R2 ;  /* 0x000000012424c824 */ /* 0x000fe200078e0a02 */
[----:B------:R-:W-:Y:S01]  /*f930*/  ISETP.GE.AND P5, PT, R191, RZ, PT ;  /* 0x000000ffbf00720c */ /* 0x000fe20003fa6270 */
[----:B-1----:R-:W-:-:S04]  /*f940*/  IMAD.HI.U32 R29, R3, R31, RZ ;  /* 0x0000001f031d7227 */ /* 0x002fc800078e00ff */
[----:B------:R-:W-:Y:S02]  /*f950*/  IMAD.MOV.U32 R4, RZ, RZ, R34 ;  /* 0x000000ffff047224 */ /* 0x000fe400078e0022 */
[----:B------:R-:W-:Y:S02]  /*f960*/  IMAD.MOV R29, RZ, RZ, -R29 ;  /* 0x000000ffff1d7224 */ /* 0x000fe400078e0a1d */
[----:B------:R-:W-:-:S04]  /*f970*/  IMAD.HI.U32 R34, R3, R4, RZ ;  /* 0x0000000403227227 */ /* 0x000fc800078e00ff */
[----:B------:R-:W-:Y:S02]  /*f980*/  IMAD R29, R2, R29, R31 ;  /* 0x0000001d021d7224 */ /* 0x000fe400078e021f */
[----:B------:R-:W-:Y:S02]  /*f990*/  IMAD.MOV.U32 R39, RZ, RZ, R36 ;  /* 0x000000ffff277224 */ /* 0x000fe400078e0024 */
[----:B------:R-:W-:Y:S02]  /*f9a0*/  @!P3 IMAD.IADD R30, R30, 0x1, -R2 ;  /* 0x000000011e1eb824 */ /* 0x000fe400078e0a02 */
[----:B------:R-:W-:Y:S02]  /*f9b0*/  IMAD.MOV R34, RZ, RZ, -R34 ;  /* 0x000000ffff227224 */ /* 0x000fe400078e0a22 */
[----:B------:R-:W-:Y:S01]  /*f9c0*/  @!P0 IMAD.MOV R39, RZ, RZ, -R39 ;  /* 0x000000ffff278224 */ /* 0x000fe200078e0a27 */
[C---:B------:R-:W-:Y:S02]  /*f9d0*/  ISETP.GT.U32.AND P3, PT, R2.reuse, R30, PT ;  /* 0x0000001e0200720c */ /* 0x040fe40003f64070 */
[----:B------:R-:W-:-:S02]  /*f9e0*/  ISETP.GT.U32.AND P0, PT, R2, R29, PT ;  /* 0x0000001d0200720c */ /* 0x000fc40003f04070 */
[C---:B------:R-:W-:Y:S01]  /*f9f0*/  ISETP.GT.U32.AND P1, PT, R2.reuse, R33, PT ;  /* 0x000000210200720c */ /* 0x040fe20003f24070 */
[----:B------:R-:W-:Y:S01]  /*fa00*/  IMAD R4, R2, R34, R4 ;  /* 0x0000002202047224 */ /* 0x000fe200078e0204 */
[----:B------:R-:W-:Y:S01]  /*fa10*/  IABS R34, R197 ;  /* 0x000000c500227213 */ /* 0x000fe20000000000 */
[----:B------:R-:W-:Y:S01]  /*fa20*/  @!P5 IMAD.MOV R35, RZ, RZ, -R35 ;  /* 0x000000ffff23d224 */ /* 0x000fe200078e0a23 */
[----:B------:R-:W-:Y:S02]  /*fa30*/  ISETP.GE.AND P2, PT, R192, RZ, PT ;  /* 0x000000ffc000720c */ /* 0x000fe40003f46270 */
[----:B------:R-:W-:Y:S01]  /*fa40*/  IABS R32, R199 ;  /* 0x000000c700207213 */ /* 0x000fe20000000000 */
[----:B------:R-:W-:Y:S01]  /*fa50*/  IMAD.HI.U32 R36, R3, R34, RZ ;  /* 0x0000002203247227 */ /* 0x000fe200078e00ff */
[----:B------:R-:W-:Y:S01]  /*fa60*/  ISETP.GE.AND P6, PT, R193, RZ, PT ;  /* 0x000000ffc100720c */ /* 0x000fe20003fc6270 */
[----:B------:R-:W-:Y:S01]  /*fa70*/  STL [R1+0x248], R39 ;  /* 0x0002482701007387 */ /* 0x000fe20000100800 */
[----:B------:R-:W-:Y:S01]  /*fa80*/  IABS R37, R196 ;  /* 0x000000c400257213 */ /* 0x000fe20000000000 */
[----:B------:R-:W-:-:S02]  /*fa90*/  @!P3 IMAD.IADD R30, R30, 0x1, -R2 ;  /* 0x000000011e1eb824 */ /* 0x000fc400078e0a02 */
[----:B------:R0:W-:Y:S01]  /*faa0*/  STL [R1+0x244], R35 ;  /* 0x0002442301007387 */ /* 0x0001e20000100800 */
[--C-:B------:R-:W-:Y:S01]  /*fab0*/  @!P0 IMAD.IADD R29, R29, 0x1, -R2.reuse ;  /* 0x000000011d1d8824 */ /* 0x100fe200078e0a02 */
[----:B------:R-:W-:Y:S01]  /*fac0*/  ISETP.GT.U32.AND P5, PT, R2, R4, PT ;  /* 0x000000040200720c */ /* 0x000fe20003fa4070 */
[----:B------:R-:W-:Y:S02]  /*fad0*/  @!P1 IMAD.IADD R33, R33, 0x1, -R2 ;  /* 0x0000000121219824 */ /* 0x000fe400078e0a02 */
[----:B------:R-:W-:-:S04]  /*fae0*/  IMAD.HI.U32 R38, R3, R37, RZ ;  /* 0x0000002503267227 */ /* 0x000fc800078e00ff */
[----:B0-----:R-:W-:Y:S02]  /*faf0*/  IMAD.MOV.U32 R35, RZ, RZ, R32 ;  /* 0x000000ffff237224 */ /* 0x001fe400078e0020 */
[----:B------:R-:W-:Y:S01]  /*fb00*/  IMAD.MOV R32, RZ, RZ, -R36 ;  /* 0x000000ffff207224 */ /* 0x000fe200078e0a24 */
[C---:B------:R-:W-:Y:S01]  /*fb10*/  ISETP.GT.U32.AND P0, PT, R2.reuse, R29, PT ;  /* 0x0000001d0200720c */ /* 0x040fe20003f04070 */
[----:B------:R-:W-:Y:S02]  /*fb20*/  IMAD.MOV.U32 R39, RZ, RZ, R30 ;  /* 0x000000ffff277224 */ /* 0x000fe400078e001e */
[----:B------:R-:W-:Y:S02]  /*fb30*/  IMAD R32, R2, R32, R34 ;  /* 0x0000002002207224 */ /* 0x000fe400078e0222 */
[----:B------:R-:W-:Y:S01]  /*fb40*/  @!P2 IMAD.MOV R33, RZ, RZ, -R33 ;  /* 0x000000ffff21a224 */ /* 0x000fe200078e0a21 */
[----:B------:R-:W-:Y:S01]  /*fb50*/  IABS R31, R198 ;  /* 0x000000c6001f7213 */ /* 0x000fe20000000000 */
[----:B------:R-:W-:-:S02]  /*fb60*/  IMAD.MOV R38, RZ, RZ, -R38 ;  /* 0x000000ffff267224 */ /* 0x000fc400078e0a26 */
[----:B------:R-:W-:Y:S01]  /*fb70*/  @!P6 IMAD.MOV R39, RZ, RZ, -R39 ;  /* 0x000000ffff27e224 */ /* 0x000fe200078e0a27 */
[----:B------:R-:W-:Y:S01]  /*fb80*/  ISETP.GT.U32.AND P6, PT, R2, R32, PT ;  /* 0x000000200200720c */ /* 0x000fe20003fc4070 */
[----:B------:R0:W-:Y:S01]  /*fb90*/  STL [R1+0x208], R33 ;  /* 0x0002082101007387 */ /* 0x0001e20000100800 */
[----:B------:R-:W-:Y:S01]  /*fba0*/  ISETP.GE.AND P4, PT, R194, RZ, PT ;  /* 0x000000ffc200720c */ /* 0x000fe20003f86270 */
[----:B------:R-:W-:-:S04]  /*fbb0*/  IMAD.HI.U32 R36, R3, R31, RZ ;  /* 0x0000001f03247227 */ /* 0x000fc800078e00ff */
[----:B------:R-:W-:Y:S02]  /*fbc0*/  @!P5 IMAD.IADD R4, R4, 0x1, -R2 ;  /* 0x000000010404d824 */ /* 0x000fe400078e0a02 */
[----:B0-----:R-:W-:Y:S02]  /*fbd0*/  IMAD R33, R2, R38, R37 ;  /* 0x0000002602217224 */ /* 0x001fe400078e0225 */
[----:B------:R-:W-:-:S03]  /*fbe0*/  IMAD.MOV R36, RZ, RZ, -R36 ;  /* 0x000000ffff247224 */ /* 0x000fc600078e0a24 */
[C---:B------:R-:W-:Y:S01]  /*fbf0*/  ISETP.GT.U32.AND P3, PT, R2.reuse, R33, PT ;  /* 0x000000210200720c */ /* 0x040fe20003f64070 */
[----:B------:R-:W-:Y:S01]  /*fc00*/  IMAD.HI.U32 R34, R3, R35, RZ ;  /* 0x0000002303227227 */ /* 0x000fe200078e00ff */
[----:B------:R-:W-:-:S03]  /*fc10*/  ISETP.GT.U32.AND P5, PT, R2, R4, PT ;  /* 0x000000040200720c */ /* 0x000fc60003fa4070 */
[----:B------:R-:W-:Y:S02]  /*fc20*/  @!P0 IMAD.IADD R29, R29, 0x1, -R2 ;  /* 0x000000011d1d8824 */ /* 0x000fe400078e0a02 */
[----:B------:R-:W-:Y:S02]  /*fc30*/  IMAD R31, R2, R36, R31 ;  /* 0x00000024021f7224 */ /* 0x000fe400078e021f */
[----:B------:R-:W-:Y:S02]  /*fc40*/  IMAD.MOV R34, RZ, RZ, -R34 ;  /* 0x000000ffff227224 */ /* 0x000fe400078e0a22 */
[----:B------:R-:W-:Y:S02]  /*fc50*/  IMAD.MOV.U32 R36, RZ, RZ, R29 ;  /* 0x000000ffff247224 */ /* 0x000fe400078e001d */
[----:B------:R-:W-:Y:S02]  /*fc60*/  @!P6 IMAD.IADD R32, R32, 0x1, -R2 ;  /* 0x000000012020e824 */ /* 0x000fe400078e0a02 */
[C---:B------:R-:W-:Y:S01]  /*fc70*/  IMAD R30, R2.reuse, R34, R35 ;  /* 0x00000022021e7224 */ /* 0x040fe200078e0223 */
[----:B------:R-:W-:Y:S01]  /*fc80*/  IABS R35, R200 ;  /* 0x000000c800237213 */ /* 0x000fe20000000000 */
[----:B------:R-:W-:Y:S01]  /*fc90*/  @!P4 IMAD.MOV R36, RZ, RZ, -R36 ;  /* 0x000000ffff24c224 */ /* 0x000fe200078e0a24 */
[C---:B------:R-:W-:Y:S01]  /*fca0*/  ISETP.GT.U32.AND P4, PT, R2.reuse, R32, PT ;  /* 0x000000200200720c */ /* 0x040fe20003f84070 */
[--C-:B------:R-:W-:Y:S01]  /*fcb0*/  @!P3 IMAD.IADD R33, R33, 0x1, -R2.reuse ;  /* 0x000000012121b824 */ /* 0x100fe200078e0a02 */
[----:B------:R-:W-:Y:S01]  /*fcc0*/  ISETP.GT.U32.AND P0, PT, R2, R31, PT ;  /* 0x0000001f0200720c */ /* 0x000fe20003f04070 */
[----:B------:R-:W-:Y:S01]  /*fcd0*/  @!P5 IMAD.IADD R4, R4, 0x1, -R2 ;  /* 0x000000010404d824 */ /* 0x000fe200078e0a02 */
[----:B------:R-:W-:Y:S01]  /*fce0*/  IABS R34, R201 ;  /* 0x000000c900227213 */ /* 0x000fe20000000000 */
[----:B------:R-:W-:Y:S01]  /*fcf0*/  IMAD.HI.U32 R29, R3, R35, RZ ;  /* 0x00000023031d7227 */ /* 0x000fe200078e00ff */
[----:B------:R-:W-:Y:S01]  /*fd00*/  ISETP.GE.AND P1, PT, R195, RZ, PT ;  /* 0x000000ffc300720c */ /* 0x000fe20003f26270 */
[----:B------:R-:W-:Y:S01]  /*fd10*/  STL [R1+0x200], R39 ;  /* 0x0002002701007387 */ /* 0x000fe20000100800 */
[----:B------:R-:W-:-:S02]  /*fd20*/  ISETP.GT.U32.AND P5, PT, R2, R30, PT ;  /* 0x0000001e0200720c */ /* 0x000fc40003fa4070 */
[----:B------:R-:W-:Y:S01]  /*fd30*/  ISETP.GT.U32.AND P3, PT, R2, R33, PT ;  /* 0x000000210200720c */ /* 0x000fe20003f64070 */
[----:B------:R0:W-:Y:S01]  /*fd40*/  STL [R1+0x1fc], R36 ;  /* 0x0001fc2401007387 */ /* 0x0001e20000100800 */
[----:B------:R-:W-:Y:S01]  /*fd50*/  ISETP.GE.AND P6, PT, R197, RZ, PT ;  /* 0x000000ffc500720c */ /* 0x000fe20003fc6270 */
[----:B------:R-:W-:Y:S02]  /*fd60*/  IMAD.MOV R29, RZ, RZ, -R29 ;  /* 0x000000ffff1d7224 */ /* 0x000fe400078e0a1d */
[----:B------:R-:W-:Y:S02]  /*fd70*/  @!P4 IMAD.IADD R32, R32, 0x1, -R2 ;  /* 0x000000012020c824 */ /* 0x000fe400078e0a02 */
[----:B------:R-:W-:Y:S02]  /*fd80*/  IMAD R29, R2, R29, R35 ;  /* 0x0000001d021d7224 */ /* 0x000fe400078e0223 */
[----:B0-----:R-:W-:Y:S01]  /*fd90*/  IMAD.HI.U32 R36, R3, R34, RZ ;  /* 0x0000002203247227 */ /* 0x001fe200078e00ff */
[----:B------:R-:W-:-:S03]  /*fda0*/  ISETP.GE.AND P2, PT, R196, RZ, PT ;  /* 0x000000ffc400720c */ /* 0x000fc60003f46270 */
[----:B------:R-:W-:Y:S02]  /*fdb0*/  IMAD.MOV R36, RZ, RZ, -R36 ;  /* 0x000000ffff247224 */ /* 0x000fe400078e0a24 */
[----:B------:R-:W-:Y:S02]  /*fdc0*/  @!P0 IMAD.IADD R31, R31, 0x1, -R2 ;  /* 0x000000011f1f8824 */ /* 0x000fe400078e0a02 */
[----:B------:R-:W-:Y:S01]  /*fdd0*/  IMAD.MOV.U32 R37, RZ, RZ, R4 ;  /* 0x000000ffff257224 */ /* 0x000fe200078e0004 */
[C---:B------:R-:W-:Y:S01]  /*fde0*/  ISETP.GT.U32.AND P4, PT, R2.reuse, R29, PT ;  /* 0x0000001d0200720c */ /* 0x040fe20003f84070 */
[----:B------:R-:W-:Y:S02]  /*fdf0*/  IMAD R4, R2, R36, R34 ;  /* 0x0000002402047224 */ /* 0x000fe400078e0222 */
[----:B------:R-:W-:Y:S02]  /*fe00*/  IMAD.MOV.U32 R35, RZ, RZ, R32 ;  /* 0x000000ffff237224 */ /* 0x000fe400078e0020 */
[----:B------:R-:W-:-:S02]  /*fe10*/  @!P5 IMAD.IADD R30, R30, 0x1, -R2 ;  /* 0x000000011e1ed824 */ /* 0x000fc400078e0a02 */
[----:B------:R-:W-:Y:S01]  /*fe20*/  @!P1 IMAD.MOV R37, RZ, RZ, -R37 ;  /* 0x000000ffff259224 */ /* 0x000fe200078e0a25 */
[C---:B------:R-:W-:Y:S01]  /*fe30*/  ISETP.GT.U32.AND P1, PT, R2.reuse, R31, PT ;  /* 0x0000001f0200720c */ /* 0x040fe20003f24070 */
[----:B------:R-:W-:Y:S02]  /*fe40*/  @!P3 IMAD.IADD R33, R33, 0x1, -R2 ;  /* 0x000000012121b824 */ /* 0x000fe400078e0a02 */
[----:B------:R-:W-:Y:S01]  /*fe50*/  @!P6 IMAD.MOV R35, RZ, RZ, -R35 ;  /* 0x000000ffff23e224 */ /* 0x000fe200078e0a23 */
[C---:B------:R-:W-:Y:S01]  /*fe60*/  ISETP.GT.U32.AND P6, PT, R2.reuse, R4, PT ;  /* 0x000000040200720c */ /* 0x040fe20003fc4070 */
[----:B------:R-:W-:Y:S01]  /*fe70*/  IMAD.MOV.U32 R34, RZ, RZ, R33 ;  /* 0x000000ffff227224 */ /* 0x000fe200078e0021 */
[----:B------:R-:W-:Y:S02]  /*fe80*/  ISETP.GT.U32.AND P5, PT, R2, R30, PT ;  /* 0x0000001e0200720c */ /* 0x000fe40003fa4070 */
[----:B------:R-:W-:Y:S01]  /*fe90*/  ISETP.GE.AND P3, PT, R198, RZ, PT ;  /* 0x000000ffc600720c */ /* 0x000fe20003f66270 */
[----:B------:R-:W-:Y:S01]  /*fea0*/  @!P2 IMAD.MOV R34, RZ, RZ, -R34 ;  /* 0x000000ffff22a224 */ /* 0x000fe200078e0a22 */
[----:B------:R-:W-:Y:S01]  /*feb0*/  IABS R33, R202 ;  /* 0x000000ca00217213 */ /* 0x000fe20000000000 */
[--C-:B------:R-:W-:Y:S01]  /*fec0*/  @!P4 IMAD.IADD R29, R29, 0x1, -R2.reuse ;  /* 0x000000011d1dc824 */ /* 0x100fe200078e0a02 */
[----:B------:R-:W-:Y:S01]  /*fed0*/  ISETP.GE.AND P0, PT, R199, RZ, PT ;  /* 0x000000ffc700720c */ /* 0x000fe20003f06270 */
[----:B------:R-:W-:Y:S01]  /*fee0*/  STL [R1+0x1ec], R37 ;  /* 0x0001ec2501007387 */ /* 0x000fe20000100800 */
[----:B------:R-:W-:-:S02]  /*fef0*/  @!P1 IMAD.IADD R31, R31, 0x1, -R2 ;  /* 0x000000011f1f9824 */ /* 0x000fc400078e0a02 */
[----:B------:R-:W-:Y:S01]  /*ff00*/  IMAD.MOV.U32 R32, RZ, RZ, R33 ;  /* 0x000000ffff207224 */ /* 0x000fe200078e0021 */
[----:B------:R0:W-:Y:S01]  /*ff10*/  STL [R1+0x1e0], R34 ;  /* 0x0001e02201007387 */ /* 0x0001e20000100800 */
[--C-:B------:R-:W-:Y:S01]  /*ff20*/  @!P6 IMAD.IADD R4, R4, 0x1, -R2.reuse ;  /* 0x000000010404e824 */ /* 0x100fe200078e0a02 */
[----:B------:R-:W-:Y:S01]  /*ff30*/  ISETP.GT.U32.AND P6, PT, R2, R29, PT ;  /* 0x0000001d0200720c */ /* 0x000fe20003fc4070 */
[----:B------:R-:W-:Y:S02]  /*ff40*/  @!P5 IMAD.IADD R30, R30, 0x1, -R2 ;  /* 0x000000011e1ed824 */ /* 0x000fe400078e0a02 */
[----:B------:R-:W-:Y:S01]  /*ff50*/  IMAD.HI.U32 R36, R3, R32, RZ ;  /* 0x0000002003247227 */ /* 0x000fe200078e00ff */
[----:B0-----:R-:W-:-:S03]  /*ff60*/  IABS R34, R203 ;  /* 0x000000cb00227213 */ /* 0x001fc60000000000 */
[----:B------:R-:W-:Y:S01]  /*ff70*/  IMAD.MOV.U32 R38, RZ, RZ, R31 ;  /* 0x000000ffff267224 */ /* 0x000fe200078e001f */
[----:B------:R0:W-:Y:S01]  /*ff80*/  STL [R1+0x1dc], R35 ;  /* 0x0001dc2301007387 */ /* 0x0001e20000100800 */
[----:B------:R-:W-:Y:S02]  /*ff90*/  IMAD.MOV R36, RZ, RZ, -R36 ;  /* 0x000000ffff247224 */ /* 0x000fe400078e0a24 */
[----:B------:R-:W-:Y:S01]  /*ffa0*/  IMAD.MOV.U32 R33, RZ, RZ, R34 ;  /* 0x000000ffff217224 */ /* 0x000fe200078e0022 */
[----:B------:R-:W-:Y:S01]  /*ffb0*/  IABS R34, R204 ;  /* 0x000000cc00227213 */ /* 0x000fe20000000000 */
[----:B------:R-:W-:Y:S02]  /*ffc0*/  IMAD.MOV.U32 R37, RZ, RZ, R30 ;  /* 0x000000ffff257224 */ /* 0x000fe400078e001e */
[----:B------:R-:W-:Y:S01]  /*ffd0*/  @!P3 IMAD.MOV R38, RZ, RZ, -R38 ;  /* 0x000000ffff26b224 */ /* 0x000fe200078e0a26 */
[----:B------:R-:W-:Y:S01]  /*ffe0*/  ISETP.GT.U32.AND P3, PT, R2, R4, PT ;  /* 0x000000040200720c */ /* 0x000fe20003f64070 */
[----:B0-----:R-:W-:-:S04]  /*fff0*/  IMAD.HI.U32 R35, R3, R33, RZ ;  /* 0x0000002103237227 */ /* 0x001fc800078e00ff */
[----:B------:R-:W-:Y:S02]  /*10000*/  @!P0 IMAD.MOV R37, RZ, RZ, -R37 ;  /* 0x000000ffff258224 */ /* 0x000fe400078e0a25 */
[C---:B------:R-:W-:Y:S02]  /*10010*/  IMAD R32, R2.reuse, R36, R32 ;  /* 0x0000002402207224 */ /* 0x040fe400078e0220 */
[----:B------:R-:W-:Y:S02]  /*10020*/  IMAD.MOV R35, RZ, RZ, -R35 ;  /* 0x000000ffff237224 */ /* 0x000fe400078e0a23 */
[----:B------:R-:W-:Y:S01]  /*10030*/  IMAD.MOV.U32 R30, RZ, RZ, R34 ;  /* 0x000000ffff1e7224 */ /* 0x000fe200078e0022 */
[----:B------:R-:W-:Y:S01]  /*10040*/  STL [R1+0x1d4], R38 ;  /* 0x0001d42601007387 */ /* 0x000fe20000100800 */
[--C-:B------:R-:W-:Y:S01]  /*10050*/  @!P6 IMAD.IADD R29, R29, 0x1, -R2.reuse ;  /* 0x000000011d1de824 */ /* 0x100fe200078e0a02 */
[C---:B------:R-:W-:Y:S01]  /*10060*/  ISETP.GT.U32.AND P6, PT, R2.reuse, R32, PT ;  /* 0x000000200200720c */ /* 0x040fe20003fc4070 */
[----:B------:R-:W-:Y:S01]  /*10070*/  IMAD R31, R2, R35, R33 ;  /* 0x00000023021f7224 */ /* 0x000fe200078e0221 */
[----:B------:R0:W-:Y:S01]  /*10080*/  STL [R1+0x1cc], R37 ;  /* 0x0001cc2501007387 */ /* 0x0001e20000100800 */
[----:B------:R-:W-:-:S03]  /*10090*/  @!P3 IMAD.IADD R4, R4, 0x1, -R2 ;  /* 0x000000010404b824 */ /* 0x000fc600078e0a02 */
[----:B------:R-:W-:Y:S01]  /*100a0*/  ISETP.GT.U32.AND P3, PT, R2, R31, PT ;  /* 0x0000001f0200720c */ /* 0x000fe20003f64070 */
[----:B0-----:R-:W-:-:S04]  /*100b0*/  IMAD.HI.U32 R37, R3, R30, RZ ;  /* 0x0000001e03257227 */ /* 0x001fc800078e00ff */
[----:B------:R-:W-:-:S04]  /*100c0*/  IMAD.MOV R37, RZ, RZ, -R37 ;  /* 0x000000ffff257224 */ /* 0x000fc800078e0a25 */
[----:B------:R-:W-:Y:S02]  /*100d0*/  IMAD R30, R2, R37, R30 ;  /* 0x00000025021e7224 */ /* 0x000fe400078e021e */
[----:B------:R-:W-:-:S03]  /*100e0*/  @!P6 IMAD.IADD R32, R32, 0x1, -R2 ;  /* 0x000000012020e824 */ /* 0x000fc600078e0a02 */
[----:B------:R-:W-:Y:S02]  /*100f0*/  ISETP.GT.U32.AND P6, PT, R2, R30, PT ;  /* 0x0000001e0200720c */ /* 0x000fe40003fc4070 */
[----:B------:R-:W-:Y:S01]  /*10100*/  ISETP.GE.AND P2, PT, R200, RZ, PT ;  /* 0x000000ffc800720c */ /* 0x000fe20003f46270 */
[----:B------:R-:W-:Y:S01]  /*10110*/  @!P3 IMAD.IADD R31, R31, 0x1, -R2 ;  /* 0x000000011f1fb824 */ /* 0x000fe200078e0a02 */
[----:B------:R-:W-:Y:S02]  /*10120*/  ISETP.GE.AND P1, PT, R201, RZ, PT ;  /* 0x000000ffc900720c */ /* 0x000fe40003f26270 */
[----:B------:R-:W-:Y:S02]  /*10130*/  ISETP.GT.U32.AND P3, PT, R2, R32, PT ;  /* 0x000000200200720c */ /* 0x000fe40003f64070 */
[----:B------:R-:W-:Y:S01]  /*10140*/  IABS R35, R207 ;  /* 0x000000cf00237213 */ /* 0x000fe20000000000 */
[----:B------:R-:W-:Y:S01]  /*10150*/  IMAD.MOV.U32 R42, RZ, RZ, R29 ;  /* 0x000000ffff2a7224 */ /* 0x000fe200078e001d */
[----:B------:R-:W-:Y:S01]  /*10160*/  ISETP.GE.AND P5, PT, R202, RZ, PT ;  /* 0x000000ffca00720c */ /* 0x000fe20003fa6270 */
[----:B------:R-:W-:Y:S01]  /*10170*/  IMAD.MOV.U32 R41, RZ, RZ, R4 ;  /* 0x000000ffff297224 */ /* 0x000fe200078e0004 */
[----:B------:R-:W-:Y:S01]  /*10180*/  IABS R33, R208 ;  /* 0x000000d000217213 */ /* 0x000fe20000000000 */
[----:B------:R-:W-:-:S02]  /*10190*/  @!P6 IMAD.IADD R30, R30, 0x1, -R2 ;  /* 0x000000011e1ee824 */ /* 0x000fc400078e0a02 */
[----:B------:R-:W-:-:S04]  /*101a0*/  IMAD.HI.U32 R38, R3, R35, RZ ;  /* 0x0000002303267227 */ /* 0x000fc800078e00ff */
[----:B------:R-:W-:Y:S01]  /*101b0*/  @!P2 IMAD.MOV R42, RZ, RZ, -R42 ;  /* 0x000000ffff2aa224 */ /* 0x000fe200078e0a2a */
[----:B------:R-:W-:Y:S01]  /*101c0*/  ISETP.GT.U32.AND P6, PT, R2, R30, PT ;  /* 0x0000001e0200720c */ /* 0x000fe20003fc4070 */
[----:B------:R-:W-:Y:S01]  /*101d0*/  @!P1 IMAD.MOV R41, RZ, RZ, -R41 ;  /* 0x000000ffff299224 */ /* 0x000fe200078e0a29 */
[----:B------:R-:W-:Y:S01]  /*101e0*/  IABS R34, R206 ;  /* 0x000000ce00227213 */ /* 0x000fe20000000000 */
[----:B------:R-:W-:Y:S01]  /*101f0*/  IMAD.HI.U32 R37, R3, R33, RZ ;  /* 0x0000002103257227 */ /* 0x000fe200078e00ff */
[----:B------:R-:W-:Y:S03]  /*10200*/  STL [R1+0x1c8], R42 ;  /* 0x0001c82a01007387 */ /* 0x000fe60000100800 */
[----:B------:R-:W-:Y:S02]  /*10210*/  IMAD.MOV R38, RZ, RZ, -R38 ;  /* 0x000000ffff267224 */ /* 0x000fe400078e0a26 */
[----:B------:R-:W-:Y:S01]  /*10220*/  @!P3 IMAD.IADD R32, R32, 0x1, -R2 ;  /* 0x000000012020b824 */ /* 0x000fe200078e0a02 */
[----:B------:R0:W-:Y:S01]  /*10230*/  STL [R1+0x1bc], R41 ;  /* 0x0001bc2901007387 */ /* 0x0001e20000100800 */
[----:B------:R-:W-:Y:S01]  /*10240*/  IMAD.MOV R37, RZ, RZ, -R37 ;  /* 0x000000ffff257224 */ /* 0x000fe200078e0a25 */
[C---:B------:R-:W-:Y:S01]  /*10250*/  ISETP.GT.U32.AND P2, PT, R2.reuse, R31, PT ;  /* 0x0000001f0200720c */ /* 0x040fe20003f44070 */
[----:B------:R-:W-:-:S02]  /*10260*/  IMAD R35, R2, R38, R35 ;  /* 0x0000002602237224 */ /* 0x000fc400078e0223 */
[----:B------:R-:W-:-:S04]  /*10270*/  IMAD.HI.U32 R39, R3, R34, RZ ;  /* 0x0000002203277227 */ /* 0x000fc800078e00ff */
[----:B0-----:R-:W-:Y:S02]  /*10280*/  IMAD.MOV.U32 R41, RZ, RZ, R32 ;  /* 0x000000ffff297224 */ /* 0x001fe400078e0020 */
[C---:B------:R-:W-:Y:S02]  /*10290*/  IMAD R33, R2.reuse, R37, R33 ;  /* 0x0000002502217224 */ /* 0x040fe400078e0221 */
[----:B------:R-:W-:Y:S01]  /*102a0*/  @!P5 IMAD.MOV R41, RZ, RZ, -R41 ;  /* 0x000000ffff29d224 */ /* 0x000fe200078e0a29 */
[----:B------:R-:W-:Y:S01]  /*102b0*/  ISETP.GT.U32.AND P5, PT, R2, R35, PT ;  /* 0x000000230200720c */ /* 0x000fe20003fa4070 */
[----:B------:R-:W-:Y:S01]  /*102c0*/  IMAD.MOV R39, RZ, RZ, -R39 ;  /* 0x000000ffff277224 */ /* 0x000fe200078e0a27 */
[----:B------:R-:W-:Y:S01]  /*102d0*/  IABS R36, R205 ;  /* 0x000000cd00247213 */ /* 0x000fe20000000000 */
[----:B------:R-:W-:Y:S01]  /*102e0*/  @!P6 IMAD.IADD R30, R30, 0x1, -R2 ;  /* 0x000000011e1ee824 */ /* 0x000fe200078e0a02 */
[C---:B------:R-:W-:Y:S01]  /*102f0*/  ISETP.GT.U32.AND P6, PT, R2.reuse, R33, PT ;  /* 0x000000210200720c */ /* 0x040fe20003fc4070 */
[----:B------:R-:W-:-:S02]  /*10300*/  IMAD R34, R2, R39, R34 ;  /* 0x0000002702227224 */ /* 0x000fc400078e0222 */
[----:B------:R-:W-:-:S04]  /*10310*/  IMAD.HI.U32 R40, R3, R36, RZ ;  /* 0x0000002403287227 */ /* 0x000fc800078e00ff */
[----:B------:R-:W-:Y:S01]  /*10320*/  @!P2 IMAD.IADD R31, R31, 0x1, -R2 ;  /* 0x000000011f1fa824 */ /* 0x000fe200078e0a02 */
[C---:B------:R-:W-:Y:S01]  /*10330*/  ISETP.GT.U32.AND P2, PT, R2.reuse, R34, PT ;  /* 0x000000220200720c */ /* 0x040fe20003f44070 */
[----:B------:R-:W-:Y:S01]  /*10340*/  IMAD.MOV R29, RZ, RZ, -R40 ;  /* 0x000000ffff1d7224 */ /* 0x000fe200078e0a28 */
[----:B------:R-:W-:Y:S01]  /*10350*/  IABS R32, R210 ;  /* 0x000000d200207213 */ /* 0x000fe20000000000 */
[----:B------:R-:W-:Y:S02]  /*10360*/  @!P5 IMAD.IADD R35, R35, 0x1, -R2 ;  /* 0x000000012323d824 */ /* 0x000fe400078e0a02 */
[C---:B------:R-:W-:Y:S02]  /*10370*/  IMAD R29, R2.reuse, R29, R36 ;  /* 0x0000001d021d7224 */ /* 0x040fe400078e0224 */
[----:B------:R-:W-:Y:S01]  /*10380*/  @!P6 IMAD.IADD R33, R33, 0x1, -R2 ;  /* 0x000000012121e824 */ /* 0x000fe200078e0a02 */
[C---:B------:R-:W-:Y:S01]  /*10390*/  ISETP.GT.U32.AND P6, PT, R2.reuse, R35, PT ;  /* 0x000000230200720c */ /* 0x040fe20003fc4070 */
[----:B------:R-:W-:Y:S01]  /*103a0*/  IMAD.MOV.U32 R36, RZ, RZ, R30 ;  /* 0x000000ffff247224 */ /* 0x000fe200078e001e */
[----:B------:R-:W-:Y:S01]  /*103b0*/  ISETP.GT.U32.AND P3, PT, R2, R29, PT ;  /* 0x0000001d0200720c */ /* 0x000fe20003f64070 */
[----:B------:R-:W-:Y:S01]  /*103c0*/  IMAD.HI.U32 R30, R3, R32, RZ ;  /* 0x00000020031e7227 */ /* 0x000fe200078e00ff */
[----:B------:R-:W-:-:S03]  /*103d0*/  IABS R4, R209 ;  /* 0x000000d100047213 */ /* 0x000fc60000000000 */
[----:B------:R-:W-:Y:S02]  /*103e0*/  @!P2 IMAD.IADD R34, R34, 0x1, -R2 ;  /* 0x000000012222a824 */ /* 0x000fe400078e0a02 */
[----:B------:R-:W-:Y:S01]  /*103f0*/  IMAD.MOV R30, RZ, RZ, -R30 ;  /* 0x000000ffff1e7224 */ /* 0x000fe200078e0a1e */
[----:B------:R-:W-:Y:S01]  /*10400*/  ISETP.GE.AND P4, PT, R203, RZ, PT ;  /* 0x000000ffcb00720c */ /* 0x000fe20003f86270 */
[----:B------:R-:W-:Y:S01]  /*10410*/  IMAD.MOV.U32 R40, RZ, RZ, R31 ;  /* 0x000000ffff287224 */ /* 0x000fe200078e001f */
[----:B------:R-:W-:Y:S01]  /*10420*/  ISETP.GE.AND P0, PT, R204, RZ, PT ;  /* 0x000000ffcc00720c */ /* 0x000fe20003f06270 */
[C---:B------:R-:W-:Y:S01]  /*10430*/  IMAD R30, R2.reuse, R30, R32 ;  /* 0x0000001e021e7224 */ /* 0x040fe200078e0220 */
[----:B------:R-:W-:Y:S01]  /*10440*/  ISETP.GT.U32.AND P5, PT, R2, R34, PT ;  /* 0x000000220200720c */ /* 0x000fe20003fa4070 */
[----:B------:R-:W-:-:S04]  /*10450*/  IMAD.HI.U32 R31, R3, R4, RZ ;  /* 0x00000004031f7227 */ /* 0x000fc800078e00ff */
[--C-:B------:R-:W-:Y:S01]  /*10460*/  @!P6 IMAD.IADD R35, R35, 0x1, -R2.reuse ;  /* 0x000000012323e824 */ /* 0x100fe200078e0a02 */
[----:B------:R-:W-:Y:S01]  /*10470*/  ISETP.GT.U32.AND P6, PT, R2, R30, PT ;  /* 0x0000001e0200720c */ /* 0x000fe20003fc4070 */
[----:B------:R-:W-:Y:S02]  /*10480*/  @!P3 IMAD.IADD R29, R29, 0x1, -R2 ;  /* 0x000000011d1db824 */ /* 0x000fe400078e0a02 */
[----:B------:R-:W-:-:S03]  /*10490*/  IMAD.MOV R31, RZ, RZ, -R31 ;  /* 0x000000ffff1f7224 */ /* 0x000fc600078e0a1f */
[C---:B------:R-:W-:Y:S01]  /*104a0*/  ISETP.GT.U32.AND P2, PT, R2.reuse, R29, PT ;  /* 0x0000001d0200720c */ /* 0x040fe20003f44070 */
[----:B------:R-:W-:Y:S02]  /*104b0*/  IMAD R31, R2, R31, R4 ;  /* 0x0000001f021f7224 */ /* 0x000fe400078e0204 */
[----:B------:R-:W-:Y:S02]  /*104c0*/  @!P4 IMAD.MOV R40, RZ, RZ, -R40 ;  /* 0x000000ffff28c224 */ /* 0x000fe400078e0a28 */
[----:B------:R-:W-:Y:S01]  /*104d0*/  @!P0 IMAD.MOV R36, RZ, RZ, -R36 ;  /* 0x000000ffff248224 */ /* 0x000fe200078e0a24 */
[----:B------:R-:W-:Y:S01]  /*104e0*/  IABS R4, R211 ;  /* 0x000000d300047213 */ /* 0x000fe20000000000 */
[--C-:B------:R-:W-:Y:S01]  /*104f0*/  @!P5 IMAD.IADD R34, R34, 0x1, -R2.reuse ;  /* 0x000000012222d824 */ /* 0x100fe200078e0a02 */
[----:B------:R-:W-:Y:S01]  /*10500*/  ISETP.GT.U32.AND P5, PT, R2, R31, PT ;  /* 0x0000001f0200720c */ /* 0x000fe20003fa4070 */
[----:B------:R-:W-:Y:S01]  /*10510*/  STL [R1+0x1b8], R41 ;  /* 0x0001b82901007387 */ /* 0x000fe20000100800 */
[----:B------:R-:W-:Y:S01]  /*10520*/  @!P6 IMAD.IADD R30, R30, 0x1, -R2 ;  /* 0x000000011e1ee824 */ /* 0x000fe200078e0a02 */
[----:B------:R-:W-:-:S02]  /*10530*/  ISETP.GE.AND P1, PT, R205, RZ, PT ;  /* 0x000000ffcd00720c */ /* 0x000fc40003f26270 */
[----:B------:R-:W-:Y:S01]  /*10540*/  STL [R1+0x1b4], R40 ;  /* 0x0001b42801007387 */ /* 0x000fe20000100800 */
[----:B------:R-:W-:Y:S01]  /*10550*/  ISETP.GE.AND P4, PT, R206, RZ, PT ;  /* 0x000000ffce00720c */ /* 0x000fe20003f86270 */
[----:B------:R-:W-:Y:S02]  /*10560*/  IMAD.HI.U32 R37, R3, R4, RZ ;  /* 0x0000000403257227 */ /* 0x000fe400078e00ff */
[----:B------:R0:W-:Y:S01]  /*10570*/  STL [R1+0x1b0], R36 ;  /* 0x0001b02401007387 */ /* 0x0001e20000100800 */
[----:B------:R-:W-:Y:S01]  /*10580*/  ISETP.GT.U32.AND P6, PT, R2, R30, PT ;  /* 0x0000001e0200720c */ /* 0x000fe20003fc4070 */
[----:B------:R-:W-:Y:S02]  /*10590*/  @!P2 IMAD.IADD R29, R29, 0x1, -R2 ;  /* 0x000000011d1da824 */ /* 0x000fe400078e0a02 */
[----:B------:R-:W-:Y:S01]  /*105a0*/  IMAD.MOV R37, RZ, RZ, -R37 ;  /* 0x000000ffff257224 */ /* 0x000fe200078e0a25 */
[----:B0-----:R-:W-:Y:S01]  /*105b0*/  IABS R36, R212 ;  /* 0x000000d400247213 */ /* 0x001fe20000000000 */
[----:B------:R-:W-:-:S04]  /*105c0*/  IMAD.MOV.U32 R39, RZ, RZ, R29 ;  /* 0x000000ffff277224 */ /* 0x000fc800078e001d */
[----:B------:R-:W-:Y:S01]  /*105d0*/  IMAD.HI.U32 R38, R3, R36, RZ ;  /* 0x0000002403267227 */ /* 0x000fe200078e00ff */
[----:B------:R-:W-:-:S03]  /*105e0*/  ISETP.GE.AND P3, PT, R207, RZ, PT ;  /* 0x000000ffcf00720c */ /* 0x000fc60003f66270 */
[----:B------:R-:W-:Y:S02]  /*105f0*/  @!P5 IMAD.IADD R31, R31, 0x1, -R2 ;  /* 0x000000011f1fd824 */ /* 0x000fe400078e0a02 */
[C---:B------:R-:W-:Y:S02]  /*10600*/  IMAD R4, R2.reuse, R37, R4 ;  /* 0x0000002502047224 */ /* 0x040fe400078e0204 */
[----:B------:R-:W-:Y:S02]  /*10610*/  IMAD.MOV R29, RZ, RZ, -R38 ;  /* 0x000000ffff1d7224 */ /* 0x000fe400078e0a26 */
[----:B------:R-:W-:Y:S01]  /*10620*/  @!P1 IMAD.MOV R39, RZ, RZ, -R39 ;  /* 0x000000ffff279224 */ /* 0x000fe200078e0a27 */
[C---:B------:R-:W-:Y:S01]  /*10630*/  ISETP.GT.U32.AND P1, PT, R2.reuse, R31, PT ;  /* 0x0000001f0200720c */ /* 0x040fe20003f24070 */
[----:B------:R-:W-:Y:S01]  /*10640*/  @!P4 IMAD.MOV R34, RZ, RZ, -R34 ;  /* 0x000000ffff22c224 */ /* 0x000fe200078e0a22 */
[C---:B------:R-:W-:Y:S01]  /*10650*/  ISETP.GT.U32.AND P4, PT, R2.reuse, R4, PT ;  /* 0x000000040200720c */ /* 0x040fe20003f84070 */
[C---:B------:R-:W-:Y:S01]  /*10660*/  IMAD R29, R2.reuse, R29, R36 ;  /* 0x0000001d021d7224 */ /* 0x040fe200078e0224 */
[----:B------:R-:W-:Y:S01]  /*10670*/  ISETP.GT.U32.AND P0, PT, R2, R33, PT ;  /* 0x000000210200720c */ /* 0x000fe20003f04070 */
[----:B------:R-:W-:-:S03]  /*10680*/  @!P6 IMAD.IADD R30, R30, 0x1, -R2 ;  /* 0x000000011e1ee824 */ /* 0x000fc600078e0a02 */
[----:B------:R-:W-:Y:S02]  /*10690*/  ISETP.GT.U32.AND P6, PT, R2, R29, PT ;  /* 0x0000001d0200720c */ /* 0x000fe40003fc4070 */
[----:B------:R-:W-:Y:S01]  /*106a0*/  ISETP.GE.AND P2, PT, R208, RZ, PT ;  /* 0x000000ffd000720c */ /* 0x000fe20003f46270 */
[----:B------:R-:W-:Y:S01]  /*106b0*/  @!P3 IMAD.MOV R35, RZ, RZ, -R35 ;  /* 0x000000ffff23b224 */ /* 0x000fe200078e0a23 */
[----:B------:R-:W-:Y:S01]  /*106c0*/  IABS R32, R213 ;  /* 0x000000d500207213 */ /* 0x000fe20000000000 */
[--C-:B------:R-:W-:Y:S01]  /*106d0*/  @!P1 IMAD.IADD R31, R31, 0x1, -R2.reuse ;  /* 0x000000011f1f9824 */ /* 0x100fe200078e0a02 */
[----:B------:R-:W-:Y:S01]  /*106e0*/  STL [R1+0x1ac], R39 ;  /* 0x0001ac2701007387 */ /* 0x000fe20000100800 */
[----:B------:R-:W-:-:S03]  /*106f0*/  @!P4 IMAD.IADD R4, R4, 0x1, -R2 ;  /* 0x000000010404c824 */ /* 0x000fc600078e0a02 */
[----:B------:R-:W-:Y:S01]  /*10700*/  STL [R1+0x1a8], R34 ;  /* 0x0001a82201007387 */ /* 0x000fe20000100800 */
[--C-:B------:R-:W-:Y:S01]  /*10710*/  @!P0 IMAD.IADD R33, R33, 0x1, -R2.reuse ;  /* 0x0000000121218824 */ /* 0x100fe200078e0a02 */
[----:B------:R-:W-:Y:S01]  /*10720*/  ISETP.GT.U32.AND P4, PT, R2, R4, PT ;  /* 0x000000040200720c */ /* 0x000fe20003f84070 */
[----:B------:R-:W-:Y:S01]  /*10730*/  @!P6 IMAD.IADD R29, R29, 0x1, -R2 ;  /* 0x000000011d1de824 */ /* 0x000fe200078e0a02 */
[----:B------:R0:W-:Y:S01]  /*10740*/  STL [R1+0x198], R35 ;  /* 0x0001982301007387 */ /* 0x0001e20000100800 */
[----:B------:R-:W-:-:S03]  /*10750*/  IMAD.HI.U32 R37, R3, R32, RZ ;  /* 0x0000002003257227 */ /* 0x000fc600078e00ff */
[----:B------:R-:W-:Y:S01]  /*10760*/  ISETP.GT.U32.AND P6, PT, R2, R29, PT ;  /* 0x0000001d0200720c */ /* 0x000fe20003fc4070 */
[----:B------:R-:W-:Y:S02]  /*10770*/  @!P2 IMAD.MOV R33, RZ, RZ, -R33 ;  /* 0x000000ffff21a224 */ /* 0x000fe400078e0a21 */
[----:B0-----:R-:W-:Y:S01]  /*10780*/  IMAD.MOV.U32 R35, RZ, RZ, R31 ;  /* 0x000000ffff237224 */ /* 0x001fe200078e001f */
[----:B------:R-:W-:Y:S01]  /*10790*/  IABS R31, R214 ;  /* 0x000000d6001f7213 */ /* 0x000fe20000000000 */
[----:B------:R-:W-:Y:S02]  /*107a0*/  IMAD.MOV.U32 R34, RZ, RZ, R30 ;  /* 0x000000ffff227224 */ /* 0x000fe400078e001e */
[----:B------:R-:W-:Y:S02]  /*107b0*/  IMAD.MOV R37, RZ, RZ, -R37 ;  /* 0x000000ffff257224 */ /* 0x000fe400078e0a25 */
[----:B------:R-:W-:Y:S01]  /*107c0*/  IMAD.HI.U32 R30, R3, R31, RZ ;  /* 0x0000001f031e7227 */ /* 0x000fe200078e00ff */
[----:B------:R0:W-:Y:S01]  /*107d0*/  STL [R1+0x194], R33 ;  /* 0x0001942101007387 */ /* 0x0001e20000100800 */
[----:B------:R-:W-:-:S02]  /*107e0*/  ISETP.GE.AND P0, PT, R209, RZ, PT ;  /* 0x000000ffd100720c */ /* 0x000fc40003f06270 */
[----:B------:R-:W-:Y:S02]  /*107f0*/  IMAD.MOV R30, RZ, RZ, -R30 ;  /* 0x000000ffff1e7224 */ /* 0x000fe400078e0a1e */
[----:B------:R-:W-:Y:S02]  /*10800*/  @!P4 IMAD.IADD R4, R4, 0x1, -R2 ;  /* 0x000000010404c824 */ /* 0x000fe400078e0a02 */
[C---:B0-----:R-:W-:Y:S02]  /*10810*/  IMAD R33, R2.reuse, R37, R32 ;  /* 0x0000002502217224 */ /* 0x041fe400078e0220 */
[----:B------:R-:W-:-:S03]  /*10820*/  IMAD R31, R2, R30, R31 ;  /* 0x0000001e021f7224 */ /* 0x000fc600078e021f */
[C---:B------:R-:W-:Y:S01]  /*10830*/  ISETP.GT.U32.AND P4, PT, R2.reuse, R33, PT ;  /* 0x000000210200720c */ /* 0x040fe20003f84070 */
[--C-:B------:R-:W-:Y:S01]  /*10840*/  @!P6 IMAD.IADD R29, R29, 0x1, -R2.reuse ;  /* 0x000000011d1de824 */ /* 0x100fe200078e0a02 */
[----:B------:R-:W-:Y:S02]  /*10850*/  ISETP.GT.U32.AND P6, PT, R2, R31, PT ;  /* 0x0000001f0200720c */ /* 0x000fe40003fc4070 */
[----:B------:R-:W-:Y:S01]  /*10860*/  ISETP.GE.AND P5, PT, R210, RZ, PT ;  /* 0x000000ffd200720c */ /* 0x000fe20003fa6270 */
[----:B------:R-:W-:Y:S01]  /*10870*/  @!P0 IMAD.MOV R35, RZ, RZ, -R35 ;  /* 0x000000ffff238224 */ /* 0x000fe200078e0a23 */
[----:B------:R-:W-:Y:S02]  /*10880*/  ISETP.GE.AND P3, PT, R211, RZ, PT ;  /* 0x000000ffd300720c */ /* 0x000fe40003f66270 */
[----:B------:R-:W-:Y:S02]  /*10890*/  IABS R36, R215 ;  /* 0x000000d700247213 */ /* 0x000fe40000000000 */
[----:B------:R-:W-:Y:S01]  /*108a0*/  ISETP.GE.AND P2, PT, R212, RZ, PT ;  /* 0x000000ffd400720c */ /* 0x000fe20003f46270 */
[----:B------:R0:W-:Y:S01]  /*108b0*/  STL [R1+0x190], R35 ;  /* 0x0001902301007387 */ /* 0x0001e20000100800 */
[----:B------:R-:W-:Y:S01]  /*108c0*/  IABS R37, R216 ;  /* 0x000000d800257213 */ /* 0x000fe20000000000 */
[----:B------:R-:W-:-:S02]  /*108d0*/  @!P4 IMAD.IADD R33, R33, 0x1, -R2 ;  /* 0x000000012121c824 */ /* 0x000fc400078e0a02 */
[----:B------:R-:W-:Y:S01]  /*108e0*/  IMAD.HI.U32 R39, R3, R36, RZ ;  /* 0x0000002403277227 */ /* 0x000fe200078e00ff */
[----:B0-----:R-:W-:-:S03]  /*108f0*/  IABS R35, R217 ;  /* 0x000000d900237213 */ /* 0x001fc60000000000 */
[----:B------:R-:W-:Y:S01]  /*10900*/  @!P6 IMAD.IADD R31, R31, 0x1, -R2 ;  /* 0x000000011f1fe824 */ /* 0x000fe200078e0a02 */
[----:B------:R-:W-:Y:S01]  /*10910*/  ISETP.GT.U32.AND P6, PT, R2, R33, PT ;  /* 0x000000210200720c */ /* 0x000fe20003fc4070 */
[----:B------:R-:W-:Y:S02]  /*10920*/  @!P5 IMAD.MOV R34, RZ, RZ, -R34 ;  /* 0x000000ffff22d224 */ /* 0x000fe400078e0a22 */
[----:B------:R-:W-:-:S04]  /*10930*/  IMAD.HI.U32 R38, R3, R37, RZ ;  /* 0x0000002503267227 */ /* 0x000fc800078e00ff */
[----:B------:R-:W-:-:S04]  /*10940*/  IMAD.HI.U32 R32, R3, R35, RZ ;  /* 0x0000002303207227 */ /* 0x000fc800078e00ff */
[----:B------:R-:W-:Y:S02]  /*10950*/  IMAD.MOV R39, RZ, RZ, -R39 ;  /* 0x000000ffff277224 */ /* 0x000fe400078e0a27 */
[----:B------:R-:W-:Y:S01]  /*10960*/  IMAD.MOV.U32 R40, RZ, RZ, R4 ;  /* 0x000000ffff287224 */ /* 0x000fe200078e0004 */
[----:B------:R0:W-:Y:S01]  /*10970*/  STL [R1+0x180], R34 ;  /* 0x0001802201007387 */ /* 0x0001e20000100800 */
[----:B------:R-:W-:Y:S02]  /*10980*/  IMAD.MOV R38, RZ, RZ, -R38 ;  /* 0x000000ffff267224 */ /* 0x000fe400078e0a26 */
[----:B------:R-:W-:Y:S02]  /*10990*/  IMAD.MOV R32, RZ, RZ, -R32 ;  /* 0x000000ffff207224 */ /* 0x000fe400078e0a20 */
[C---:B------:R-:W-:Y:S02]  /*109a0*/  IMAD R36, R2.reuse, R39, R36 ;  /* 0x0000002702247224 */ /* 0x040fe400078e0224 */
[----:B------:R-:W-:Y:S01]  /*109b0*/  @!P3 IMAD.MOV R40, RZ, RZ, -R40 ;  /* 0x000000ffff28b224 */ /* 0x000fe200078e0a28 */
[----:B------:R-:W-:-:S02]  /*109c0*/  ISETP.GT.U32.AND P3, PT, R2, R31, PT ;  /* 0x0000001f0200720c */ /* 0x000fc40003f64070 */
[----:B0-----:R-:W-:Y:S01]  /*109d0*/  IABS R34, R218 ;  /* 0x000000da00227213 */ /* 0x001fe20000000000 */
[C---:B------:R-:W-:Y:S01]  /*109e0*/  IMAD R37, R2.reuse, R38, R37 ;  /* 0x0000002602257224 */ /* 0x040fe200078e0225 */
[----:B------:R-:W-:Y:S01]  /*109f0*/  IABS R38, R221 ;  /* 0x000000dd00267213 */ /* 0x000fe20000000000 */
[----:B------:R-:W-:Y:S01]  /*10a00*/  @!P2 IMAD.MOV R29, RZ, RZ, -R29 ;  /* 0x000000ffff1da224 */ /* 0x000fe200078e0a1d */
[C---:B------:R-:W-:Y:S01]  /*10a10*/  ISETP.GT.U32.AND P2, PT, R2.reuse, R36, PT ;  /* 0x000000240200720c */ /* 0x040fe20003f44070 */
[C---:B------:R-:W-:Y:S01]  /*10a20*/  IMAD R35, R2.reuse, R32, R35 ;  /* 0x0000002002237224 */ /* 0x040fe200078e0223 */
[----:B------:R-:W-:Y:S01]  /*10a30*/  IABS R32, R219 ;  /* 0x000000db00207213 */ /* 0x000fe20000000000 */
[----:B------:R-:W-:Y:S01]  /*10a40*/  IMAD.HI.U32 R30, R3, R34, RZ ;  /* 0x00000022031e7227 */ /* 0x000fe200078e00ff */
[----:B------:R-:W-:Y:S03]  /*10a50*/  STL [R1+0x17c], R40 ;  /* 0x00017c2801007387 */ /* 0x000fe60000100800 */
[----:B------:R-:W-:Y:S01]  /*10a60*/  @!P6 IMAD.IADD R33, R33, 0x1, -R2 ;  /* 0x000000012121e824 */ /* 0x000fe200078e0a02 */
[----:B------:R0:W-:Y:S01]  /*10a70*/  STL [R1+0x178], R29 ;  /* 0x0001781d01007387 */ /* 0x0001e20000100800 */
[----:B------:R-:W-:Y:S01]  /*10a80*/  ISETP.GT.U32.AND P6, PT, R2, R37, PT ;  /* 0x000000250200720c */ /* 0x000fe20003fc4070 */
[----:B------:R-:W-:-:S02]  /*10a90*/  IMAD.MOV R30, RZ, RZ, -R30 ;  /* 0x000000ffff1e7224 */ /* 0x000fc400078e0a1e */
[----:B------:R-:W-:Y:S02]  /*10aa0*/  @!P3 IMAD.IADD R31, R31, 0x1, -R2 ;  /* 0x000000011f1fb824 */ /* 0x000fe400078e0a02 */
[----:B0-----:R-:W-:Y:S02]  /*10ab0*/  IMAD.MOV.U32 R29, RZ, RZ, R38 ;  /* 0x000000ffff1d7224 */ /* 0x001fe400078e0026 */
[----:B------:R-:W-:Y:S01]  /*10ac0*/  IMAD.HI.U32 R38, R3, R32, RZ ;  /* 0x0000002003267227 */ /* 0x000fe200078e00ff */
[----:B------:R-:W-:-:S03]  /*10ad0*/  ISETP.GT.U32.AND P3, PT, R2, R35, PT ;  /* 0x000000230200720c */ /* 0x000fc60003f64070 */
[----:B------:R-:W-:Y:S02]  /*10ae0*/  IMAD R34, R2, R30, R34 ;  /* 0x0000001e02227224 */ /* 0x000fe400078e0222 */
[----:B------:R-:W-:Y:S02]  /*10af0*/  IMAD.MOV R38, RZ, RZ, -R38 ;  /* 0x000000ffff267224 */ /* 0x000fe400078e0a26 */
[----:B------:R-:W-:Y:S01]  /*10b00*/  @!P2 IMAD.IADD R36, R36, 0x1, -R2 ;  /* 0x000000012424a824 */ /* 0x000fe200078e0a02 */
[C---:B------:R-:W-:Y:S01]  /*10b10*/  ISETP.GT.U32.AND P2, PT, R2.reuse, R34, PT ;  /* 0x000000220200720c */ /* 0x040fe20003f44070 */
[C---:B------:R-:W-:Y:S02]  /*10b20*/  IMAD R32, R2.reuse, R38, R32 ;  /* 0x0000002602207224 */ /* 0x040fe400078e0220 */
[--C-:B------:R-:W-:Y:S01]  /*10b30*/  @!P6 IMAD.IADD R37, R37, 0x1, -R2.reuse ;  /* 0x000000012525e824 */ /* 0x100fe200078e0a02 */
[----:B------:R-:W-:Y:S02]  /*10b40*/  IABS R30, R220 ;  /* 0x000000dc001e7213 */ /* 0x000fe40000000000 */
[C---:B------:R-:W-:Y:S01]  /*10b50*/  ISETP.GT.U32.AND P6, PT, R2.reuse, R32, PT ;  /* 0x000000200200720c */ /* 0x040fe20003fc4070 */
[----:B------:R-:W-:Y:S01]  /*10b60*/  @!P3 IMAD.IADD R35, R35, 0x1, -R2 ;  /* 0x000000012323b824 */ /* 0x000fe200078e0a02 */
[----:B------:R-:W-:Y:S01]  /*10b70*/  ISETP.GE.AND P1, PT, R213, RZ, PT ;  /* 0x000000ffd500720c */ /* 0x000fe20003f26270 */
[----:B------:R-:W-:Y:S01]  /*10b80*/  IMAD.HI.U32 R40, R3, R30, RZ ;  /* 0x0000001e03287227 */ /* 0x000fe200078e00ff */
[----:B------:R-:W-:-:S02]  /*10b90*/  ISETP.GT.U32.AND P3, PT, R2, R36, PT ;  /* 0x000000240200720c */ /* 0x000fc40003f64070 */
[----:B------:R-:W-:Y:S01]  /*10ba0*/  IABS R4, R222 ;  /* 0x000000de00047213 */ /* 0x000fe20000000000 */
[----:B------:R-:W-:Y:S01]  /*10bb0*/  @!P2 IMAD.IADD R34, R34, 0x1, -R2 ;  /* 0x000000012222a824 */ /* 0x000fe200078e0a02 */
[----:B------:R-:W-:Y:S01]  /*10bc0*/  ISETP.GE.AND P0, PT, R214, RZ, PT ;  /* 0x000000ffd600720c */ /* 0x000fe20003f06270 */
[----:B------:R-:W-:Y:S01]  /*10bd0*/  IMAD.MOV R40, RZ, RZ, -R40 ;  /* 0x000000ffff287224 */ /* 0x000fe200078e0a28 */
[----:B------:R-:W-:Y:S01]  /*10be0*/  ISETP.GT.U32.AND P2, PT, R2, R37, PT ;  /* 0x000000250200720c */ /* 0x000fe20003f44070 */
[----:B------:R-:W-:-:S04]  /*10bf0*/  IMAD.HI.U32 R38, R3, R4, RZ ;  /* 0x0000000403267227 */ /* 0x000fc800078e00ff */
[----:B------:R-:W-:Y:S01]  /*10c00*/  @!P6 IMAD.IADD R32, R32, 0x1, -R2 ;  /* 0x000000012020e824 */ /* 0x000fe200078e0a02 */
[C---:B------:R-:W-:Y:S01]  /*10c10*/  ISETP.GT.U32.AND P6, PT, R2.reuse, R34, PT ;  /* 0x000000220200720c */ /* 0x040fe20003fc4070 */
[----:B------:R-:W-:Y:S02]  /*10c20*/  IMAD R30, R2, R40, R30 ;  /* 0x00000028021e7224 */ /* 0x000fe400078e021e */
[----:B------:R-:W-:Y:S02]  /*10c30*/  IMAD.MOV.U32 R41, RZ, RZ, R33 ;  /* 0x000000ffff297224 */ /* 0x000fe400078e0021 */
[----:B------:R-:W-:-:S04]  /*10c40*/  IMAD.HI.U32 R39, R3, R29, RZ ;  /* 0x0000001d03277227 */ /* 0x000fc800078e00ff */
[----:B------:R-:W-:Y:S02]  /*10c50*/  IMAD.MOV R38, RZ, RZ, -R38 ;  /* 0x000000ffff267224 */ /* 0x000fe400078e0a26 */
[----:B------:R-:W-:Y:S01]  /*10c60*/  @!P1 IMAD.MOV R41, RZ, RZ, -R41 ;  /* 0x000000ffff299224 */ /* 0x000fe200078e0a29 */
[----:B------:R-:W-:Y:S01]  /*10c70*/  ISETP.GT.U32.AND P1, PT, R2, R35, PT ;  /* 0x000000230200720c */ /* 0x000fe20003f24070 */
[----:B------:R-:W-:Y:S01]  /*10c80*/  @!P3 IMAD.IADD R36, R36, 0x1, -R2 ;  /* 0x000000012424b824 */ /* 0x000fe200078e0a02 */
[C---:B------:R-:W-:Y:S01]  /*10c90*/  ISETP.GT.U32.AND P3, PT, R2.reuse, R30, PT ;  /* 0x0000001e0200720c */ /* 0x040fe20003f64070 */
[----:B------:R-:W-:Y:S02]  /*10ca0*/  IMAD.MOV R39, RZ, RZ, -R39 ;  /* 0x000000ffff277224 */ /* 0x000fe400078e0a27 */
[C---:B------:R-:W-:Y:S02]  /*10cb0*/  IMAD R4, R2.reuse, R38, R4 ;  /* 0x0000002602047224 */ /* 0x040fe400078e0204 */
[----:B------:R-:W-:-:S02]  /*10cc0*/  IMAD R29, R2, R39, R29 ;  /* 0x00000027021d7224 */ /* 0x000fc400078e021d */
[----:B------:R-:W-:Y:S01]  /*10cd0*/  @!P0 IMAD.MOV R31, RZ, RZ, -R31 ;  /* 0x000000ffff1f8224 */ /* 0x000fe200078e0a1f */
[----:B------:R-:W-:Y:S01]  /*10ce0*/  IABS R33, R223 ;  /* 0x000000df00217213 */ /* 0x000fe20000000000 */
[--C-:B------:R-:W-:Y:S01]  /*10cf0*/  @!P6 IMAD.IADD R34, R34, 0x1, -R2.reuse ;  /* 0x000000012222e824 */ /* 0x100fe200078e0a02 */
[C---:B------:R-:W-:Y:S01]  /*10d00*/  ISETP.GT.U32.AND P0, PT, R2.reuse, R32, PT ;  /* 0x000000200200720c */ /* 0x040fe20003f04070 */
[----:B------:R-:W-:Y:S01]  /*10d10*/  STL [R1+0x174], R41 ;  /* 0x0001742901007387 */ /* 0x000fe20000100800 */
[----:B------:R-:W-:Y:S01]  /*10d20*/  @!P2 IMAD.IADD R37, R37, 0x1, -R2 ;  /* 0x000000012525a824 */ /* 0x000fe200078e0a02 */
[C---:B------:R-:W-:Y:S02]  /*10d30*/  ISETP.GT.U32.AND P6, PT, R2.reuse, R4, PT ;  /* 0x000000040200720c */ /* 0x040fe40003fc4070 */
[----:B------:R0:W-:Y:S01]  /*10d40*/  STL [R1+0x170], R31 ;  /* 0x0001701f01007387 */ /* 0x0001e20000100800 */
[----:B------:R-:W-:Y:S01]  /*10d50*/  ISETP.GT.U32.AND P2, PT, R2, R29, PT ;  /* 0x0000001d0200720c */ /* 0x000fe20003f44070 */
[----:B------:R-:W-:Y:S01]  /*10d60*/  IMAD.HI.U32 R39, R3, R33, RZ ;  /* 0x0000002103277227 */ /* 0x000fe200078e00ff */
[----:B------:R-:W-:-:S02]  /*10d70*/  ISETP.GE.AND P4, PT, R216, RZ, PT ;  /* 0x000000ffd800720c */ /* 0x000fc40003f86270 */
[----:B------:R-:W-:Y:S01]  /*10d80*/  ISETP.GE.AND P5, PT, R215, RZ, PT ;  /* 0x000000ffd700720c */ /* 0x000fe20003fa6270 */
[--C-:B------:R-:W-:Y:S01]  /*10d90*/  @!P1 IMAD.IADD R35, R35, 0x1, -R2.reuse ;  /* 0x0000000123239824 */ /* 0x100fe200078e0a02 */
[----:B0-----:R-:W-:Y:S01]  /*10da0*/  IABS R31, R224 ;  /* 0x000000e0001f7213 */ /* 0x001fe20000000000 */
[----:B------:R-:W-:Y:S01]  /*10db0*/  @!P3 IMAD.IADD R30, R30, 0x1, -R2 ;  /* 0x000000011e1eb824 */ /* 0x000fe200078e0a02 */
[----:B------:R-:W-:Y:S01]  /*10dc0*/  ISETP.GE.AND P1, PT, R217, RZ, PT ;  /* 0x000000ffd900720c */ /* 0x000fe20003f26270 */
[----:B------:R-:W-:Y:S01]  /*10dd0*/  IMAD.MOV R39, RZ, RZ, -R39 ;  /* 0x000000ffff277224 */ /* 0x000fe200078e0a27 */
[----:B------:R-:W-:Y:S01]  /*10de0*/  ISETP.GE.AND P3, PT, R219, RZ, PT ;  /* 0x000000ffdb00720c */ /* 0x000fe20003f66270 */
[----:B------:R-:W-:-:S04]  /*10df0*/  IMAD.HI.U32 R38, R3, R31, RZ ;  /* 0x0000001f03267227 */ /* 0x000fc800078e00ff */
[----:B------:R-:W-:Y:S02]  /*10e00*/  @!P0 IMAD.IADD R32, R32, 0x1, -R2 ;  /* 0x0000000120208824 */ /* 0x000fe400078e0a02 */
[----:B------:R-:W-:Y:S02]  /*10e10*/  IMAD.MOV R40, RZ, RZ, -R38 ;  /* 0x000000ffff287224 */ /* 0x000fe400078e0a26 */
[----:B------:R-:W-:Y:S02]  /*10e20*/  IMAD R33, R2, R39, R33 ;  /* 0x0000002702217224 */ /* 0x000fe400078e0221 */
[----:B------:R-:W-:Y:S02]  /*10e30*/  IMAD.MOV.U32 R41, RZ, RZ, R37 ;  /* 0x000000ffff297224 */ /* 0x000fe400078e0025 */
[----:B------:R-:W-:Y:S01]  /*10e40*/  @!P6 IMAD.IADD R4, R4, 0x1, -R2 ;  /* 0x000000010404e824 */ /* 0x000fe200078e0a02 */
[----:B------:R-:W-:Y:S01]  /*10e50*/  ISETP.GT.U32.AND P6, PT, R2, R30, PT ;  /* 0x0000001e0200720c */ /* 0x000fe20003fc4070 */
[----:B------:R-:W-:-:S02]  /*10e60*/  IMAD.MOV.U32 R37, RZ, RZ, R35 ;  /* 0x000000ffff257224 */ /* 0x000fc400078e0023 */
[----:B------:R-:W-:Y:S02]  /*10e70*/  @!P2 IMAD.IADD R29, R29, 0x1, -R2 ;  /* 0x000000011d1da824 */ /* 0x000fe400078e0a02 */
[----:B------:R-:W-:Y:S02]  /*10e80*/  IMAD.MOV.U32 R42, RZ, RZ, R36 ;  /* 0x000000ffff2a7224 */ /* 0x000fe400078e0024 */
[----:B------:R-:W-:Y:S01]  /*10e90*/  IMAD.MOV.U32 R35, RZ, RZ, R34 ;  /* 0x000000ffff237224 */ /* 0x000fe200078e0022 */
[----:B------:R-:W-:Y:S01]  /*10ea0*/  ISETP.GE.AND P0, PT, R218, RZ, PT ;  /* 0x000000ffda00720c */ /* 0x000fe20003f06270 */
[C---:B------:R-:W-:Y:S02]  /*10eb0*/  IMAD R31, R2.reuse, R40, R31 ;  /* 0x00000028021f7224 */ /* 0x040fe400078e021f */
[----:B------:R-:W-:Y:S01]  /*10ec0*/  @!P4 IMAD.MOV R41, RZ, RZ, -R41 ;  /* 0x000000ffff29c224 */ /* 0x000fe200078e0a29 */
[C---:B------:R-:W-:Y:S01]  /*10ed0*/  ISETP.GT.U32.AND P4, PT, R2.reuse, R33, PT ;  /* 0x000000210200720c */ /* 0x040fe20003f84070 */
[----:B------:R-:W-:Y:S01]  /*10ee0*/  IMAD.MOV.U32 R34, RZ, RZ, R32 ;  /* 0x000000ffff227224 */ /* 0x000fe200078e0020 */
[----:B------:R-:W-:Y:S01]  /*10ef0*/  IABS R38, R225 ;  /* 0x000000e100267213 */ /* 0x000fe20000000000 */
[----:B------:R-:W-:Y:S01]  /*10f00*/  @!P5 IMAD.MOV R42, RZ, RZ, -R42 ;  /* 0x000000ffff2ad224 */ /* 0x000fe200078e0a2a */
[C---:B------:R-:W-:Y:S01]  /*10f10*/  ISETP.GT.U32.AND P5, PT, R2.reuse, R29, PT ;  /* 0x0000001d0200720c */ /* 0x040fe20003fa4070 */
[----:B------:R-:W-:Y:S01]  /*10f20*/  @!P1 IMAD.MOV R37, RZ, RZ, -R37 ;  /* 0x000000ffff259224 */ /* 0x000fe200078e0a25 */
[C---:B------:R-:W-:Y:S01]  /*10f30*/  ISETP.GT.U32.AND P1, PT, R2.reuse, R4, PT ;  /* 0x000000040200720c */ /* 0x040fe20003f24070 */
[----:B------:R-:W-:Y:S01]  /*10f40*/  @!P3 IMAD.MOV R34, RZ, RZ, -R34 ;  /* 0x000000ffff22b224 */ /* 0x000fe200078e0a22 */
[----:B------:R-:W-:Y:S01]  /*10f50*/  ISETP.GT.U32.AND P3, PT, R2, R31, PT ;  /* 0x0000001f0200720c */ /* 0x000fe20003f64070 */
[----:B------:R-:W-:-:S02]  /*10f60*/  IMAD.MOV.U32 R36, RZ, RZ, R38 ;  /* 0x000000ffff247224 */ /* 0x000fc400078e0026 */
[--C-:B------:R-:W-:Y:S01]  /*10f70*/  @!P6 IMAD.IADD R30, R30, 0x1, -R2.reuse ;  /* 0x000000011e1ee824 */ /* 0x100fe200078e0a02 */
[----:B------:R-:W-:Y:S01]  /*10f80*/  ISETP.GE.AND P6, PT, R222, RZ, PT ;  /* 0x000000ffde00720c */ /* 0x000fe20003fc6270 */
[----:B------:R-:W-:Y:S01]  /*10f90*/  IMAD.HI.U32 R32, R3, R36, RZ ;  /* 0x0000002403207227 */ /* 0x000fe200078e00ff */
[----:B------:R-:W-:Y:S01]  /*10fa0*/  ISETP.GE.AND P2, PT, R220, RZ, PT ;  /* 0x000000ffdc00720c */ /* 0x000fe20003f46270 */
[----:B------:R-:W-:Y:S02]  /*10fb0*/  STL [R1+0x168], R42 ;  /* 0x0001682a01007387 */ /* 0x000fe40000100800 */
[----:B------:R-:W-:Y:S02]  /*10fc0*/  @!P0 IMAD.MOV R35, RZ, RZ, -R35 ;  /* 0x000000ffff238224 */ /* 0x000fe400078e0a23 */
[--C-:B------:R-:W-:Y:S01]  /*10fd0*/  @!P4 IMAD.IADD R33, R33, 0x1, -R2.reuse ;  /* 0x000000012121c824 */ /* 0x100fe200078e0a02 */
[----:B------:R-:W-:Y:S01]  /*10fe0*/  STL [R1+0x160], R41 ;  /* 0x0001602901007387 */ /* 0x000fe20000100800 */
[----:B------:R-:W-:Y:S01]  /*10ff0*/  @!P5 IMAD.IADD R29, R29, 0x1, -R2 ;  /* 0x000000011d1dd824 */ /* 0x000fe200078e0a02 */
[----:B------:R-:W-:Y:S01]  /*11000*/  ISETP.GE.AND P0, PT, R221, RZ, PT ;  /* 0x000000ffdd00720c */ /* 0x000fe20003f06270 */
[----:B------:R-:W-:Y:S01]  /*11010*/  IMAD.MOV R32, RZ, RZ, -R32 ;  /* 0x000000ffff207224 */ /* 0x000fe200078e0a20 */
[----:B------:R0:W-:Y:S01]  /*11020*/  STL [R1+0x158], R37 ;  /* 0x0001582501007387 */ /* 0x0001e20000100800 */
[----:B------:R-:W-:-:S02]  /*11030*/  @!P1 IMAD.IADD R4, R4, 0x1, -R2 ;  /* 0x0000000104049824 */ /* 0x000fc400078e0a02 */
[----:B------:R-:W-:Y:S01]  /*11040*/  @!P3 IMAD.IADD R31, R31, 0x1, -R2 ;  /* 0x000000011f1fb824 */ /* 0x000fe200078e0a02 */
[----:B------:R1:W-:Y:S01]  /*11050*/  STL [R1+0x154], R35 ;  /* 0x0001542301007387 */ /* 0x0003e20000100800 */
[C---:B------:R-:W-:Y:S01]  /*11060*/  ISETP.GT.U32.AND P3, PT, R2.reuse, R33, PT ;  /* 0x000000210200720c */ /* 0x040fe20003f64070 */
[C---:B------:R-:W-:Y:S02]  /*11070*/  IMAD R36, R2.reuse, R32, R36 ;  /* 0x0000002002247224 */ /* 0x040fe400078e0224 */
[----:B------:R4:W-:Y:S01]  /*11080*/  STL [R1+0x150], R34 ;  /* 0x0001502201007387 */ /* 0x0009e20000100800 */
[----:B------:R-:W-:Y:S01]  /*11090*/  IMAD.MOV.U32 R32, RZ, RZ, R4 ;  /* 0x000000ffff207224 */ /* 0x000fe200078e0004 */
[----:B0-----:R-:W-:Y:S01]  /*110a0*/  IABS R37, R226 ;  /* 0x000000e200257213 */ /* 0x001fe20000000000 */
[----:B-1----:R-:W-:Y:S02]  /*110b0*/  IMAD.MOV.U32 R35, RZ, RZ, R30 ;  /* 0x000000ffff237224 */ /* 0x002fe400078e001e */
[----:B----4-:R-:W-:Y:S01]  /*110c0*/  IMAD.MOV.U32 R34, RZ, RZ, R29 ;  /* 0x000000ffff227224 */ /* 0x010fe200078e001d */
[----:B------:R-:W-:Y:S01]  /*110d0*/  IABS R29, R227 ;  /* 0x000000e3001d7213 */ /* 0x000fe20000000000 */
[----:B------:R-:W-:Y:S01]  /*110e0*/  @!P6 IMAD.MOV R32, RZ, RZ, -R32 ;  /* 0x000000ffff20e224 */ /* 0x000fe200078e0a20 */
[----:B------:R-:W-:Y:S01]  /*110f0*/  ISETP.GE.AND P5, PT, R223, RZ, PT ;  /* 0x000000ffdf00720c */ /* 0x000fe20003fa6270 */
[----:B------:R-:W-:Y:S01]  /*11100*/  @!P2 IMAD.MOV R35, RZ, RZ, -R35 ;  /* 0x000000ffff23a224 */ /* 0x000fe200078e0a23 */
[C---:B------:R-:W-:Y:S01]  /*11110*/  ISETP.GT.U32.AND P6, PT, R2.reuse, R36, PT ;  /* 0x000000240200720c */ /* 0x040fe20003fc4070 */
[----:B------:R-:W-:Y:S01]  /*11120*/  IMAD.MOV.U32 R4, RZ, RZ, R29 ;  /* 0x000000ffff047224 */ /* 0x000fe200078e001d */
[----:B------:R-:W-:Y:S01]  /*11130*/  IABS R30, R228 ;  /* 0x000000e4001e7213 */ /* 0x000fe20000000000 */
[----:B------:R-:W-:Y:S01]  /*11140*/  IMAD.HI.U32 R29, R3, R37, RZ ;  /* 0x00000025031d7227 */ /* 0x000fe200078e00ff */
[----:B------:R-:W-:Y:S01]  /*11150*/  ISETP.GT.U32.AND P2, PT, R2, R31, PT ;  /* 0x0000001f0200720c */ /* 0x000fe20003f44070 */
[----:B------:R0:W-:Y:S02]  /*11160*/  STL [R1+0x148], R35 ;  /* 0x0001482301007387 */ /* 0x0001e40000100800 */
[----:B------:R-:W-:-:S02]  /*11170*/  @!P0 IMAD.MOV R34, RZ, RZ, -R34 ;  /* 0x000000ffff228224 */ /* 0x000fc400078e0a22 */
[----:B------:R-:W-:Y:S02]  /*11180*/  @!P3 IMAD.IADD R33, R33, 0x1, -R2 ;  /* 0x000000012121b824 */ /* 0x000fe400078e0a02 */
[----:B------:R-:W-:Y:S01]  /*11190*/  IMAD.MOV R29, RZ, RZ, -R29 ;  /* 0x000000ffff1d7224 */ /* 0x000fe200078e0a1d */
[----:B------:R1:W-:Y:S01]  /*111a0*/  STL [R1+0x140], R34 ;  /* 0x0001402201007387 */ /* 0x0003e20000100800 */
[----:B0-----:R-:W-:Y:S01]  /*111b0*/  IMAD.HI.U32 R35, R3, R30, RZ ;  /* 0x0000001e03237227 */ /* 0x001fe200078e00ff */
[----:B------:R-:W-:Y:S02]  /*111c0*/  ISETP.GE.AND P1, PT, R224, RZ, PT ;  /* 0x000000ffe000720c */ /* 0x000fe40003f26270 */
[----:B------:R0:W-:Y:S01]  /*111d0*/  STL [R1+0x134], R32 ;  /* 0x0001342001007387 */ /* 0x0001e20000100800 */
[----:B------:R-:W-:Y:S02]  /*111e0*/  IMAD R37, R2, R29, R37 ;  /* 0x0000001d02257224 */ /* 0x000fe400078e0225 */
[----:B------:R-:W-:Y:S01]  /*111f0*/  IMAD.MOV.U32 R39, RZ, RZ, R33 ;  /* 0x000000ffff277224 */ /* 0x000fe200078e0021 */
[----:B-1----:R-:W-:Y:S01]  /*11200*/  IABS R34, R229 ;  /* 0x000000e500227213 */ /* 0x002fe20000000000 */
[----:B------:R-:W-:-:S02]  /*11210*/  IMAD.MOV R29, RZ, RZ, -R35 ;  /* 0x000000ffff1d7224 */ /* 0x000fc400078e0a23 */
[----:B------:R-:W-:Y:S02]  /*11220*/  @!P6 IMAD.IADD R36, R36, 0x1, -R2 ;  /* 0x000000012424e824 */ /* 0x000fe400078e0a02 */
[----:B0-----:R-:W-:-:S04]  /*11230*/  IMAD.HI.U32 R32, R3, R4, RZ ;  /* 0x0000000403207227 */ /* 0x001fc800078e00ff */
[----:B------:R-:W-:Y:S01]  /*11240*/  @!P5 IMAD.MOV R39, RZ, RZ, -R39 ;  /* 0x000000ffff27d224 */ /* 0x000fe200078e0a27 */
[C---:B------:R-:W-:Y:S01]  /*11250*/  ISETP.GT.U32.AND P5, PT, R2.reuse, R37, PT ;  /* 0x000000250200720c */ /* 0x040fe20003fa4070 */
[C---:B------:R-:W-:Y:S02]  /*11260*/  IMAD R30, R2.reuse, R29, R30 ;  /* 0x0000001d021e7224 */ /* 0x040fe400078e021e */
[----:B------:R-:W-:Y:S02]  /*11270*/  @!P2 IMAD.IADD R31, R31, 0x1, -R2 ;  /* 0x000000011f1fa824 */ /* 0x000fe400078e0a02 */
[----:B------:R-:W-:Y:S02]  /*11280*/  IMAD.MOV R32, RZ, RZ, -R32 ;  /* 0x000000ffff207224 */ /* 0x000fe400078e0a20 */
[----:B------:R-:W-:Y:S01]  /*11290*/  IMAD.HI.U32 R29, R3, R34, RZ ;  /* 0x00000022031d7227 */ /* 0x000fe200078e00ff */
[----:B------:R-:W-:-:S03]  /*112a0*/  ISETP.GT.U32.AND P6, PT, R2, R36, PT ;  /* 0x000000240200720c */ /* 0x000fc60003fc4070 */
[C---:B------:R-:W-:Y:S02]  /*112b0*/  IMAD R4, R2.reuse, R32, R4 ;  /* 0x0000002002047224 */ /* 0x040fe400078e0204 */
[----:B------:R-:W-:Y:S02]  /*112c0*/  IMAD.MOV.U32 R38, RZ, RZ, R31 ;  /* 0x000000ffff267224 */ /* 0x000fe400078e001f */
[----:B------:R-:W-:Y:S02]  /*112d0*/  IMAD.MOV R29, RZ, RZ, -R29 ;  /* 0x000000ffff1d7224 */ /* 0x000fe400078e0a1d */
[----:B------:R-:W-:Y:S01]  /*112e0*/  @!P1 IMAD.MOV R38, RZ, RZ, -R38 ;  /* 0x000000ffff269224 */ /* 0x000fe200078e0a26 */
[C---:B------:R-:W-:Y:S01]  /*112f0*/  ISETP.GT.U32.AND P1, PT, R2.reuse, R4, PT ;  /* 0x000000040200720c */ /* 0x040fe20003f24070 */
[----:B------:R-:W-:Y:S01]  /*11300*/  IMAD R34, R2, R29, R34 ;  /* 0x0000001d02227224 */ /* 0x000fe200078e0222 */
[----:B------:R-:W-:Y:S01]  /*11310*/  ISETP.GE.AND P4, PT, R225, RZ, PT ;  /* 0x000000ffe100720c */ /* 0x000fe20003f86270 */
[----:B------:R-:W-:-:S03]  /*11320*/  @!P5 IMAD.IADD R37, R37, 0x1, -R2 ;  /* 0x000000012525d824 */ /* 0x000fc600078e0a02 */
        /* <DEDUP_REMOVED lines=15> */
[----:B------:R-:W-:Y:S01]  /*11420*/  IABS R33, R230 ;  /* 0x000000e600217213 */ /* 0x000fe20000000000 */
[C---:B------:R-:W-:Y:S01]  /*11430*/  IMAD R31, R2.reuse, R35, R31 ;  /* 0x00000023021f7224 */ /* 0x040fe200078e021f */
[C---:B------:R-:W-:Y:S01]  /*11440*/  ISETP.GT.U32.AND P5, PT, R2.reuse, R34, PT ;  /* 0x000000220200720c */ /* 0x040fe20003fa4070 */
[----:B------:R-:W-:Y:S01]  /*11450*/  IMAD.HI.U32 R35, R3, R29, RZ ;  /* 0x0000001d03237227 */ /* 0x000fe200078e00ff */
[----:B------:R-:W-:-:S03]  /*11460*/  ISETP.GT.U32.AND P6, PT, R2, R30, PT ;  /* 0x0000001e0200720c */ /* 0x000fc60003fc4070 */
[----:B------:R-:W-:Y:S01]  /*11470*/  IMAD.HI.U32 R32, R3, R33, RZ ;  /* 0x0000002103207227 */ /* 0x000fe200078e00ff */
[----:B------:R-:W-:-:S03]  /*11480*/  ISETP.GT.U32.AND P1, PT, R2, R37, PT ;  /* 0x000000250200720c */ /* 0x000fc60003f24070 */
[----:B------:R-:W-:Y:S02]  /*11490*/  IMAD.MOV R35, RZ, RZ, -R35 ;  /* 0x000000ffff237224 */ /* 0x000fe400078e0a23 */
[----:B------:R-:W-:Y:S02]  /*114a0*/  IMAD.MOV R32, RZ, RZ, -R32 ;  /* 0x000000ffff207224 */ /* 0x000fe400078e0a20 */
[--C-:B------:R-:W-:Y:S01]  /*114b0*/  @!P4 IMAD.IADD R4, R4, 0x1, -R2.reuse ;  /* 0x000000010404c824 */ /* 0x100fe200078e0a02 */
[C---:B------:R-:W-:Y:S01]  /*114c0*/  ISETP.GT.U32.AND P4, PT, R2.reuse, R31, PT ;  /* 0x0000001f0200720c */ /* 0x040fe20003f84070 */
[C---:B------:R-:W-:Y:S02]  /*114d0*/  IMAD R29, R2.reuse, R35, R29 ;  /* 0x00000023021d7224 */ /* 0x040fe400078e021d */
[----:B------:R-:W-:Y:S01]  /*114e0*/  IMAD R33, R2, R32, R33 ;  /* 0x0000002002217224 */ /* 0x000fe200078e0221 */
[----:B------:R-:W-:Y:S01]  /*114f0*/  IABS R32, R233 ;  /* 0x000000e900207213 */ /* 0x000fe20000000000 */
[--C-:B------:R-:W-:Y:S01]  /*11500*/  @!P5 IMAD.IADD R34, R34, 0x1, -R2.reuse ;  /* 0x000000012222d824 */ /* 0x100fe200078e0a02 */
[----:B------:R-:W-:Y:S01]  /*11510*/  ISETP.GT.U32.AND P5, PT, R2, R29, PT ;  /* 0x0000001d0200720c */ /* 0x000fe20003fa4070 */
[----:B------:R-:W-:Y:S01]  /*11520*/  @!P6 IMAD.IADD R30, R30, 0x1, -R2 ;  /* 0x000000011e1ee824 */ /* 0x000fe200078e0a02 */
[----:B------:R-:W-:Y:S01]  /*11530*/  ISETP.GE.AND P0, PT, R226, RZ, PT ;  /* 0x000000ffe200720c */ /* 0x000fe20003f06270 */
[----:B------:R0:W-:Y:S01]  /*11540*/  STL [R1+0x120], R38 ;  /* 0x0001202601007387 */ /* 0x0001e20000100800 */
[----:B------:R-:W-:-:S02]  /*11550*/  ISETP.GE.AND P3, PT, R227, RZ, PT ;  /* 0x000000ffe300720c */ /* 0x000fc40003f66270 */
[----:B------:R-:W-:Y:S02]  /*11560*/  ISETP.GE.AND P2, PT, R228, RZ, PT ;  /* 0x000000ffe400720c */ /* 0x000fe40003f46270 */
[----:B------:R-:W-:Y:S01]  /*11570*/  ISETP.GE.AND P6, PT, R229, RZ, PT ;  /* 0x000000ffe500720c */ /* 0x000fe20003fc6270 */
[----:B------:R-:W-:Y:S02]  /*11580*/  @!P1 IMAD.IADD R37, R37, 0x1, -R2 ;  /* 0x0000000125259824 */ /* 0x000fe400078e0a02 */
[----:B0-----:R-:W-:Y:S01]  /*11590*/  IMAD.HI.U32 R38, R3, R32, RZ ;  /* 0x0000002003267227 */ /* 0x001fe200078e00ff */
[----:B------:R-:W-:Y:S02]  /*115a0*/  ISETP.GT.U32.AND P1, PT, R2, R33, PT ;  /* 0x000000210200720c */ /* 0x000fe40003f24070 */
[----:B------:R-:W-:Y:S01]  /*115b0*/  IABS R36, R234 ;  /* 0x000000ea00247213 */ /* 0x000fe20000000000 */
[----:B------:R-:W-:Y:S02]  /*115c0*/  IMAD.MOV R38, RZ, RZ, -R38 ;  /* 0x000000ffff267224 */ /* 0x000fe400078e0a26 */
[----:B------:R-:W-:-:S02]  /*115d0*/  @!P4 IMAD.IADD R31, R31, 0x1, -R2 ;  /* 0x000000011f1fc824 */ /* 0x000fc400078e0a02 */
[----:B------:R-:W-:Y:S02]  /*115e0*/  IMAD.MOV.U32 R40, RZ, RZ, R37 ;  /* 0x000000ffff287224 */ /* 0x000fe400078e0025 */
[----:B------:R-:W-:Y:S01]  /*115f0*/  IMAD.MOV.U32 R39, RZ, RZ, R4 ;  /* 0x000000ffff277224 */ /* 0x000fe200078e0004 */
[----:B------:R-:W-:Y:S01]  /*11600*/  IABS R35, R235 ;  /* 0x000000eb00237213 */ /* 0x000fe20000000000 */
[C---:B------:R-:W-:Y:S02]  /*11610*/  IMAD R32, R2.reuse, R38, R32 ;  /* 0x0000002602207224 */ /* 0x040fe400078e0220 */
[----:B------:R-:W-:Y:S01]  /*11620*/  @!P5 IMAD.IADD R29, R29, 0x1, -R2 ;  /* 0x000000011d1dd824 */ /* 0x000fe200078e0a02 */
[----:B------:R-:W-:Y:S01]  /*11630*/  ISETP.GT.U32.AND P5, PT, R2, R31, PT ;  /* 0x0000001f0200720c */ /* 0x000fe20003fa4070 */
[----:B------:R-:W-:Y:S02]  /*11640*/  IMAD.MOV.U32 R4, RZ, RZ, R34 ;  /* 0x000000ffff047224 */ /* 0x000fe400078e0022 */
[----:B------:R-:W-:-:S04]  /*11650*/  IMAD.HI.U32 R38, R3, R36, RZ ;  /* 0x0000002403267227 */ /* 0x000fc800078e00ff */
[----:B------:R-:W-:Y:S02]  /*11660*/  @!P0 IMAD.MOV R40, RZ, RZ, -R40 ;  /* 0x000000ffff288224 */ /* 0x000fe400078e0a28 */
[----:B------:R-:W-:Y:S02]  /*11670*/  @!P3 IMAD.MOV R39, RZ, RZ, -R39 ;  /* 0x000000ffff27b224 */ /* 0x000fe400078e0a27 */
[----:B------:R-:W-:Y:S02]  /*11680*/  @!P2 IMAD.MOV R30, RZ, RZ, -R30 ;  /* 0x000000ffff1ea224 */ /* 0x000fe400078e0a1e */
[----:B------:R-:W-:Y:S01]  /*11690*/  @!P6 IMAD.MOV R4, RZ, RZ, -R4 ;  /* 0x000000ffff04e224 */ /* 0x000fe200078e0a04 */
[----:B------:R-:W-:Y:S01]  /*116a0*/  ISETP.GT.U32.AND P6, PT, R2, R32, PT ;  /* 0x000000200200720c */ /* 0x000fe20003fc4070 */
[----:B------:R-:W-:Y:S01]  /*116b0*/  IMAD.HI.U32 R37, R3, R35, RZ ;  /* 0x0000002303257227 */ /* 0x000fe200078e00ff */
[----:B------:R-:W-:Y:S03]  /*116c0*/  STL [R1+0x118], R40 ;  /* 0x0001182801007387 */ /* 0x000fe60000100800 */
[----:B------:R-:W-:Y:S01]  /*116d0*/  IMAD.MOV R38, RZ, RZ, -R38 ;  /* 0x000000ffff267224 */ /* 0x000fe200078e0a26 */
[----:B------:R-:W-:Y:S01]  /*116e0*/  STL [R1+0x110], R39 ;  /* 0x0001102701007387 */ /* 0x000fe20000100800 */
[----:B------:R-:W-:-:S02]  /*116f0*/  @!P1 IMAD.IADD R33, R33, 0x1, -R2 ;  /* 0x0000000121219824 */ /* 0x000fc400078e0a02 */
[----:B------:R-:W-:Y:S01]  /*11700*/  IMAD.MOV R37, RZ, RZ, -R37 ;  /* 0x000000ffff257224 */ /* 0x000fe200078e0a25 */
[----:B------:R0:W-:Y:S01]  /*11710*/  STL [R1+0x10c], R30 ;  /* 0x00010c1e01007387 */ /* 0x0001e20000100800 */
[----:B------:R-:W-:Y:S01]  /*11720*/  @!P5 IMAD.IADD R31, R31, 0x1, -R2 ;  /* 0x000000011f1fd824 */ /* 0x000fe200078e0a02 */
[C---:B------:R-:W-:Y:S02]  /*11730*/  ISETP.GT.U32.AND P0, PT, R2.reuse, R33, PT ;  /* 0x000000210200720c */ /* 0x040fe40003f04070 */
[----:B------:R1:W-:Y:S01]  /*11740*/  STL [R1+0x100], R4 ;  /* 0x0001000401007387 */ /* 0x0003e20000100800 */
[C---:B0-----:R-:W-:Y:S02]  /*11750*/  IMAD R30, R2.reuse, R38, R36 ;  /* 0x00000026021e7224 */ /* 0x041fe400078e0224 */
[----:B-1----:R-:W-:-:S03]  /*11760*/  IMAD R4, R2, R37, R35 ;  /* 0x0000002502047224 */ /* 0x002fc600078e0223 */
[----:B------:R-:W-:Y:S01]  /*11770*/  ISETP.GT.U32.AND P5, PT, R2, R30, PT ;  /* 0x0000001e0200720c */ /* 0x000fe20003fa4070 */
[--C-:B------:R-:W-:Y:S01]  /*11780*/  @!P6 IMAD.IADD R32, R32, 0x1, -R2.reuse ;  /* 0x000000012020e824 */ /* 0x100fe200078e0a02 */
[----:B------:R-:W-:Y:S02]  /*11790*/  ISETP.GT.U32.AND P6, PT, R2, R4, PT ;  /* 0x000000040200720c */ /* 0x000fe40003fc4070 */
[----:B------:R-:W-:Y:S02]  /*117a0*/  ISETP.GE.AND P1, PT, R230, RZ, PT ;  /* 0x000000ffe600720c */ /* 0x000fe40003f26270 */
[----:B------:R-:W-:Y:S01]  /*117b0*/  ISETP.GE.AND P4, PT, R231, RZ, PT ;  /* 0x000000ffe700720c */ /* 0x000fe20003f86270 */
[----:B------:R-:W-:Y:S01]  /*117c0*/  @!P0 IMAD.IADD R33, R33, 0x1, -R2 ;  /* 0x0000000121218824 */ /* 0x000fe200078e0a02 */
[----:B------:R-:W-:-:S05]  /*117d0*/  IABS R35, R237 ;  /* 0x000000ed00237213 */ /* 0x000fca0000000000 */
[--C-:B------:R-:W-:Y:S02]  /*117e0*/  @!P5 IMAD.IADD R30, R30, 0x1, -R2.reuse ;  /* 0x000000011e1ed824 */ /* 0x100fe400078e0a02 */
[----:B------:R-:W-:Y:S02]  /*117f0*/  IMAD.MOV.U32 R40, RZ, RZ, R33 ;  /* 0x000000ffff287224 */ /* 0x000fe400078e0021 */
[----:B------:R-:W-:Y:S01]  /*11800*/  @!P6 IMAD.IADD R4, R4, 0x1, -R2 ;  /* 0x000000010404e824 */ /* 0x000fe200078e0a02 */
[----:B------:R-:W-:Y:S01]  /*11810*/  ISETP.GT.U32.AND P6, PT, R2, R30, PT ;  /* 0x0000001e0200720c */ /* 0x000fe20003fc4070 */
[----:B------:R-:W-:-:S04]  /*11820*/  IMAD.HI.U32 R36, R3, R35, RZ ;  /* 0x0000002303247227 */ /* 0x000fc800078e00ff */
[----:B------:R-:W-:Y:S02]  /*11830*/  @!P1 IMAD.MOV R40, RZ, RZ, -R40 ;  /* 0x000000ffff289224 */ /* 0x000fe400078e0a28 */
[----:B------:R-:W-:Y:S02]  /*11840*/  @!P4 IMAD.MOV R31, RZ, RZ, -R31 ;  /* 0x000000ffff1fc224 */ /* 0x000fe400078e0a1f */
[----:B------:R-:W-:Y:S01]  /*11850*/  IMAD.MOV R36, RZ, RZ, -R36 ;  /* 0x000000ffff247224 */ /* 0x000fe200078e0a24 */
[----:B------:R-:W-:Y:S01]  /*11860*/  IABS R39, R236 ;  /* 0x000000ec00277213 */ /* 0x000fe20000000000 */
[----:B------:R-:W-:Y:S01]  /*11870*/  STL [R1+0xfc], R40 ;  /* 0x0000fc2801007387 */ /* 0x000fe20000100800 */
[----:B------:R-:W-:-:S03]  /*11880*/  ISETP.GT.U32.AND P3, PT, R2, R29, PT ;  /* 0x0000001d0200720c */ /* 0x000fc60003f64070 */
[----:B------:R0:W-:Y:S01]  /*11890*/  STL [R1+0xf8], R31 ;  /* 0x0000f81f01007387 */ /* 0x0001e20000100800 */
[----:B------:R-:W-:Y:S01]  /*118a0*/  IMAD.HI.U32 R33, R3, R39, RZ ;  /* 0x0000002703217227 */ /* 0x000fe200078e00ff */
[----:B------:R-:W-:-:S03]  /*118b0*/  ISETP.GE.AND P2, PT, R232, RZ, PT ;  /* 0x000000ffe800720c */ /* 0x000fc60003f46270 */
[----:B------:R-:W-:Y:S02]  /*118c0*/  @!P6 IMAD.IADD R30, R30, 0x1, -R2 ;  /* 0x000000011e1ee824 */ /* 0x000fe400078e0a02 */
[C---:B0-----:R-:W-:Y:S01]  /*118d0*/  IMAD R31, R2.reuse, R36, R35 ;  /* 0x00000024021f7224 */ /* 0x041fe200078e0223 */
[C---:B------:R-:W-:Y:S01]  /*118e0*/  ISETP.GT.U32.AND P5, PT, R2.reuse, R32, PT ;  /* 0x000000200200720c */ /* 0x040fe20003fa4070 */
[----:B------:R-:W-:Y:S01]  /*118f0*/  IMAD.MOV R33, RZ, RZ, -R33 ;  /* 0x000000ffff217224 */ /* 0x000fe200078e0a21 */
[----:B------:R-:W-:Y:S02]  /*11900*/  IABS R34, R238 ;  /* 0x000000ee00227213 */ /* 0x000fe40000000000 */
[C---:B------:R-:W-:Y:S01]  /*11910*/  ISETP.GT.U32.AND P6, PT, R2.reuse, R31, PT ;  /* 0x0000001f0200720c */ /* 0x040fe20003fc4070 */
[C---:B------:R-:W-:Y:S01]  /*11920*/  IMAD R39, R2.reuse, R33, R39 ;  /* 0x0000002102277224 */ /* 0x040fe200078e0227 */
[----:B------:R-:W-:Y:S01]  /*11930*/  ISETP.GT.U32.AND P4, PT, R2, R4, PT ;  /* 0x000000040200720c */ /* 0x000fe20003f84070 */
[----:B------:R-:W-:Y:S01]  /*11940*/  IMAD.HI.U32 R33, R3, R34, RZ ;  /* 0x0000002203217227 */ /* 0x000fe200078e00ff */
[----:B------:R-:W-:-:S03]  /*11950*/  ISETP.GE.AND P0, PT, R233, RZ, PT ;  /* 0x000000ffe900720c */ /* 0x000fc60003f06270 */
[--C-:B------:R-:W-:Y:S02]  /*11960*/  @!P3 IMAD.IADD R29, R29, 0x1, -R2.reuse ;  /* 0x000000011d1db824 */ /* 0x100fe400078e0a02 */
[----:B------:R-:W-:Y:S02]  /*11970*/  IMAD.MOV R33, RZ, RZ, -R33 ;  /* 0x000000ffff217224 */ /* 0x000fe400078e0a21 */
[----:B------:R-:W-:Y:S01]  /*11980*/  @!P2 IMAD.MOV R29, RZ, RZ, -R29 ;  /* 0x000000ffff1da224 */ /* 0x000fe200078e0a1d */
[----:B------:R-:W-:Y:S01]  /*11990*/  ISETP.GE.AND P3, PT, R234, RZ, PT ;  /* 0x000000ffea00720c */ /* 0x000fe20003f66270 */
[--C-:B------:R-:W-:Y:S01]  /*119a0*/  @!P6 IMAD.IADD R31, R31, 0x1, -R2.reuse ;  /* 0x000000011f1fe824 */ /* 0x100fe200078e0a02 */
[----:B------:R-:W-:Y:S01]  /*119b0*/  IABS R38, R239 ;  /* 0x000000ef00267213 */ /* 0x000fe20000000000 */
[----:B------:R-:W-:Y:S02]  /*119c0*/  @!P5 IMAD.IADD R32, R32, 0x1, -R2 ;  /* 0x000000012020d824 */ /* 0x000fe400078e0a02 */
[C---:B------:R-:W-:Y:S01]  /*119d0*/  IMAD R34, R2.reuse, R33, R34 ;  /* 0x0000002102227224 */ /* 0x040fe200078e0222 */
[----:B------:R0:W-:Y:S01]  /*119e0*/  STL [R1+0xd4], R29 ;  /* 0x0000d41d01007387 */ /* 0x0001e20000100800 */
[----:B------:R-:W-:Y:S01]  /*119f0*/  IMAD.MOV.U32 R37, RZ, RZ, R32 ;  /* 0x000000ffff257224 */ /* 0x000fe200078e0020 */
[----:B------:R-:W-:Y:S01]  /*11a00*/  ISETP.GT.U32.AND P6, PT, R2, R31, PT ;  /* 0x0000001f0200720c */ /* 0x000fe20003fc4070 */
[----:B------:R-:W-:Y:S01]  /*11a10*/  @!P4 IMAD.IADD R4, R4, 0x1, -R2 ;  /* 0x000000010404c824 */ /* 0x000fe200078e0a02 */
[----:B------:R-:W-:Y:S01]  /*11a20*/  ISETP.GT.U32.AND P4, PT, R2, R34, PT ;  /* 0x000000220200720c */ /* 0x000fe20003f84070 */
[----:B------:R-:W-:-:S02]  /*11a30*/  @!P0 IMAD.MOV R37, RZ, RZ, -R37 ;  /* 0x000000ffff258224 */ /* 0x000fc400078e0a25 */
[----:B0-----:R-:W-:Y:S02]  /*11a40*/  IMAD.MOV.U32 R29, RZ, RZ, R30 ;  /* 0x000000ffff1d7224 */ /* 0x001fe400078e001e */
[----:B------:R-:W-:-:S04]  /*11a50*/  IMAD.HI.U32 R30, R3, R38, RZ ;  /* 0x00000026031e7227 */ /* 0x000fc800078e00ff */
[----:B------:R-:W-:Y:S01]  /*11a60*/  IMAD.MOV R30, RZ, RZ, -R30 ;  /* 0x000000ffff1e7224 */ /* 0x000fe200078e0a1e */
[----:B------:R0:W-:Y:S01]  /*11a70*/  STL [R1+0xcc], R37 ;  /* 0x0000cc2501007387 */ /* 0x0001e20000100800 */
[----:B------:R-:W-:Y:S01]  /*11a80*/  @!P3 IMAD.MOV R29, RZ, RZ, -R29 ;  /* 0x000000ffff1db224 */ /* 0x000fe200078e0a1d */
[----:B------:R-:W-:Y:S01]  /*11a90*/  IABS R36, R241 ;  /* 0x000000f100247213 */ /* 0x000fe20000000000 */
[----:B------:R-:W-:Y:S02]  /*11aa0*/  IMAD R38, R2, R30, R38 ;  /* 0x0000001e02267224 */ /* 0x000fe400078e0226 */
[--C-:B------:R-:W-:Y:S01]  /*11ab0*/  @!P6 IMAD.IADD R31, R31, 0x1, -R2.reuse ;  /* 0x000000011f1fe824 */ /* 0x100fe200078e0a02 */
[----:B------:R1:W-:Y:S01]  /*11ac0*/  STL [R1+0xc0], R29 ;  /* 0x0000c01d01007387 */ /* 0x0003e20000100800 */
[----:B0-----:R-:W-:Y:S01]  /*11ad0*/  IABS R37, R240 ;  /* 0x000000f000257213 */ /* 0x001fe20000000000 */
[----:B------:R-:W-:Y:S01]  /*11ae0*/  @!P4 IMAD.IADD R34, R34, 0x1, -R2 ;  /* 0x000000012222c824 */ /* 0x000fe200078e0a02 */
[----:B------:R-:W-:Y:S01]  /*11af0*/  ISETP.GT.U32.AND P6, PT, R2, R38, PT ;  /* 0x000000260200720c */ /* 0x000fe20003fc4070 */
[----:B------:R-:W-:-:S04]  /*11b00*/  IMAD.HI.U32 R30, R3, R36, RZ ;  /* 0x00000024031e7227 */ /* 0x000fc800078e00ff */
[----:B-1----:R-:W-:Y:S01]  /*11b10*/  IMAD.HI.U32 R29, R3, R37, RZ ;  /* 0x00000025031d7227 */ /* 0x002fe200078e00ff */
[----:B------:R-:W-:-:S03]  /*11b20*/  ISETP.GT.U32.AND P4, PT, R2, R34, PT ;  /* 0x000000220200720c */ /* 0x000fc60003f84070 */
[----:B------:R-:W-:Y:S02]  /*11b30*/  IMAD.MOV R32, RZ, RZ, -R29 ;  /* 0x000000ffff207224 */ /* 0x000fe400078e0a1d */
[----:B------:R-:W-:Y:S01]  /*11b40*/  IMAD.MOV R30, RZ, RZ, -R30 ;  /* 0x000000ffff1e7224 */ /* 0x000fe200078e0a1e */
[C---:B------:R-:W-:Y:S01]  /*11b50*/  ISETP.GT.U32.AND P5, PT, R2.reuse, R39, PT ;  /* 0x000000270200720c */ /* 0x040fe20003fa4070 */
[C---:B------:R-:W-:Y:S01]  /*11b60*/  IMAD R37, R2.reuse, R32, R37 ;  /* 0x0000002002257224 */ /* 0x040fe200078e0225 */
[----:B------:R-:W-:Y:S01]  /*11b70*/  IABS R32, R243 ;  /* 0x000000f300207213 */ /* 0x000fe20000000000 */
[----:B------:R-:W-:Y:S02]  /*11b80*/  IMAD R36, R2, R30, R36 ;  /* 0x0000001e02247224 */ /* 0x000fe400078e0224 */
[----:B------:R-:W-:Y:S01]  /*11b90*/  @!P6 IMAD.IADD R38, R38, 0x1, -R2 ;  /* 0x000000012626e824 */ /* 0x000fe200078e0a02 */
[----:B------:R-:W-:Y:S01]  /*11ba0*/  IABS R35, R242 ;  /* 0x000000f200237213 */ /* 0x000fe20000000000 */
[----:B------:R-:W-:Y:S01]  /*11bb0*/  IMAD.HI.U32 R40, R3, R32, RZ ;  /* 0x0000002003287227 */ /* 0x000fe200078e00ff */
[----:B------:R-:W-:-:S03]  /*11bc0*/  ISETP.GT.U32.AND P6, PT, R2, R36, PT ;  /* 0x000000240200720c */ /* 0x000fc60003fc4070 */
[----:B------:R-:W-:Y:S01]  /*11bd0*/  @!P4 IMAD.IADD R34, R34, 0x1, -R2 ;  /* 0x000000012222c824 */ /* 0x000fe200078e0a02 */
[----:B------:R-:W-:Y:S01]  /*11be0*/  ISETP.GT.U32.AND P4, PT, R2, R37, PT ;  /* 0x000000250200720c */ /* 0x000fe20003f84070 */
[----:B------:R-:W-:Y:S02]  /*11bf0*/  IMAD.MOV R40, RZ, RZ, -R40 ;  /* 0x000000ffff287224 */ /* 0x000fe400078e0a28 */
[----:B------:R-:W-:Y:S01]  /*11c00*/  @!P5 IMAD.IADD R39, R39, 0x1, -R2 ;  /* 0x000000012727d824 */ /* 0x000fe200078e0a02 */
[----:B------:R-:W-:Y:S01]  /*11c10*/  ISETP.GE.AND P1, PT, R235, RZ, PT ;  /* 0x000000ffeb00720c */ /* 0x000fe20003f26270 */
[----:B------:R-:W-:-:S04]  /*11c20*/  IMAD.HI.U32 R29, R3, R35, RZ ;  /* 0x00000023031d7227 */ /* 0x000fc800078e00ff */
[C---:B------:R-:W-:Y:S01]  /*11c30*/  IMAD R32, R2.reuse, R40, R32 ;  /* 0x0000002802207224 */ /* 0x040fe200078e0220 */
[----:B------:R-:W-:Y:S01]  /*11c40*/  ISETP.GT.U32.AND P5, PT, R2, R39, PT ;  /* 0x000000270200720c */ /* 0x000fe20003fa4070 */
[----:B------:R-:W-:Y:S02]  /*11c50*/  IMAD.MOV R29, RZ, RZ, -R29 ;  /* 0x000000ffff1d7224 */ /* 0x000fe400078e0a1d */
[--C-:B------:R-:W-:Y:S01]  /*11c60*/  @!P6 IMAD.IADD R36, R36, 0x1, -R2.reuse ;  /* 0x000000012424e824 */ /* 0x100fe200078e0a02 */
[C---:B------:R-:W-:Y:S01]  /*11c70*/  ISETP.GT.U32.AND P6, PT, R2.reuse, R32, PT ;  /* 0x000000200200720c */ /* 0x040fe20003fc4070 */
[----:B------:R-:W-:Y:S01]  /*11c80*/  IMAD R35, R2, R29, R35 ;  /* 0x0000001d02237224 */ /* 0x000fe200078e0223 */
[----:B------:R-:W-:Y:S01]  /*11c90*/  IABS R33, R244 ;  /* 0x000000f400217213 */ /* 0x000fe20000000000 */
[----:B------:R-:W-:Y:S01]  /*11ca0*/  @!P4 IMAD.IADD R37, R37, 0x1, -R2 ;  /* 0x000000012525c824 */ /* 0x000fe200078e0a02 */
[----:B------:R-:W-:Y:S01]  /*11cb0*/  ISETP.GE.AND P2, PT, R236, RZ, PT ;  /* 0x000000ffec00720c */ /* 0x000fe20003f46270 */
[----:B------:R-:W-:Y:S01]  /*11cc0*/  @!P1 IMAD.MOV R4, RZ, RZ, -R4 ;  /* 0x000000ffff049224 */ /* 0x000fe200078e0a04 */
[----:B------:R-:W-:-:S02]  /*11cd0*/  ISETP.GE.AND P0, PT, R237, RZ, PT ;  /* 0x000000ffed00720c */ /* 0x000fc40003f06270 */
[----:B------:R-:W-:Y:S01]  /*11ce0*/  ISETP.GT.U32.AND P4, PT, R2, R35, PT ;  /* 0x000000230200720c */ /* 0x000fe20003f84070 */
[----:B------:R-:W-:Y:S01]  /*11cf0*/  IMAD.HI.U32 R44, R3, R33, RZ ;  /* 0x00000021032c7227 */ /* 0x000fe200078e00ff */
[----:B------:R-:W-:Y:S02]  /*11d00*/  ISETP.GE.AND P3, PT, R238, RZ, PT ;  /* 0x000000ffee00720c */ /* 0x000fe40003f66270 */
[----:B------:R-:W-:Y:S01]  /*11d10*/  ISETP.GT.U32.AND P1, PT, R2, R38, PT ;  /* 0x000000260200720c */ /* 0x000fe20003f24070 */
[----:B------:R-:W-:Y:S01]  /*11d20*/  @!P5 IMAD.IADD R39, R39, 0x1, -R2 ;  /* 0x000000012727d824 */ /* 0x000fe200078e0a02 */
[----:B------:R-:W-:Y:S01]  /*11d30*/  IABS R40, R247 ;  /* 0x000000f700287213 */ /* 0x000fe20000000000 */
[----:B------:R-:W-:Y:S02]  /*11d40*/  IMAD.MOV R44, RZ, RZ, -R44 ;  /* 0x000000ffff2c7224 */ /* 0x000fe400078e0a2c */
[--C-:B------:R-:W-:Y:S01]  /*11d50*/  @!P6 IMAD.IADD R32, R32, 0x1, -R2.reuse ;  /* 0x000000012020e824 */ /* 0x100fe200078e0a02 */
[----:B------:R-:W-:Y:S01]  /*11d60*/  IABS R30, R245 ;  /* 0x000000f5001e7213 */ /* 0x000fe20000000000 */
[----:B------:R-:W-:Y:S01]  /*11d70*/  IMAD.MOV.U32 R67, RZ, RZ, R39 ;  /* 0x000000ffff437224 */ /* 0x000fe200078e0027 */
[----:B------:R-:W-:Y:S01]  /*11d80*/  IABS R29, R246 ;  /* 0x000000f6001d7213 */ /* 0x000fe20000000000 */
[----:B------:R0:W-:Y:S01]  /*11d90*/  STL [R1+0xb8], R4 ;  /* 0x0000b80401007387 */ /* 0x0001e20000100800 */
[C---:B------:R-:W-:Y:S01]  /*11da0*/  IMAD R33, R2.reuse, R44, R33 ;  /* 0x0000002c02217224 */ /* 0x040fe200078e0221 */
[C---:B------:R-:W-:Y:S01]  /*11db0*/  ISETP.GT.U32.AND P6, PT, R2.reuse, R32, PT ;  /* 0x000000200200720c */ /* 0x040fe20003fc4070 */
[----:B------:R-:W-:Y:S01]  /*11dc0*/  @!P2 IMAD.MOV R67, RZ, RZ, -R67 ;  /* 0x000000ffff43a224 */ /* 0x000fe200078e0a43 */
[----:B------:R-:W-:Y:S01]  /*11dd0*/  ISETP.GT.U32.AND P2, PT, R2, R37, PT ;  /* 0x000000250200720c */ /* 0x000fe20003f44070 */
[----:B------:R-:W-:-:S02]  /*11de0*/  @!P4 IMAD.IADD R35, R35, 0x1, -R2 ;  /* 0x000000012323c824 */ /* 0x000fc400078e0a02 */
[----:B------:R-:W-:-:S04]  /*11df0*/  IMAD.HI.U32 R41, R3, R40, RZ ;  /* 0x0000002803297227 */ /* 0x000fc800078e00ff */
[----:B0-----:R-:W-:Y:S02]  /*11e00*/  IMAD.MOV.U32 R4, RZ, RZ, R34 ;  /* 0x000000ffff047224 */ /* 0x001fe400078e0022 */
[----:B------:R-:W-:Y:S01]  /*11e10*/  @!P0 IMAD.MOV R31, RZ, RZ, -R31 ;  /* 0x000000ffff1f8224 */ /* 0x000fe200078e0a1f */
[----:B------:R-:W-:Y:S01]  /*11e20*/  ISETP.GT.U32.AND P0, PT, R2, R36, PT ;  /* 0x000000240200720c */ /* 0x000fe20003f04070 */
[C---:B------:R-:W-:Y:S01]  /*11e30*/  IMAD.HI.U32 R43, R3.reuse, R30, RZ ;  /* 0x0000001e032b7227 */ /* 0x040fe200078e00ff */
[----:B------:R-:W-:Y:S03]  /*11e40*/  STL [R1+0xb4], R67 ;  /* 0x0000b44301007387 */ /* 0x000fe60000100800 */
[----:B------:R-:W-:-:S04]  /*11e50*/  IMAD.HI.U32 R42, R3, R29, RZ ;  /* 0x0000001d032a7227 */ /* 0x000fc800078e00ff */
[----:B------:R-:W-:Y:S02]  /*11e60*/  @!P3 IMAD.MOV R4, RZ, RZ, -R4 ;  /* 0x000000ffff04b224 */ /* 0x000fe400078e0a04 */
[----:B------:R-:W-:Y:S01]  /*11e70*/  @!P1 IMAD.IADD R38, R38, 0x1, -R2 ;  /* 0x0000000126269824 */ /* 0x000fe200078e0a02 */
[C---:B------:R-:W-:Y:S01]  /*11e80*/  ISETP.GT.U32.AND P1, PT, R2.reuse, R33, PT ;  /* 0x000000210200720c */ /* 0x040fe20003f24070 */
[----:B------:R-:W-:Y:S01]  /*11e90*/  IMAD.MOV R41, RZ, RZ, -R41 ;  /* 0x000000ffff297224 */ /* 0x000fe200078e0a29 */
[----:B------:R-:W-:Y:S01]  /*11ea0*/  ISETP.GT.U32.AND P3, PT, R2, R35, PT ;  /* 0x000000230200720c */ /* 0x000fe20003f64070 */
[----:B------:R-:W-:Y:S01]  /*11eb0*/  IMAD.MOV R43, RZ, RZ, -R43 ;  /* 0x000000ffff2b7224 */ /* 0x000fe200078e0a2b */
[----:B------:R-:W-:Y:S01]  /*11ec0*/  STL [R1+0xb0], R31 ;  /* 0x0000b01f01007387 */ /* 0x000fe20000100800 */
[----:B------:R-:W-:-:S03]  /*11ed0*/  IMAD.MOV R42, RZ, RZ, -R42 ;  /* 0x000000ffff2a7224 */ /* 0x000fc600078e0a2a */
[----:B------:R0:W-:Y:S01]  /*11ee0*/  STL [R1+0xac], R4 ;  /* 0x0000ac0401007387 */ /* 0x0001e20000100800 */
[C---:B------:R-:W-:Y:S02]  /*11ef0*/  IMAD R30, R2.reuse, R43, R30 ;  /* 0x0000002b021e7224 */ /* 0x040fe400078e021e */
[----:B------:R-:W-:Y:S01]  /*11f00*/  IMAD R29, R2, R42, R29 ;  /* 0x0000002a021d7224 */ /* 0x000fe200078e021d */
[----:B------:R-:W-:Y:S01]  /*11f10*/  IABS R34, R248 ;  /* 0x000000f800227213 */ /* 0x000fe20000000000 */
[----:B------:R-:W-:Y:S02]  /*11f20*/  @!P6 IMAD.IADD R32, R32, 0x1, -R2 ;  /* 0x000000012020e824 */ /* 0x000fe400078e0a02 */
[C---:B0-----:R-:W-:Y:S02]  /*11f30*/  IMAD R4, R2.reuse, R41, R40 ;  /* 0x0000002902047224 */ /* 0x041fe400078e0228 */
[--C-:B------:R-:W-:Y:S01]  /*11f40*/  @!P2 IMAD.IADD R37, R37, 0x1, -R2.reuse ;  /* 0x000000012525a824 */ /* 0x100fe200078e0a02 */
[----:B------:R-:W-:Y:S01]  /*11f50*/  ISETP.GT.U32.AND P2, PT, R2, R30, PT ;  /* 0x0000001e0200720c */ /* 0x000fe20003f44070 */
[--C-:B------:R-:W-:Y:S01]  /*11f60*/  @!P0 IMAD.IADD R36, R36, 0x1, -R2.reuse ;  /* 0x0000000124248824 */ /* 0x100fe200078e0a02 */
[C---:B------:R-:W-:Y:S01]  /*11f70*/  ISETP.GT.U32.AND P6, PT, R2.reuse, R4, PT ;  /* 0x000000040200720c */ /* 0x040fe20003fc4070 */
[--C-:B------:R-:W-:Y:S01]  /*11f80*/  @!P1 IMAD.IADD R33, R33, 0x1, -R2.reuse ;  /* 0x0000000121219824 */ /* 0x100fe200078e0a02 */
[----:B------:R-:W-:Y:S01]  /*11f90*/  ISETP.GT.U32.AND P0, PT, R2, R29, PT ;  /* 0x0000001d0200720c */ /* 0x000fe20003f04070 */
[----:B------:R-:W-:Y:S01]  /*11fa0*/  @!P3 IMAD.IADD R35, R35, 0x1, -R2 ;  /* 0x000000012323b824 */ /* 0x000fe200078e0a02 */
[----:B------:R-:W-:Y:S01]  /*11fb0*/  ISETP.GE.AND P1, PT, R242, RZ, PT ;  /* 0x000000fff200720c */ /* 0x000fe20003f26270 */
[----:B------:R-:W-:Y:S01]  /*11fc0*/  IMAD.HI.U32 R40, R3, R34, RZ ;  /* 0x0000002203287227 */ /* 0x000fe200078e00ff */
[----:B------:R-:W-:-:S02]  /*11fd0*/  ISETP.GE.AND P4, PT, R240, RZ, PT ;  /* 0x000000fff000720c */ /* 0x000fc40003f86270 */
[----:B------:R-:W-:Y:S01]  /*11fe0*/  ISETP.GE.AND P3, PT, R241, RZ, PT ;  /* 0x000000fff100720c */ /* 0x000fe20003f66270 */
[----:B------:R-:W-:Y:S01]  /*11ff0*/  IMAD.MOV R40, RZ, RZ, -R40 ;  /* 0x000000ffff287224 */ /* 0x000fe200078e0a28 */
[----:B------:R-:W-:Y:S01]  /*12000*/  ISETP.GE.AND P5, PT, R239, RZ, PT ;  /* 0x000000ffef00720c */ /* 0x000fe20003fa6270 */
[----:B------:R-:W-:Y:S02]  /*12010*/  @!P2 IMAD.IADD R30, R30, 0x1, -R2 ;  /* 0x000000011e1ea824 */ /* 0x000fe400078e0a02 */
[----:B------:R-:W-:Y:S02]  /*12020*/  IMAD R34, R2, R40, R34 ;  /* 0x0000002802227224 */ /* 0x000fe400078e0222 */
[--C-:B------:R-:W-:Y:S01]  /*12030*/  @!P6 IMAD.IADD R4, R4, 0x1, -R2.reuse ;  /* 0x000000010404e824 */ /* 0x100fe200078e0a02 */
[----:B------:R-:W-:Y:S01]  /*12040*/  ISETP.GT.U32.AND P6, PT, R2, R33, PT ;  /* 0x000000210200720c */ /* 0x000fe20003fc4070 */
[----:B------:R-:W-:Y:S02]  /*12050*/  IMAD.MOV.U32 R43, RZ, RZ, R37 ;  /* 0x000000ffff2b7224 */ /* 0x000fe400078e0025 */
[----:B------:R-:W-:-:S02]  /*12060*/  @!P0 IMAD.IADD R29, R29, 0x1, -R2 ;  /* 0x000000011d1d8824 */ /* 0x000fc400078e0a02 */
[----:B------:R-:W-:Y:S01]  /*12070*/  IMAD.MOV.U32 R42, RZ, RZ, R36 ;  /* 0x000000ffff2a7224 */ /* 0x000fe200078e0024 */
[----:B------:R-:W-:Y:S01]  /*12080*/  IABS R31, R249 ;  /* 0x000000f9001f7213 */ /* 0x000fe20000000000 */
[----:B------:R-:W-:Y:S01]  /*12090*/  @!P1 IMAD.MOV R35, RZ, RZ, -R35 ;  /* 0x000000ffff239224 */ /* 0x000fe200078e0a23 */
[----:B------:R-:W-:Y:S01]  /*120a0*/  ISETP.GE.AND P2, PT, R243, RZ, PT ;  /* 0x000000fff300720c */ /* 0x000fe20003f46270 */
[----:B------:R-:W-:Y:S01]  /*120b0*/  @!P4 IMAD.MOV R43, RZ, RZ, -R43 ;  /* 0x000000ffff2bc224 */ /* 0x000fe200078e0a2b */
[C---:B------:R-:W-:Y:S01]  /*120c0*/  ISETP.GT.U32.AND P1, PT, R2.reuse, R34, PT ;  /* 0x000000220200720c */ /* 0x040fe20003f24070 */
[----:B------:R-:W-:Y:S01]  /*120d0*/  @!P3 IMAD.MOV R42, RZ, RZ, -R42 ;  /* 0x000000ffff2ab224 */ /* 0x000fe200078e0a2a */
[C---:B------:R-:W-:Y:S02]  /*120e0*/  ISETP.GT.U32.AND P4, PT, R2.reuse, R30, PT ;  /* 0x0000001e0200720c */ /* 0x040fe40003f84070 */
[----:B------:R-:W-:Y:S01]  /*120f0*/  ISETP.GT.U32.AND P3, PT, R2, R29, PT ;  /* 0x0000001d0200720c */ /* 0x000fe20003f64070 */
[----:B------:R-:W-:Y:S01]  /*12100*/  IMAD.HI.U32 R39, R3, R31, RZ ;  /* 0x0000001f03277227 */ /* 0x000fe200078e00ff */
[----:B------:R-:W-:-:S03]  /*12110*/  ISETP.GE.AND P0, PT, R244, RZ, PT ;  /* 0x000000fff400720c */ /* 0x000fc60003f06270 */
[----:B------:R-:W-:Y:S02]  /*12120*/  IMAD.MOV.U32 R44, RZ, RZ, R38 ;  /* 0x000000ffff2c7224 */ /* 0x000fe400078e0026 */
[----:B------:R-:W-:Y:S02]  /*12130*/  IMAD.MOV R39, RZ, RZ, -R39 ;  /* 0x000000ffff277224 */ /* 0x000fe400078e0a27 */
[----:B------:R-:W-:Y:S02]  /*12140*/  @!P5 IMAD.MOV R44, RZ, RZ, -R44 ;  /* 0x000000ffff2cd224 */ /* 0x000fe400078e0a2c */
[----:B------:R-:W-:Y:S01]  /*12150*/  @!P6 IMAD.IADD R33, R33, 0x1, -R2 ;  /* 0x000000012121e824 */ /* 0x000fe200078e0a02 */
[C---:B------:R-:W-:Y:S01]  /*12160*/  ISETP.GT.U32.AND P5, PT, R2.reuse, R4, PT ;  /* 0x000000040200720c */ /* 0x040fe20003fa4070 */
[----:B------:R-:W-:Y:S01]  /*12170*/  IMAD R31, R2, R39, R31 ;  /* 0x00000027021f7224 */ /* 0x000fe200078e021f */
[----:B------:R-:W-:Y:S01]  /*12180*/  IABS R39, R26 ;  /* 0x0000001a00277213 */ /* 0x000fe20000000000 */
[----:B------:R-:W-:Y:S01]  /*12190*/  @!P2 IMAD.MOV R32, RZ, RZ, -R32 ;  /* 0x000000ffff20a224 */ /* 0x000fe200078e0a20 */
[----:B------:R-:W-:Y:S01]  /*121a0*/  STL [R1+0xa0], R44 ;  /* 0x0000a02c01007387 */ /* 0x000fe20000100800 */
[--C-:B------:R-:W-:Y:S01]  /*121b0*/  @!P1 IMAD.IADD R34, R34, 0x1, -R2.reuse ;  /* 0x0000000122229824 */ /* 0x100fe200078e0a02 */
[----:B------:R-:W-:Y:S01]  /*121c0*/  ISETP.GE.AND P2, PT, R245, RZ, PT ;  /* 0x000000fff500720c */ /* 0x000fe20003f46270 */
[----:B------:R-:W-:Y:S01]  /*121d0*/  IMAD.MOV.U32 R37, RZ, RZ, R33 ;  /* 0x000000ffff257224 */ /* 0x000fe200078e0021 */
[----:B------:R-:W-:Y:S01]  /*121e0*/  STL [R1+0x9c], R43 ;  /* 0x00009c2b01007387 */ /* 0x000fe20000100800 */
[--C-:B------:R-:W-:Y:S01]  /*121f0*/  @!P4 IMAD.IADD R30, R30, 0x1, -R2.reuse ;  /* 0x000000011e1ec824 */ /* 0x100fe200078e0a02 */
[----:B------:R-:W-:Y:S01]  /*12200*/  ISETP.GE.AND P4, PT, R246, RZ, PT ;  /* 0x000000fff600720c */ /* 0x000fe20003f86270 */
[----:B------:R-:W-:Y:S01]  /*12210*/  @!P3 IMAD.IADD R29, R29, 0x1, -R2 ;  /* 0x000000011d1db824 */ /* 0x000fe200078e0a02 */
[----:B------:R-:W-:Y:S01]  /*12220*/  STL [R1+0x98], R42 ;  /* 0x0000982a01007387 */ /* 0x000fe20000100800 */
[----:B------:R-:W-:Y:S01]  /*12230*/  ISETP.GE.AND P3, PT, R247, RZ, PT ;  /* 0x000000fff700720c */ /* 0x000fe20003f66270 */
[----:B------:R-:W-:Y:S01]  /*12240*/  @!P0 IMAD.MOV R37, RZ, RZ, -R37 ;  /* 0x000000ffff258224 */ /* 0x000fe200078e0a25 */
[C---:B------:R-:W-:Y:S01]  /*12250*/  ISETP.GT.U32.AND P6, PT, R2.reuse, R31, PT ;  /* 0x0000001f0200720c */ /* 0x040fe20003fc4070 */
[----:B------:R0:W-:Y:S01]  /*12260*/  STL [R1+0x94], R35 ;  /* 0x0000942301007387 */ /* 0x0001e20000100800 */
[----:B------:R-:W-:-:S03]  /*12270*/  ISETP.GT.U32.AND P0, PT, R2, R34, PT ;  /* 0x000000220200720c */ /* 0x000fc60003f04070 */
[----:B------:R1:W-:Y:S01]  /*12280*/  STL [R1+0x90], R32 ;  /* 0x0000902001007387 */ /* 0x0003e20000100800 */
[----:B------:R-:W-:Y:S02]  /*12290*/  IMAD.MOV.U32 R36, RZ, RZ, R30 ;  /* 0x000000ffff247224 */ /* 0x000fe400078e001e */
[----:B------:R-:W-:Y:S01]  /*122a0*/  @!P5 IMAD.IADD R4, R4, 0x1, -R2 ;  /* 0x000000010404d824 */ /* 0x000fe200078e0a02 */
[----:B0-----:R-:W-:Y:S01]  /*122b0*/  IABS R35, R27 ;  /* 0x0000001b00237213 */ /* 0x001fe20000000000 */
[----:B-1----:R-:W-:-:S04]  /*122c0*/  IMAD.HI.U32 R32, R3, R39, RZ ;  /* 0x0000002703207227 */ /* 0x002fc800078e00ff */
[----:B------:R-:W-:Y:S01]  /*122d0*/  IMAD.MOV R32, RZ, RZ, -R32 ;  /* 0x000000ffff207224 */ /* 0x000fe200078e0a20 */
[----:B------:R-:W-:Y:S01]  /*122e0*/  ISETP.GE.AND P5, PT, R248, RZ, PT ;  /* 0x000000fff800720c */ /* 0x000fe20003fa6270 */
[----:B------:R-:W-:-:S04]  /*122f0*/  IMAD.HI.U32 R30, R3, R35, RZ ;  /* 0x00000023031e7227 */ /* 0x000fc800078e00ff */
[C---:B------:R-:W-:Y:S02]  /*12300*/  IMAD R32, R2.reuse, R32, R39 ;  /* 0x0000002002207224 */ /* 0x040fe400078e0227 */
[----:B------:R-:W-:Y:S02]  /*12310*/  @!P2 IMAD.MOV R36, RZ, RZ, -R36 ;  /* 0x000000ffff24a224 */ /* 0x000fe400078e0a24 */
[----:B------:R-:W-:Y:S02]  /*12320*/  @!P4 IMAD.MOV R29, RZ, RZ, -R29 ;  /* 0x000000ffff1dc224 */ /* 0x000fe400078e0a1d */
[----:B------:R-:W-:Y:S01]  /*12330*/  @!P3 IMAD.MOV R4, RZ, RZ, -R4 ;  /* 0x000000ffff04b224 */ /* 0x000fe200078e0a04 */
[----:B------:R-:W-:Y:S01]  /*12340*/  STL [R1+0x88], R37 ;  /* 0x0000882501007387 */ /* 0x000fe20000100800 */
[----:B------:R-:W-:Y:S01]  /*12350*/  @!P6 IMAD.IADD R31, R31, 0x1, -R2 ;  /* 0x000000011f1fe824 */ /* 0x000fe200078e0a02 */
[----:B------:R-:W-:Y:S01]  /*12360*/  ISETP.GT.U32.AND P6, PT, R2, R32, PT ;  /* 0x000000200200720c */ /* 0x000fe20003fc4070 */
[----:B------:R-:W-:Y:S01]  /*12370*/  IMAD.MOV R30, RZ, RZ, -R30 ;  /* 0x000000ffff1e7224 */ /* 0x000fe200078e0a1e */
[----:B------:R-:W-:Y:S01]  /*12380*/  STL [R1+0x84], R36 ;  /* 0x0000842401007387 */ /* 0x000fe20000100800 */
[----:B------:R-:W-:-:S03]  /*12390*/  @!P0 IMAD.IADD R34, R34, 0x1, -R2 ;  /* 0x0000000122228824 */ /* 0x000fc600078e0a02 */
[----:B------:R0:W-:Y:S04]  /*123a0*/  STL [R1+0x80], R29 ;  /* 0x0000801d01007387 */ /* 0x0001e80000100800 */
[----:B------:R1:W-:Y:S01]  /*123b0*/  STL [R1+0x7c], R4 ;  /* 0x00007c0401007387 */ /* 0x0003e20000100800 */
[----:B------:R-:W-:Y:S01]  /*123c0*/  ISETP.GE.AND P4, PT, R26, RZ, PT ;  /* 0x000000ff1a00720c */ /* 0x000fe20003f86270 */
[----:B0-----:R-:W-:Y:S02]  /*123d0*/  IMAD.MOV.U32 R29, RZ, RZ, R34 ;  /* 0x000000ffff1d7224 */ /* 0x001fe400078e0022 */
[C---:B-1----:R-:W-:Y:S02]  /*123e0*/  IMAD R4, R2.reuse, R30, R35 ;  /* 0x0000001e02047224 */ /* 0x042fe400078e0223 */
[----:B------:R-:W-:Y:S01]  /*123f0*/  @!P5 IMAD.MOV R29, RZ, RZ, -R29 ;  /* 0x000000ffff1dd224 */ /* 0x000fe200078e0a1d */
[----:B------:R-:W-:-:S02]  /*12400*/  ISETP.GT.U32.AND P2, PT, R2, R31, PT ;  /* 0x0000001f0200720c */ /* 0x000fc40003f44070 */
[----:B------:R-:W-:Y:S02]  /*12410*/  ISETP.GT.U32.AND P5, PT, R2, R4, PT ;  /* 0x000000040200720c */ /* 0x000fe40003fa4070 */
[----:B------:R-:W-:Y:S01]  /*12420*/  IABS R26, R28 ;  /* 0x0000001c001a7213 */ /* 0x000fe20000000000 */
[----:B------:R-:W-:Y:S01]  /*12430*/  @!P6 IMAD.IADD R32, R32, 0x1, -R2 ;  /* 0x000000012020e824 */ /* 0x000fe200078e0a02 */
[----:B------:R-:W-:-:S03]  /*12440*/  ISETP.GE.AND P1, PT, R249, RZ, PT ;  /* 0x000000fff900720c */ /* 0x000fc60003f26270 */
[----:B------:R-:W-:Y:S01]  /*12450*/  IMAD.MOV.U32 R30, RZ, RZ, R26 ;  /* 0x000000ffff1e7224 */ /* 0x000fe200078e001a */
[----:B------:R-:W-:Y:S02]  /*12460*/  ISETP.GE.AND P0, PT, R28, RZ, PT ;  /* 0x000000ff1c00720c */ /* 0x000fe40003f06270 */
[----:B------:R-:W-:Y:S01]  /*12470*/  ISETP.GT.U32.AND P6, PT, R2, R32, PT ;  /* 0x000000200200720c */ /* 0x000fe20003fc4070 */
[----:B------:R-:W-:Y:S01]  /*12480*/  IMAD.HI.U32 R28, R3, R30, RZ ;  /* 0x0000001e031c7227 */ /* 0x000fe200078e00ff */
[----:B------:R-:W-:Y:S02]  /*12490*/  ISETP.GE.AND P3, PT, R27, RZ, PT ;  /* 0x000000ff1b00720c */ /* 0x000fe40003f66270 */
[----:B------:R-:W-:Y:S01]  /*124a0*/  IABS R27, R25 ;  /* 0x00000019001b7213 */ /* 0x000fe20000000000 */
[--C-:B------:R-:W-:Y:S02]  /*124b0*/  @!P5 IMAD.IADD R4, R4, 0x1, -R2.reuse ;  /* 0x000000010404d824 */ /* 0x100fe400078e0a02 */
[----:B------:R-:W-:-:S02]  /*124c0*/  @!P2 IMAD.IADD R31, R31, 0x1, -R2 ;  /* 0x000000011f1fa824 */ /* 0x000fc400078e0a02 */
[----:B------:R-:W-:Y:S01]  /*124d0*/  IMAD.MOV R28, RZ, RZ, -R28 ;  /* 0x000000ffff1c7224 */ /* 0x000fe200078e0a1c */
[----:B------:R0:W-:Y:S01]  /*124e0*/  STL [R1+0x78], R29 ;  /* 0x0000781d01007387 */ /* 0x0001e20000100800 */
[----:B------:R-:W-:Y:S02]  /*124f0*/  ISETP.GE.AND P2, PT, R25, RZ, PT ;  /* 0x000000ff1900720c */ /* 0x000fe40003f46270 */
[C---:B------:R-:W-:Y:S01]  /*12500*/  IMAD R30, R2.reuse, R28, R30 ;  /* 0x0000001c021e7224 */ /* 0x040fe200078e021e */
[----:B------:R-:W-:Y:S01]  /*12510*/  ISETP.GT.U32.AND P5, PT, R2, R4, PT ;  /* 0x000000040200720c */ /* 0x000fe20003fa4070 */
[----:B------:R-:W-:Y:S01]  /*12520*/  IMAD.HI.U32 R28, R3, R27, RZ ;  /* 0x0000001b031c7227 */ /* 0x000fe200078e00ff */
[----:B------:R-:W-:-:S03]  /*12530*/  IABS R25, R23 ;  /* 0x0000001700197213 */ /* 0x000fc60000000000 */
[----:B0-----:R-:W-:Y:S01]  /*12540*/  IMAD.MOV.U32 R29, RZ, RZ, R31 ;  /* 0x000000ffff1d7224 */ /* 0x001fe200078e001f */
[----:B------:R-:W-:Y:S01]  /*12550*/  IABS R26, R24 ;  /* 0x00000018001a7213 */ /* 0x000fe20000000000 */
[----:B------:R-:W-:Y:S01]  /*12560*/  @!P6 IMAD.IADD R32, R32, 0x1, -R2 ;  /* 0x000000012020e824 */ /* 0x000fe200078e0a02 */
[----:B------:R-:W-:Y:S01]  /*12570*/  ISETP.GT.U32.AND P6, PT, R2, R30, PT ;  /* 0x0000001e0200720c */ /* 0x000fe20003fc4070 */
[----:B------:R-:W-:Y:S01]  /*12580*/  @!P1 IMAD.MOV R29, RZ, RZ, -R29 ;  /* 0x000000ffff1d9224 */ /* 0x000fe200078e0a1d */
[----:B------:R-:W-:Y:S01]  /*12590*/  ISETP.GE.AND P1, PT, R24, RZ, PT ;  /* 0x000000ff1800720c */ /* 0x000fe20003f26270 */
[----:B------:R-:W-:Y:S02]  /*125a0*/  IMAD.MOV R28, RZ, RZ, -R28 ;  /* 0x000000ffff1c7224 */ /* 0x000fe400078e0a1c */
[----:B------:R-:W-:Y:S02]  /*125b0*/  IMAD.MOV.U32 R24, RZ, RZ, R25 ;  /* 0x000000ffff187224 */ /* 0x000fe400078e0019 */
[----:B------:R-:W-:Y:S01]  /*125c0*/  IMAD.HI.U32 R33, R3, R26, RZ ;  /* 0x0000001a03217227 */ /* 0x000fe200078e00ff */
[----:B------:R-:W-:-:S03]  /*125d0*/  IABS R25, R20 ;  /* 0x0000001400197213 */ /* 0x000fc60000000000 */
[----:B------:R-:W-:Y:S02]  /*125e0*/  IMAD R27, R2, R28, R27 ;  /* 0x0000001c021b7224 */ /* 0x000fe400078e021b */
[----:B------:R-:W-:Y:S01]  /*125f0*/  IMAD.HI.U32 R31, R3, R24, RZ ;  /* 0x00000018031f7227 */ /* 0x000fe200078e00ff */
[----:B------:R0:W-:Y:S03]  /*12600*/  STL [R1+0x74], R29 ;  /* 0x0000741d01007387 */ /* 0x0001e60000100800 */
[----:B------:R-:W-:Y:S02]  /*12610*/  IMAD.MOV R33, RZ, RZ, -R33 ;  /* 0x000000ffff217224 */ /* 0x000fe400078e0a21 */
[----:B------:R-:W-:Y:S01]  /*12620*/  @!P5 IMAD.IADD R4, R4, 0x1, -R2 ;  /* 0x000000010404d824 */ /* 0x000fe200078e0a02 */
[----:B------:R-:W-:Y:S01]  /*12630*/  ISETP.GT.U32.AND P5, PT, R2, R27, PT ;  /* 0x0000001b0200720c */ /* 0x000fe20003fa4070 */
[----:B------:R-:W-:-:S02]  /*12640*/  IMAD.MOV R31, RZ, RZ, -R31 ;  /* 0x000000ffff1f7224 */ /* 0x000fc400078e0a1f */
[----:B------:R-:W-:Y:S02]  /*12650*/  IMAD R26, R2, R33, R26 ;  /* 0x00000021021a7224 */ /* 0x000fe400078e021a */
[----:B0-----:R-:W-:-:S04]  /*12660*/  IMAD.HI.U32 R29, R3, R25, RZ ;  /* 0x00000019031d7227 */ /* 0x001fc800078e00ff */
[----:B------:R-:W-:Y:S02]  /*12670*/  IMAD.MOV.U32 R35, RZ, RZ, R32 ;  /* 0x000000ffff237224 */ /* 0x000fe400078e0020 */
[----:B------:R-:W-:Y:S02]  /*12680*/  @!P6 IMAD.IADD R30, R30, 0x1, -R2 ;  /* 0x000000011e1ee824 */ /* 0x000fe400078e0a02 */
[C---:B------:R-:W-:Y:S02]  /*12690*/  IMAD R24, R2.reuse, R31, R24 ;  /* 0x0000001f02187224 */ /* 0x040fe400078e0218 */
[----:B------:R-:W-:Y:S02]  /*126a0*/  IMAD.MOV R31, RZ, RZ, -R29 ;  /* 0x000000ffff1f7224 */ /* 0x000fe400078e0a1d */
[----:B------:R-:W-:Y:S02]  /*126b0*/  IMAD.MOV.U32 R34, RZ, RZ, R4 ;  /* 0x000000ffff227224 */ /* 0x000fe400078e0004 */
[----:B------:R-:W-:Y:S01]  /*126c0*/  @!P4 IMAD.MOV R35, RZ, RZ, -R35 ;  /* 0x000000ffff23c224 */ /* 0x000fe200078e0a23 */
[C---:B------:R-:W-:Y:S01]  /*126d0*/  ISETP.GT.U32.AND P4, PT, R2.reuse, R26, PT ;  /* 0x0000001a0200720c */ /* 0x040fe20003f84070 */
[C---:B------:R-:W-:Y:S01]  /*126e0*/  IMAD R25, R2.reuse, R31, R25 ;  /* 0x0000001f02197224 */ /* 0x040fe200078e0219 */
[C---:B------:R-:W-:Y:S01]  /*126f0*/  ISETP.GT.U32.AND P6, PT, R2.reuse, R30, PT ;  /* 0x0000001e0200720c */ /* 0x040fe20003fc4070 */
[----:B------:R-:W-:Y:S01]  /*12700*/  @!P3 IMAD.MOV R34, RZ, RZ, -R34 ;  /* 0x000000ffff22b224 */ /* 0x000fe200078e0a22 */
[C---:B------:R-:W-:Y:S01]  /*12710*/  ISETP.GT.U32.AND P3, PT, R2.reuse, R24, PT ;  /* 0x000000180200720c */ /* 0x040fe20003f64070 */
[----:B------:R-:W-:Y:S01]  /*12720*/  @!P5 IMAD.IADD R27, R27, 0x1, -R2 ;  /* 0x000000011b1bd824 */ /* 0x000fe200078e0a02 */
[----:B------:R-:W-:-:S02]  /*12730*/  ISETP.GT.U32.AND P5, PT, R2, R25, PT ;  /* 0x000000190200720c */ /* 0x000fc40003fa4070 */
[----:B------:R-:W-:Y:S02]  /*12740*/  IABS R28, R21 ;  /* 0x00000015001c7213 */ /* 0x000fe40000000000 */
[----:B------:R-:W-:-:S03]  /*12750*/  IABS R31, R17 ;  /* 0x00000011001f7213 */ /* 0x000fc60000000000 */
[--C-:B------:R-:W-:Y:S01]  /*12760*/  @!P4 IMAD.IADD R26, R26, 0x1, -R2.reuse ;  /* 0x000000011a1ac824 */ /* 0x100fe200078e0a02 */
[----:B------:R-:W-:Y:S01]  /*12770*/  ISETP.GT.U32.AND P4, PT, R2, R27, PT ;  /* 0x0000001b0200720c */ /* 0x000fe20003f84070 */
[----:B------:R-:W-:Y:S01]  /*12780*/  @!P6 IMAD.IADD R30, R30, 0x1, -R2 ;  /* 0x000000011e1ee824 */ /* 0x000fe200078e0a02 */
[----:B------:R-:W-:Y:S01]  /*12790*/  ISETP.GE.AND P6, PT, R23, RZ, PT ;  /* 0x000000ff1700720c */ /* 0x000fe20003fc6270 */
[----:B------:R-:W-:Y:S01]  /*127a0*/  IMAD.HI.U32 R29, R3, R28, RZ ;  /* 0x0000001c031d7227 */ /* 0x000fe200078e00ff */
[----:B------:R-:W-:-:S03]  /*127b0*/  IABS R23, R22 ;  /* 0x0000001600177213 */ /* 0x000fc60000000000 */
[----:B------:R-:W-:Y:S01]  /*127c0*/  @!P3 IMAD.IADD R24, R24, 0x1, -R2 ;  /* 0x000000011818b824 */ /* 0x000fe200078e0a02 */
[C---:B------:R-:W-:Y:S01]  /*127d0*/  ISETP.GT.U32.AND P3, PT, R2.reuse, R26, PT ;  /* 0x0000001a0200720c */ /* 0x040fe20003f64070 */
[----:B------:R-:W-:Y:S02]  /*127e0*/  IMAD.MOV R29, RZ, RZ, -R29 ;  /* 0x000000ffff1d7224 */ /* 0x000fe400078e0a1d */
[----:B------:R-:W-:Y:S02]  /*127f0*/  IMAD.MOV.U32 R32, RZ, RZ, R30 ;  /* 0x000000ffff207224 */ /* 0x000fe400078e001e */
[----:B------:R-:W-:Y:S01]  /*12800*/  @!P5 IMAD.IADD R25, R25, 0x1, -R2 ;  /* 0x000000011919d824 */ /* 0x000fe200078e0a02 */
[----:B------:R-:W-:Y:S01]  /*12810*/  ISETP.GT.U32.AND P5, PT, R2, R24, PT ;  /* 0x000000180200720c */ /* 0x000fe20003fa4070 */
[----:B------:R-:W-:Y:S02]  /*12820*/  IMAD.MOV.U32 R30, RZ, RZ, R31 ;  /* 0x000000ffff1e7224 */ /* 0x000fe400078e001f */
[----:B------:R-:W-:-:S04]  /*12830*/  IMAD.HI.U32 R31, R3, R23, RZ ;  /* 0x00000017031f7227 */ /* 0x000fc800078e00ff */
[C---:B------:R-:W-:Y:S02]  /*12840*/  IMAD R4, R2.reuse, R29, R28 ;  /* 0x0000001d02047224 */ /* 0x040fe400078e021c */
[----:B------:R-:W-:Y:S01]  /*12850*/  IMAD.MOV R31, RZ, RZ, -R31 ;  /* 0x000000ffff1f7224 */ /* 0x000fe200078e0a1f */
[----:B------:R-:W-:Y:S01]  /*12860*/  IABS R28, R19 ;  /* 0x00000013001c7213 */ /* 0x000fe20000000000 */
[----:B------:R-:W-:Y:S01]  /*12870*/  @!P0 IMAD.MOV R32, RZ, RZ, -R32 ;  /* 0x000000ffff208224 */ /* 0x000fe200078e0a20 */
[C---:B------:R-:W-:Y:S01]  /*12880*/  ISETP.GT.U32.AND P0, PT, R2.reuse, R25, PT ;  /* 0x000000190200720c */ /* 0x040fe20003f04070 */
[--C-:B------:R-:W-:Y:S01]  /*12890*/  @!P4 IMAD.IADD R27, R27, 0x1, -R2.reuse ;  /* 0x000000011b1bc824 */ /* 0x100fe200078e0a02 */
[C---:B------:R-:W-:Y:S01]  /*128a0*/  ISETP.GT.U32.AND P4, PT, R2.reuse, R4, PT ;  /* 0x000000040200720c */ /* 0x040fe20003f84070 */
[----:B------:R-:W-:Y:S02]  /*128b0*/  IMAD R23, R2, R31, R23 ;  /* 0x0000001f02177224 */ /* 0x000fe400078e0217 */
[----:B------:R-:W-:Y:S01]  /*128c0*/  @!P3 IMAD.IADD R26, R26, 0x1, -R2 ;  /* 0x000000011a1ab824 */ /* 0x000fe200078e0a02 */
[----:B------:R-:W-:Y:S01]  /*128d0*/  ISETP.GE.AND P3, PT, R20, RZ, PT ;  /* 0x000000ff1400720c */ /* 0x000fe20003f66270 */
[----:B------:R-:W-:Y:S01]  /*128e0*/  IMAD.HI.U32 R20, R3, R28, RZ ;  /* 0x0000001c03147227 */ /* 0x000fe200078e00ff */
[----:B------:R-:W-:-:S03]  /*128f0*/  IABS R29, R18 ;  /* 0x00000012001d7213 */ /* 0x000fc60000000000 */
[----:B------:R-:W-:Y:S01]  /*12900*/  @!P5 IMAD.IADD R24, R24, 0x1, -R2 ;  /* 0x000000011818d824 */ /* 0x000fe200078e0a02 */
[----:B------:R-:W-:Y:S01]  /*12910*/  ISETP.GT.U32.AND P5, PT, R2, R23, PT ;  /* 0x000000170200720c */ /* 0x000fe20003fa4070 */
[----:B------:R-:W-:Y:S01]  /*12920*/  IMAD.HI.U32 R31, R3, R30, RZ ;  /* 0x0000001e031f7227 */ /* 0x000fe200078e00ff */
[----:B------:R-:W-:Y:S03]  /*12930*/  STL [R1+0x70], R35 ;  /* 0x0000702301007387 */ /* 0x000fe60000100800 */
[----:B------:R-:W-:Y:S01]  /*12940*/  IMAD.MOV R20, RZ, RZ, -R20 ;  /* 0x000000ffff147224 */ /* 0x000fe200078e0a14 */
[----:B------:R-:W-:Y:S01]  /*12950*/  STL [R1+0x6c], R34 ;  /* 0x00006c2201007387 */ /* 0x000fe20000100800 */
[----:B------:R-:W-:-:S03]  /*12960*/  IMAD.MOV R31, RZ, RZ, -R31 ;  /* 0x000000ffff1f7224 */ /* 0x000fc600078e0a1f */
[----:B------:R0:W-:Y:S01]  /*12970*/  STL [R1+0x68], R32 ;  /* 0x0000682001007387 */ /* 0x0001e20000100800 */
[----:B------:R-:W-:Y:S01]  /*12980*/  IMAD R20, R2, R20, R28 ;  /* 0x0000001402147224 */ /* 0x000fe200078e021c */
[----:B------:R-:W-:Y:S01]  /*12990*/  IABS R28, R15 ;  /* 0x0000000f001c7213 */ /* 0x000fe20000000000 */
[--C-:B------:R-:W-:Y:S01]  /*129a0*/  @!P0 IMAD.IADD R25, R25, 0x1, -R2.reuse ;  /* 0x0000000119198824 */ /* 0x100fe200078e0a02 */
[----:B------:R-:W-:Y:S01]  /*129b0*/  ISETP.GE.AND P0, PT, R21, RZ, PT ;  /* 0x000000ff1500720c */ /* 0x000fe20003f06270 */
[----:B------:R-:W-:Y:S01]  /*129c0*/  @!P4 IMAD.IADD R4, R4, 0x1, -R2 ;  /* 0x000000010404c824 */ /* 0x000fe200078e0a02 */
[----:B------:R-:W-:Y:S01]  /*129d0*/  ISETP.GE.AND P4, PT, R22, RZ, PT ;  /* 0x000000ff1600720c */ /* 0x000fe20003f86270 */
[----:B0-----:R-:W-:-:S04]  /*129e0*/  IMAD.HI.U32 R32, R3, R29, RZ ;  /* 0x0000001d03207227 */ /* 0x001fc800078e00ff */
[----:B------:R-:W-:Y:S02]  /*129f0*/  IMAD.MOV R21, RZ, RZ, -R32 ;  /* 0x000000ffff157224 */ /* 0x000fe400078e0a20 */
[C---:B------:R-:W-:Y:S02]  /*12a00*/  IMAD R22, R2.reuse, R31, R30 ;  /* 0x0000001f02167224 */ /* 0x040fe400078e021e */
[----:B------:R-:W-:Y:S02]  /*12a10*/  IMAD.MOV.U32 R34, RZ, RZ, R27 ;  /* 0x000000ffff227224 */ /* 0x000fe400078e001b */
[----:B------:R-:W-:Y:S02]  /*12a20*/  IMAD.MOV.U32 R27, RZ, RZ, R28 ;  /* 0x000000ffff1b7224 */ /* 0x000fe400078e001c */
[C---:B------:R-:W-:Y:S02]  /*12a30*/  IMAD R21, R2.reuse, R21, R29 ;  /* 0x0000001502157224 */ /* 0x040fe400078e021d */
[----:B------:R-:W-:Y:S01]  /*12a40*/  @!P5 IMAD.IADD R23, R23, 0x1, -R2 ;  /* 0x000000011717d824 */ /* 0x000fe200078e0a02 */
[C---:B------:R-:W-:Y:S01]  /*12a50*/  ISETP.GT.U32.AND P5, PT, R2.reuse, R22, PT ;  /* 0x000000160200720c */ /* 0x040fe20003fa4070 */
[----:B------:R-:W-:Y:S01]  /*12a60*/  @!P2 IMAD.MOV R34, RZ, RZ, -R34 ;  /* 0x000000ffff22a224 */ /* 0x000fe200078e0a22 */
[----:B------:R-:W-:Y:S01]  /*12a70*/  ISETP.GT.U32.AND P2, PT, R2, R4, PT ;  /* 0x000000040200720c */ /* 0x000fe20003f44070 */
[----:B------:R-:W-:-:S04]  /*12a80*/  IMAD.MOV.U32 R28, RZ, RZ, R24 ;  /* 0x000000ffff1c7224 */ /* 0x000fc800078e0018 */
[----:B------:R-:W-:Y:S01]  /*12a90*/  @!P6 IMAD.MOV R28, RZ, RZ, -R28 ;  /* 0x000000ffff1ce224 */ /* 0x000fe200078e0a1c */
[----:B------:R-:W-:Y:S01]  /*12aa0*/  ISETP.GT.U32.AND P6, PT, R2, R21, PT ;  /* 0x000000150200720c */ /* 0x000fe20003fc4070 */
[----:B------:R-:W-:-:S04]  /*12ab0*/  IMAD.MOV.U32 R33, RZ, RZ, R26 ;  /* 0x000000ffff217224 */ /* 0x000fc800078e001a */
[----:B------:R-:W-:Y:S01]  /*12ac0*/  @!P1 IMAD.MOV R33, RZ, RZ, -R33 ;  /* 0x000000ffff219224 */ /* 0x000fe200078e0a21 */
[----:B------:R-:W-:Y:S01]  /*12ad0*/  ISETP.GT.U32.AND P1, PT, R2, R23, PT ;  /* 0x000000170200720c */ /* 0x000fe20003f24070 */
[--C-:B------:R-:W-:Y:S01]  /*12ae0*/  @!P2 IMAD.IADD R4, R4, 0x1, -R2.reuse ;  /* 0x000000010404a824 */ /* 0x100fe200078e0a02 */
[----:B------:R-:W-:Y:S01]  /*12af0*/  ISETP.GT.U32.AND P2, PT, R2, R20, PT ;  /* 0x000000140200720c */ /* 0x000fe20003f44070 */
[--C-:B------:R-:W-:Y:S02]  /*12b00*/  @!P5 IMAD.IADD R22, R22, 0x1, -R2.reuse ;  /* 0x000000011616d824 */ /* 0x100fe400078e0a02 */
[----:B------:R-:W-:Y:S02]  /*12b10*/  @!P3 IMAD.MOV R25, RZ, RZ, -R25 ;  /* 0x000000ffff19b224 */ /* 0x000fe400078e0a19 */
[----:B------:R-:W-:Y:S01]  /*12b20*/  @!P6 IMAD.IADD R21, R21, 0x1, -R2 ;  /* 0x000000011515e824 */ /* 0x000fe200078e0a02 */
[----:B------:R-:W-:Y:S01]  /*12b30*/  ISETP.GT.U32.AND P6, PT, R2, R22, PT ;  /* 0x000000160200720c */ /* 0x000fe20003fc4070 */
[----:B------:R-:W-:Y:S01]  /*12b40*/  STL [R1+0x64], R34 ;  /* 0x0000642201007387 */ /* 0x000fe20000100800 */
[----:B------:R-:W-:Y:S01]  /*12b50*/  IMAD.HI.U32 R24, R3, R27, RZ ;  /* 0x0000001b03187227 */ /* 0x000fe200078e00ff */
[----:B------:R-:W-:-:S02]  /*12b60*/  IABS R29, R16 ;  /* 0x00000010001d7213 */ /* 0x000fc40000000000 */
[----:B------:R-:W-:Y:S01]  /*12b70*/  STL [R1+0x60], R33 ;  /* 0x0000602101007387 */ /* 0x000fe20000100800 */
[----:B------:R-:W-:-:S03]  /*12b80*/  IMAD.MOV R24, RZ, RZ, -R24 ;  /* 0x000000ffff187224 */ /* 0x000fc600078e0a18 */
[----:B------:R-:W-:Y:S01]  /*12b90*/  STL [R1+0x5c], R28 ;  /* 0x00005c1c01007387 */ /* 0x000fe20000100800 */
[----:B------:R-:W-:-:S03]  /*12ba0*/  IMAD.MOV.U32 R26, RZ, RZ, R29 ;  /* 0x000000ffff1a7224 */ /* 0x000fc600078e001d */
[----:B------:R0:W-:Y:S01]  /*12bb0*/  STL [R1+0x58], R25 ;  /* 0x0000581901007387 */ /* 0x0001e20000100800 */
[--C-:B------:R-:W-:Y:S01]  /*12bc0*/  @!P1 IMAD.IADD R23, R23, 0x1, -R2.reuse ;  /* 0x0000000117179824 */ /* 0x100fe200078e0a02 */
[----:B------:R-:W-:Y:S01]  /*12bd0*/  ISETP.GE.AND P5, PT, R19, RZ, PT ;  /* 0x000000ff1300720c */ /* 0x000fe20003fa6270 */
[----:B------:R-:W-:Y:S01]  /*12be0*/  IMAD R19, R2, R24, R27 ;  /* 0x0000001802137224 */ /* 0x000fe200078e021b */
[----:B------:R-:W-:Y:S01]  /*12bf0*/  ISETP.GE.AND P1, PT, R18, RZ, PT ;  /* 0x000000ff1200720c */ /* 0x000fe20003f26270 */
[----:B------:R-:W-:Y:S02]  /*12c00*/  @!P2 IMAD.IADD R20, R20, 0x1, -R2 ;  /* 0x000000011414a824 */ /* 0x000fe400078e0a02 */
[----:B0-----:R-:W-:Y:S01]  /*12c10*/  IMAD.MOV.U32 R25, RZ, RZ, R4 ;  /* 0x000000ffff197224 */ /* 0x001fe200078e0004 */
[----:B------:R-:W-:Y:S01]  /*12c20*/  ISETP.GE.AND P3, PT, R17, RZ, PT ;  /* 0x000000ff1100720c */ /* 0x000fe20003f66270 */
[----:B------:R-:W-:Y:S01]  /*12c30*/  IMAD.HI.U32 R17, R3, R26, RZ ;  /* 0x0000001a03117227 */ /* 0x000fe200078e00ff */
[----:B------:R-:W-:-:S02]  /*12c40*/  IABS R18, R12 ;  /* 0x0000000c00127213 */ /* 0x000fc40000000000 */
[----:B------:R-:W-:Y:S01]  /*12c50*/  ISETP.GT.U32.AND P2, PT, R2, R21, PT ;  /* 0x000000150200720c */ /* 0x000fe20003f44070 */
[----:B------:R-:W-:Y:S02]  /*12c60*/  @!P0 IMAD.MOV R25, RZ, RZ, -R25 ;  /* 0x000000ffff198224 */ /* 0x000fe400078e0a19 */
[----:B------:R-:W-:Y:S01]  /*12c70*/  @!P6 IMAD.IADD R22, R22, 0x1, -R2 ;  /* 0x000000011616e824 */ /* 0x000fe200078e0a02 */
[C---:B------:R-:W-:Y:S01]  /*12c80*/  ISETP.GT.U32.AND P6, PT, R2.reuse, R19, PT ;  /* 0x000000130200720c */ /* 0x040fe20003fc4070 */
[----:B------:R-:W-:Y:S01]  /*12c90*/  IMAD.MOV R17, RZ, RZ, -R17 ;  /* 0x000000ffff117224 */ /* 0x000fe200078e0a11 */
[----:B------:R0:W-:Y:S03]  /*12ca0*/  STL [R1+0x54], R25 ;  /* 0x0000541901007387 */ /* 0x0001e60000100800 */
[----:B------:R-:W-:Y:S02]  /*12cb0*/  IMAD R17, R2, R17, R26 ;  /* 0x0000001102117224 */ /* 0x000fe400078e021a */
[----:B0-----:R-:W-:-:S04]  /*12cc0*/  IMAD.HI.U32 R25, R3, R18, RZ ;  /* 0x0000001203197227 */ /* 0x001fc800078e00ff */
[----:B------:R-:W-:Y:S02]  /*12cd0*/  IMAD.MOV R25, RZ, RZ, -R25 ;  /* 0x000000ffff197224 */ /* 0x000fe400078e0a19 */
[----:B------:R-:W-:Y:S01]  /*12ce0*/  @!P2 IMAD.IADD R21, R21, 0x1, -R2 ;  /* 0x000000011515a824 */ /* 0x000fe200078e0a02 */
[C---:B------:R-:W-:Y:S01]  /*12cf0*/  ISETP.GT.U32.AND P2, PT, R2.reuse, R17, PT ;  /* 0x000000110200720c */ /* 0x040fe20003f44070 */
[----:B------:R-:W-:Y:S02]  /*12d00*/  IMAD R18, R2, R25, R18 ;  /* 0x0000001902127224 */ /* 0x000fe400078e0212 */
[----:B------:R-:W-:-:S03]  /*12d10*/  @!P6 IMAD.IADD R19, R19, 0x1, -R2 ;  /* 0x000000011313e824 */ /* 0x000fc600078e0a02 */
[C---:B------:R-:W-:Y:S02]  /*12d20*/  ISETP.GT.U32.AND P6, PT, R2.reuse, R18, PT ;  /* 0x000000120200720c */ /* 0x040fe40003fc4070 */
[----:B------:R-:W-:-:S05]  /*12d30*/  ISETP.GT.U32.AND P0, PT, R2, R20, PT ;  /* 0x000000140200720c */ /* 0x000fca0003f04070 */
[----:B------:R-:W-:Y:S02]  /*12d40*/  @!P2 IMAD.IADD R17, R17, 0x1, -R2 ;  /* 0x000000011111a824 */ /* 0x000fe400078e0a02 */
[----:B------:R-:W-:-:S04]  /*12d50*/  @!P4 IMAD.MOV R23, RZ, RZ, -R23 ;  /* 0x000000ffff17c224 */ /* 0x000fc800078e0a17 */
[----:B------:R-:W-:Y:S01]  /*12d60*/  @!P6 IMAD.IADD R18, R18, 0x1, -R2 ;  /* 0x000000011212e824 */ /* 0x000fe200078e0a02 */
[C---:B------:R-:W-:Y:S02]  /*12d70*/  ISETP.GT.U32.AND P6, PT, R2.reuse, R17, PT ;  /* 0x000000110200720c */ /* 0x040fe40003fc4070 */
[----:B------:R-:W-:Y:S01]  /*12d80*/  ISETP.GT.U32.AND P4, PT, R2, R19, PT ;  /* 0x000000130200720c */ /* 0x000fe20003f84070 */
[----:B------:R-:W-:Y:S02]  /*12d90*/  IMAD.MOV.U32 R28, RZ, RZ, R22 ;  /* 0x000000ffff1c7224 */ /* 0x000fe400078e0016 */
[----:B------:R-:W-:Y:S02]  /*12da0*/  @!P0 IMAD.IADD R20, R20, 0x1, -R2 ;  /* 0x0000000114148824 */ /* 0x000fe400078e0a02 */
[----:B------:R-:W-:Y:S01]  /*12db0*/  @!P3 IMAD.MOV R28, RZ, RZ, -R28 ;  /* 0x000000ffff1cb224 */ /* 0x000fe200078e0a1c */
[----:B------:R-:W-:Y:S01]  /*12dc0*/  ISETP.GT.U32.AND P3, PT, R2, R18, PT ;  /* 0x000000120200720c */ /* 0x000fe20003f64070 */
[----:B------:R-:W-:Y:S01]  /*12dd0*/  IMAD.MOV.U32 R22, RZ, RZ, R20 ;  /* 0x000000ffff167224 */ /* 0x000fe200078e0014 */
[----:B------:R-:W-:Y:S01]  /*12de0*/  ISETP.GE.AND P0, PT, R15, RZ, PT ;  /* 0x000000ff0f00720c */ /* 0x000fe20003f06270 */
[----:B------:R-:W-:Y:S01]  /*12df0*/  @!P1 IMAD.MOV R21, RZ, RZ, -R21 ;  /* 0x000000ffff159224 */ /* 0x000fe200078e0a15 */
[----:B------:R-:W-:Y:S01]  /*12e00*/  ISETP.GE.AND P2, PT, R16, RZ, PT ;  /* 0x000000ff1000720c */ /* 0x000fe20003f46270 */
[----:B------:R-:W-:Y:S01]  /*12e10*/  @!P6 IMAD.IADD R17, R17, 0x1, -R2 ;  /* 0x000000011111e824 */ /* 0x000fe200078e0a02 */
[----:B------:R-:W-:Y:S01]  /*12e20*/  ISETP.GE.AND P6, PT, R12, RZ, PT ;  /* 0x000000ff0c00720c */ /* 0x000fe20003fc6270 */
[----:B------:R-:W-:Y:S01]  /*12e30*/  @!P5 IMAD.MOV R22, RZ, RZ, -R22 ;  /* 0x000000ffff16d224 */ /* 0x000fe200078e0a16 */
[----:B------:R-:W-:Y:S01]  /*12e40*/  STL [R1+0x50], R23 ;  /* 0x0000501701007387 */ /* 0x000fe20000100800 */
[----:B------:R-:W-:-:S02]  /*12e50*/  @!P4 IMAD.IADD R19, R19, 0x1, -R2 ;  /* 0x000000011313c824 */ /* 0x000fc400078e0a02 */
[----:B------:R-:W-:Y:S01]  /*12e60*/  IMAD.MOV.U32 R71, RZ, RZ, R66 ;  /* 0x000000ffff477224 */ /* 0x000fe200078e0042 */
[----:B------:R-:W-:Y:S01]  /*12e70*/  STL [R1+0x4c], R28 ;  /* 0x00004c1c01007387 */ /* 0x000fe20000100800 */
[----:B------:R-:W-:Y:S02]  /*12e80*/  IMAD.MOV.U32 R66, RZ, RZ, R65 ;  /* 0x000000ffff427224 */ /* 0x000fe400078e0041 */
[----:B------:R-:W-:Y:S01]  /*12e90*/  IMAD.MOV.U32 R65, RZ, RZ, R64 ;  /* 0x000000ffff417224 */ /* 0x000fe200078e0040 */
[----:B------:R-:W-:Y:S01]  /*12ea0*/  STL [R1+0x48], R21 ;  /* 0x0000481501007387 */ /* 0x000fe20000100800 */
[----:B------:R-:W-:-:S03]  /*12eb0*/  IMAD.MOV.U32 R64, RZ, RZ, R63 ;  /* 0x000000ffff407224 */ /* 0x000fc600078e003f */
[----:B------:R0:W-:Y:S01]  /*12ec0*/  STL [R1+0x44], R22 ;  /* 0x0000441601007387 */ /* 0x0001e20000100800 */
[----:B------:R-:W-:Y:S02]  /*12ed0*/  IMAD.MOV.U32 R63, RZ, RZ, R62 ;  /* 0x000000ffff3f7224 */ /* 0x000fe400078e003e */
[----:B------:R-:W-:Y:S02]  /*12ee0*/  IMAD.MOV.U32 R62, RZ, RZ, R57 ;  /* 0x000000ffff3e7224 */ /* 0x000fe400078e0039 */
[----:B------:R-:W-:Y:S02]  /*12ef0*/  @!P3 IMAD.IADD R18, R18, 0x1, -R2 ;  /* 0x000000011212b824 */ /* 0x000fe400078e0a02 */
[----:B------:R-:W-:Y:S02]  /*12f00*/  IMAD.MOV.U32 R57, RZ, RZ, R50 ;  /* 0x000000ffff397224 */ /* 0x000fe400078e0032 */
[----:B0-----:R-:W-:Y:S02]  /*12f10*/  IMAD.MOV.U32 R22, RZ, RZ, R19 ;  /* 0x000000ffff167224 */ /* 0x001fe400078e0013 */
[----:B------:R-:W-:-:S02]  /*12f20*/  IMAD.MOV.U32 R50, RZ, RZ, R45 ;  /* 0x000000ffff327224 */ /* 0x000fc400078e002d */
[----:B------:R-:W-:Y:S02]  /*12f30*/  @!P0 IMAD.MOV R22, RZ, RZ, -R22 ;  /* 0x000000ffff168224 */ /* 0x000fe400078e0a16 */
[----:B------:R-:W-:Y:S02]  /*12f40*/  IMAD.MOV.U32 R45, RZ, RZ, R127 ;  /* 0x000000ffff2d7224 */ /* 0x000fe400078e007f */
[----:B------:R-:W-:Y:S02]  /*12f50*/  IMAD.MOV.U32 R127, RZ, RZ, R251 ;  /* 0x000000ffff7f7224 */ /* 0x000fe400078e00fb */
[----:B------:R-:W-:Y:S02]  /*12f60*/  @!P2 IMAD.MOV R17, RZ, RZ, -R17 ;  /* 0x000000ffff11a224 */ /* 0x000fe400078e0a11 */
[----:B------:R-:W-:Y:S02]  /*12f70*/  IMAD.MOV.U32 R251, RZ, RZ, R129 ;  /* 0x000000fffffb7224 */ /* 0x000fe400078e0081 */
[----:B------:R-:W-:Y:S01]  /*12f80*/  @!P6 IMAD.MOV R18, RZ, RZ, -R18 ;  /* 0x000000ffff12e224 */ /* 0x000fe200078e0a12 */
[----:B------:R-:W-:Y:S01]  /*12f90*/  STL [R1+0x40], R22 ;  /* 0x0000401601007387 */ /* 0x000fe20000100800 */
[----:B------:R-:W-:-:S02]  /*12fa0*/  IMAD.MOV.U32 R129, RZ, RZ, R7 ;  /* 0x000000ffff817224 */ /* 0x000fc400078e0007 */
[----:B------:R-:W-:Y:S02]  /*12fb0*/  IMAD.MOV.U32 R7, RZ, RZ, R6 ;  /* 0x000000ffff077224 */ /* 0x000fe400078e0006 */
[----:B------:R-:W4:Y:S01]  /*12fc0*/  LDL.LU R6, [R1+0x18c] ;  /* 0x00018c0001067983 */ /* 0x000f220000300800 */
[----:B------:R-:W-:Y:S02]  /*12fd0*/  IMAD.MOV.U32 R67, RZ, RZ, R66 ;  /* 0x000000ffff437224 */ /* 0x000fe400078e0042 */
[----:B------:R-:W-:Y:S01]  /*12fe0*/  IMAD.MOV.U32 R66, RZ, RZ, R61 ;  /* 0x000000ffff427224 */ /* 0x000fe200078e003d */
[----:B------:R0:W-:Y:S04]  /*12ff0*/  STL [R1+0x3c], R17 ;  /* 0x00003c1101007387 */ /* 0x0001e80000100800 */
[----:B------:R-:W-:Y:S04]  /*13000*/  STL [R1+0x38], R18 ;  /* 0x0000381201007387 */ /* 0x000fe80000100800 */
[----:B------:R-:W3:Y:S01]  /*13010*/  LDL.LU R61, [R1+0x130] ;  /* 0x00013000013d7983 */ /* 0x000ee20000300800 */
[----:B------:R-:W-:-:S02]  /*13020*/  IABS R26, R13 ;  /* 0x0000000d001a7213 */ /* 0x000fc40000000000 */
[----:B------:R-:W-:-:S03]  /*13030*/  IABS R24, R14 ;  /* 0x0000000e00187213 */ /* 0x000fc60000000000 */
[----:B------:R-:W-:-:S04]  /*13040*/  IMAD.HI.U32 R27, R3, R26, RZ ;  /* 0x0000001a031b7227 */ /* 0x000fc800078e00ff */
[----:B------:R-:W-:-:S04]  /*13050*/  IMAD.HI.U32 R15, R3, R24, RZ ;  /* 0x00000018030f7227 */ /* 0x000fc800078e00ff */
[----:B------:R-:W-:Y:S02]  /*13060*/  IMAD.MOV R27, RZ, RZ, -R27 ;  /* 0x000000ffff1b7224 */ /* 0x000fe400078e0a1b */
[----:B------:R-:W-:Y:S02]  /*13070*/  IMAD.MOV R15, RZ, RZ, -R15 ;  /* 0x000000ffff0f7224 */ /* 0x000fe400078e0a0f */
[C---:B------:R-:W-:Y:S01]  /*13080*/  IMAD R16, R2.reuse, R27, R26 ;  /* 0x0000001b02107224 */ /* 0x040fe200078e021a */
[----:B------:R-:W-:Y:S01]  /*13090*/  IABS R4, R8 ;  /* 0x0000000800047213 */ /* 0x000fe20000000000 */
[----:B------:R-:W-:-:S03]  /*130a0*/  IMAD R15, R2, R15, R24 ;  /* 0x0000000f020f7224 */ /* 0x000fc600078e0218 */
[C---:B------:R-:W-:Y:S01]  /*130b0*/  ISETP.GT.U32.AND P1, PT, R2.reuse, R16, PT ;  /* 0x000000100200720c */ /* 0x040fe20003f24070 */
[----:B------:R-:W-:Y:S01]  /*130c0*/  IMAD.HI.U32 R25, R3, R4, RZ ;  /* 0x0000000403197227 */ /* 0x000fe200078e00ff */
[----:B------:R-:W-:Y:S02]  /*130d0*/  ISETP.GT.U32.AND P5, PT, R2, R15, PT ;  /* 0x0000000f0200720c */ /* 0x000fe40003fa4070 */
[----:B------:R-:W-:Y:S01]  /*130e0*/  IABS R26, R9 ;  /* 0x00000009001a7213 */ /* 0x000fe20000000000 */
[----:B------:R-:W-:-:S04]  /*130f0*/  IMAD.MOV R25, RZ, RZ, -R25 ;  /* 0x000000ffff197224 */ /* 0x000fc800078e0a19 */
[----:B------:R-:W-:Y:S01]  /*13100*/  IMAD.HI.U32 R21, R3, R26, RZ ;  /* 0x0000001a03157227 */ /* 0x000fe200078e00ff */
[----:B------:R-:W-:-:S03]  /*13110*/  IABS R24, R10 ;  /* 0x0000000a00187213 */ /* 0x000fc60000000000 */
[----:B------:R-:W-:Y:S02]  /*13120*/  IMAD R4, R2, R25, R4 ;  /* 0x0000001902047224 */ /* 0x000fe400078e0204 */
[--C-:B------:R-:W-:Y:S02]  /*13130*/  @!P1 IMAD.IADD R16, R16, 0x1, -R2.reuse ;  /* 0x0000000110109824 */ /* 0x100fe400078e0a02 */
[----:B------:R-:W-:Y:S01]  /*13140*/  IMAD.MOV R21, RZ, RZ, -R21 ;  /* 0x000000ffff157224 */ /* 0x000fe200078e0a15 */
[----:B------:R-:W-:Y:S01]  /*13150*/  ISETP.GE.AND P3, PT, R13, RZ, PT ;  /* 0x000000ff0d00720c */ /* 0x000fe20003f66270 */
[----:B------:R-:W-:Y:S01]  /*13160*/  @!P5 IMAD.IADD R15, R15, 0x1, -R2 ;  /* 0x000000010f0fd824 */ /* 0x000fe200078e0a02 */
[C---:B------:R-:W-:Y:S01]  /*13170*/  ISETP.GT.U32.AND P4, PT, R2.reuse, R4, PT ;  /* 0x000000040200720c */ /* 0x040fe20003f84070 */
[C---:B------:R-:W-:Y:S01]  /*13180*/  IMAD R13, R2.reuse, R21, R26 ;  /* 0x00000015020d7224 */ /* 0x040fe200078e021a */
[----:B------:R-:W-:Y:S01]  /*13190*/  ISETP.GT.U32.AND P5, PT, R2, R16, PT ;  /* 0x000000100200720c */ /* 0x000fe20003fa4070 */
[----:B------:R-:W-:-:S03]  /*131a0*/  IMAD.HI.U32 R20, R3, R24, RZ ;  /* 0x0000001803147227 */ /* 0x000fc600078e00ff */
[----:B------:R-:W-:Y:S01]  /*131b0*/  ISETP.GT.U32.AND P2, PT, R2, R13, PT ;  /* 0x0000000d0200720c */ /* 0x000fe20003f44070 */
[----:B------:R-:W-:-:S04]  /*131c0*/  IMAD.MOV R20, RZ, RZ, -R20 ;  /* 0x000000ffff147224 */ /* 0x000fc800078e0a14 */
[C---:B------:R-:W-:Y:S01]  /*131d0*/  IMAD R12, R2.reuse, R20, R24 ;  /* 0x00000014020c7224 */ /* 0x040fe200078e0218 */
[----:B------:R-:W-:Y:S01]  /*131e0*/  ISETP.GT.U32.AND P0, PT, R2, R15, PT ;  /* 0x0000000f0200720c */ /* 0x000fe20003f04070 */
[--C-:B------:R-:W-:Y:S02]  /*131f0*/  @!P4 IMAD.IADD R4, R4, 0x1, -R2.reuse ;  /* 0x000000010404c824 */ /* 0x100fe400078e0a02 */
[--C-:B------:R-:W-:Y:S01]  /*13200*/  @!P5 IMAD.IADD R16, R16, 0x1, -R2.reuse ;  /* 0x000000011010d824 */ /* 0x100fe200078e0a02 */
[----:B------:R-:W-:Y:S02]  /*13210*/  ISETP.GT.U32.AND P5, PT, R2, R12, PT ;  /* 0x0000000c0200720c */ /* 0x000fe40003fa4070 */
[----:B------:R-:W-:Y:S01]  /*13220*/  ISETP.GE.AND P1, PT, R14, RZ, PT ;  /* 0x000000ff0e00720c */ /* 0x000fe20003f26270 */
[----:B------:R-:W-:Y:S01]  /*13230*/  @!P2 IMAD.IADD R13, R13, 0x1, -R2 ;  /* 0x000000010d0da824 */ /* 0x000fe200078e0a02 */
[----:B------:R-:W-:Y:S01]  /*13240*/  ISETP.GT.U32.AND P4, PT, R2, R4, PT ;  /* 0x000000040200720c */ /* 0x000fe20003f84070 */
[----:B0-----:R-:W-:Y:S01]  /*13250*/  IMAD.MOV.U32 R17, RZ, RZ, R16 ;  /* 0x000000ffff117224 */ /* 0x001fe200078e0010 */
[----:B------:R-:W-:-:S02]  /*13260*/  IABS R14, R11 ;  /* 0x0000000b000e7213 */ /* 0x000fc40000000000 */
[----:B------:R-:W-:Y:S01]  /*13270*/  ISETP.GE.AND P6, PT, R8, RZ, PT ;  /* 0x000000ff0800720c */ /* 0x000fe20003fc6270 */
[----:B------:R-:W-:Y:S01]  /*13280*/  @!P3 IMAD.MOV R17, RZ, RZ, -R17 ;  /* 0x000000ffff11b224 */ /* 0x000fe200078e0a11 */
[----:B------:R-:W-:Y:S01]  /*13290*/  ISETP.GT.U32.AND P3, PT, R2, R13, PT ;  /* 0x0000000d0200720c */ /* 0x000fe20003f64070 */
[----:B------:R-:W-:-:S04]  /*132a0*/  IMAD.HI.U32 R8, R3, R14, RZ ;  /* 0x0000000e03087227 */ /* 0x000fc800078e00ff */
[----:B------:R-:W-:Y:S01]  /*132b0*/  @!P0 IMAD.IADD R15, R15, 0x1, -R2 ;  /* 0x000000010f0f8824 */ /* 0x000fe200078e0a02 */
[----:B------:R-:W-:Y:S01]  /*132c0*/  ISETP.GE.AND P0, PT, R9, RZ, PT ;  /* 0x000000ff0900720c */ /* 0x000fe20003f06270 */
[----:B------:R-:W-:Y:S01]  /*132d0*/  IMAD.MOV R8, RZ, RZ, -R8 ;  /* 0x000000ffff087224 */ /* 0x000fe200078e0a08 */
[----:B--2---:R-:W-:Y:S01]  /*132e0*/  IABS R9, R252 ;  /* 0x000000fc00097213 */ /* 0x004fe20000000000 */
[--C-:B------:R-:W-:Y:S02]  /*132f0*/  @!P5 IMAD.IADD R12, R12, 0x1, -R2.reuse ;  /* 0x000000010c0cd824 */ /* 0x100fe400078e0a02 */
[----:B------:R-:W-:Y:S01]  /*13300*/  @!P4 IMAD.IADD R4, R4, 0x1, -R2 ;  /* 0x000000010404c824 */ /* 0x000fe200078e0a02 */
[----:B------:R-:W-:Y:S01]  /*13310*/  ISETP.GE.AND P4, PT, R10, RZ, PT ;  /* 0x000000ff0a00720c */ /* 0x000fe20003f86270 */
[C---:B------:R-:W-:Y:S01]  /*13320*/  IMAD R8, R2.reuse, R8, R14 ;  /* 0x0000000802087224 */ /* 0x040fe200078e020e */
[----:B------:R-:W-:Y:S01]  /*13330*/  ISETP.GT.U32.AND P5, PT, R2, R12, PT ;  /* 0x0000000c0200720c */ /* 0x000fe20003fa4070 */
[----:B------:R-:W-:-:S02]  /*13340*/  IMAD.MOV.U32 R14, RZ, RZ, R15 ;  /* 0x000000ffff0e7224 */ /* 0x000fc400078e000f */
[----:B------:R-:W-:Y:S01]  /*13350*/  IMAD.HI.U32 R10, R3, R9, RZ ;  /* 0x00000009030a7227 */ /* 0x000fe200078e00ff */
[----:B------:R-:W-:Y:S02]  /*13360*/  ISETP.GE.AND P2, PT, R11, RZ, PT ;  /* 0x000000ff0b00720c */ /* 0x000fe40003f46270 */
[----:B------:R-:W-:Y:S01]  /*13370*/  IABS R11, R71 ;  /* 0x00000047000b7213 */ /* 0x000fe20000000000 */
[----:B------:R-:W-:Y:S02]  /*13380*/  IMAD.MOV.U32 R70, RZ, RZ, R65 ;  /* 0x000000ffff467224 */ /* 0x000fe400078e0041 */
[----:B------:R-:W-:Y:S02]  /*13390*/  @!P1 IMAD.MOV R14, RZ, RZ, -R14 ;  /* 0x000000ffff0e9224 */ /* 0x000fe400078e0a0e */
[----:B------:R-:W-:Y:S02]  /*133a0*/  @!P3 IMAD.IADD R13, R13, 0x1, -R2 ;  /* 0x000000010d0db824 */ /* 0x000fe400078e0a02 */
[----:B------:R-:W-:-:S02]  /*133b0*/  IMAD.MOV.U32 R65, RZ, RZ, R51 ;  /* 0x000000ffff417224 */ /* 0x000fc400078e0033 */
[----:B------:R-:W-:Y:S02]  /*133c0*/  IMAD.MOV R10, RZ, RZ, -R10 ;  /* 0x000000ffff0a7224 */ /* 0x000fe400078e0a0a */
[----:B------:R-:W-:Y:S02]  /*133d0*/  IMAD.MOV.U32 R51, RZ, RZ, R250 ;  /* 0x000000ffff337224 */ /* 0x000fe400078e00fa */
[----:B------:R-:W2:Y:S01]  /*133e0*/  LDL.LU R250, [R1+0x23c] ;  /* 0x00023c0001fa7983 */ /* 0x000ea20000300800 */
[----:B------:R-:W-:Y:S02]  /*133f0*/  IMAD.MOV.U32 R15, RZ, RZ, R13 ;  /* 0x000000ffff0f7224 */ /* 0x000fe400078e000d */
[----:B------:R-:W-:Y:S01]  /*13400*/  @!P6 IMAD.MOV R4, RZ, RZ, -R4 ;  /* 0x000000ffff04e224 */ /* 0x000fe200078e0a04 */
[----:B------:R-:W-:Y:S01]  /*13410*/  STL [R1+0x34], R17 ;  /* 0x0000341101007387 */ /* 0x000fe20000100800 */
[----:B------:R-:W-:-:S03]  /*13420*/  IMAD R9, R2, R10, R9 ;  /* 0x0000000a02097224 */ /* 0x000fc600078e0209 */
[----:B------:R0:W-:Y:S01]  /*13430*/  STL [R1+0x30], R14 ;  /* 0x0000300e01007387 */ /* 0x0001e20000100800 */
[----:B------:R-:W-:Y:S02]  /*13440*/  IMAD.MOV.U32 R68, RZ, RZ, R66 ;  /* 0x000000ffff447224 */ /* 0x000fe400078e0042 */
[----:B------:R-:W-:Y:S01]  /*13450*/  @!P0 IMAD.MOV R15, RZ, RZ, -R15 ;  /* 0x000000ffff0f8224 */ /* 0x000fe200078e0a0f */
[----:B------:R-:W-:Y:S01]  /*13460*/  STL [R1+0x2c], R4 ;  /* 0x00002c0401007387 */ /* 0x000fe20000100800 */
[----:B------:R-:W-:Y:S02]  /*13470*/  IMAD.MOV.U32 R66, RZ, RZ, R64 ;  /* 0x000000ffff427224 */ /* 0x000fe400078e0040 */
[----:B------:R-:W-:Y:S02]  /*13480*/  @!P5 IMAD.IADD R12, R12, 0x1, -R2 ;  /* 0x000000010c0cd824 */ /* 0x000fe400078e0a02 */
[----:B0-----:R-:W-:Y:S01]  /*13490*/  IMAD.HI.U32 R14, R3, R11, RZ ;  /* 0x0000000b030e7227 */ /* 0x001fe200078e00ff */
[----:B------:R-:W-:-:S02]  /*134a0*/  ISETP.GT.U32.AND P5, PT, R2, R9, PT ;  /* 0x000000090200720c */ /* 0x000fc40003fa4070 */
[----:B------:R-:W-:Y:S01]  /*134b0*/  ISETP.GT.U32.AND P1, PT, R2, R8, PT ;  /* 0x000000080200720c */ /* 0x000fe20003f24070 */
[----:B------:R-:W-:Y:S02]  /*134c0*/  IMAD.MOV.U32 R69, RZ, RZ, R65 ;  /* 0x000000ffff457224 */ /* 0x000fe400078e0041 */
[----:B------:R-:W-:Y:S02]  /*134d0*/  IMAD.MOV.U32 R64, RZ, RZ, R128 ;  /* 0x000000ffff407224 */ /* 0x000fe400078e0080 */
[----:B------:R-:W-:Y:S01]  /*134e0*/  IMAD.MOV R13, RZ, RZ, -R14 ;  /* 0x000000ffff0d7224 */ /* 0x000fe200078e0a0e */
[----:B------:R-:W2:Y:S01]  /*134f0*/  LDL.LU R128, [R1+0x410] ;  /* 0x0004100001807983 */ /* 0x000ea20000300800 */
[----:B------:R-:W-:-:S03]  /*13500*/  IMAD.MOV.U32 R65, RZ, RZ, R127 ;  /* 0x000000ffff417224 */ /* 0x000fc600078e007f */
[----:B------:R-:W2:Y:S01]  /*13510*/  LDL.LU R127, [R1+0x51c] ;  /* 0x00051c00017f7983 */ /* 0x000ea20000300800 */
[----:B------:R-:W-:-:S03]  /*13520*/  IMAD R11, R2, R13, R11 ;  /* 0x0000000d020b7224 */ /* 0x000fc600078e020b */
[----:B------:R0:W-:Y:S01]  /*13530*/  STL [R1+0x28], R15 ;  /* 0x0000280f01007387 */ /* 0x0001e20000100800 */
[----:B------:R-:W-:Y:S01]  /*13540*/  ISETP.GE.AND P3, PT, R71, RZ, PT ;  /* 0x000000ff4700720c */ /* 0x000fe20003f66270 */
[----:B------:R-:W-:Y:S01]  /*13550*/  IMAD.MOV.U32 R71, RZ, RZ, R66 ;  /* 0x000000ffff477224 */ /* 0x000fe200078e0042 */
[----:B------:R-:W-:Y:S01]  /*13560*/  IABS R10, R70 ;  /* 0x00000046000a7213 */ /* 0x000fe20000000000 */
[----:B0-----:R-:W-:-:S04]  /*13570*/  IMAD.MOV.U32 R15, RZ, RZ, R12 ;  /* 0x000000ffff0f7224 */ /* 0x001fc800078e000c */
[----:B------:R-:W-:Y:S01]  /*13580*/  @!P4 IMAD.MOV R15, RZ, RZ, -R15 ;  /* 0x000000ffff0fc224 */ /* 0x000fe200078e0a0f */
[----:B------:R-:W-:Y:S01]  /*13590*/  ISETP.GT.U32.AND P4, PT, R2, R11, PT ;  /* 0x0000000b0200720c */ /* 0x000fe20003f84070 */
[----:B------:R-:W-:Y:S01]  /*135a0*/  IMAD.MOV.U32 R66, RZ, RZ, R65 ;  /* 0x000000ffff427224 */ /* 0x000fe200078e0041 */
[----:B------:R-:W-:Y:S01]  /*135b0*/  IABS R4, R67 ;  /* 0x0000004300047213 */ /* 0x000fe20000000000 */
[----:B------:R-:W-:Y:S02]  /*135c0*/  IMAD.MOV.U32 R65, RZ, RZ, R64 ;  /* 0x000000ffff417224 */ /* 0x000fe400078e0040 */
[--C-:B------:R-:W-:Y:S02]  /*135d0*/  @!P5 IMAD.IADD R9, R9, 0x1, -R2.reuse ;  /* 0x000000010909d824 */ /* 0x100fe400078e0a02 */
[----:B------:R-:W-:Y:S02]  /*135e0*/  @!P1 IMAD.IADD R8, R8, 0x1, -R2 ;  /* 0x0000000108089824 */ /* 0x000fe400078e0a02 */
[----:B------:R-:W-:-:S02]  /*135f0*/  IMAD.MOV.U32 R64, RZ, RZ, R63 ;  /* 0x000000ffff407224 */ /* 0x000fc400078e003f */
[----:B------:R-:W-:Y:S02]  /*13600*/  IMAD.MOV.U32 R63, RZ, RZ, R62 ;  /* 0x000000ffff3f7224 */ /* 0x000fe400078e003e */
[----:B------:R-:W-:Y:S01]  /*13610*/  IMAD.HI.U32 R12, R3, R10, RZ ;  /* 0x0000000a030c7227 */ /* 0x000fe200078e00ff */
[----:B------:R-:W-:-:S03]  /*13620*/  ISETP.GT.U32.AND P5, PT, R2, R9, PT ;  /* 0x000000090200720c */ /* 0x000fc60003fa4070 */
[----:B------:R-:W-:Y:S02]  /*13630*/  IMAD.MOV.U32 R62, RZ, RZ, R45 ;  /* 0x000000ffff3e7224 */ /* 0x000fe400078e002d */
[----:B------:R-:W4:Y:S01]  /*13640*/  LDL.LU R45, [R1+0xec] ;  /* 0x0000ec00012d7983 */ /* 0x000f220000300800 */
[----:B------:R-:W-:Y:S01]  /*13650*/  ISETP.GT.U32.AND P0, PT, R2, R8, PT ;  /* 0x000000080200720c */ /* 0x000fe20003f04070 */
[----:B------:R-:W-:Y:S02]  /*13660*/  IMAD.HI.U32 R14, R3, R4, RZ ;  /* 0x00000004030e7227 */ /* 0x000fe400078e00ff */
[----:B------:R0:W-:Y:S02]  /*13670*/  STL [R1+0x24], R15 ;  /* 0x0000240f01007387 */ /* 0x0001e40000100800 */
[----:B------:R-:W-:Y:S02]  /*13680*/  IMAD.MOV R12, RZ, RZ, -R12 ;  /* 0x000000ffff0c7224 */ /* 0x000fe400078e0a0c */
[----:B------:R-:W-:-:S02]  /*13690*/  @!P4 IMAD.IADD R11, R11, 0x1, -R2 ;  /* 0x000000010b0bc824 */ /* 0x000fc400078e0a02 */
[----:B------:R-:W-:Y:S01]  /*136a0*/  IMAD.MOV R14, RZ, RZ, -R14 ;  /* 0x000000ffff0e7224 */ /* 0x000fe200078e0a0e */
[----:B0-----:R-:W-:Y:S01]  /*136b0*/  IABS R15, R69 ;  /* 0x00000045000f7213 */ /* 0x001fe20000000000 */
[C---:B------:R-:W-:Y:S01]  /*136c0*/  IMAD R12, R2.reuse, R12, R10 ;  /* 0x0000000c020c7224 */ /* 0x040fe200078e020a */
[----:B------:R-:W-:-:S03]  /*136d0*/  ISETP.GT.U32.AND P4, PT, R2, R11, PT ;  /* 0x0000000b0200720c */ /* 0x000fc60003f84070 */
[----:B------:R-:W-:Y:S02]  /*136e0*/  IMAD.MOV.U32 R10, RZ, RZ, R15 ;  /* 0x000000ffff0a7224 */ /* 0x000fe400078e000f */
[----:B------:R-:W-:Y:S02]  /*136f0*/  IMAD R4, R2, R14, R4 ;  /* 0x0000000e02047224 */ /* 0x000fe400078e0204 */
[----:B------:R-:W-:-:S04]  /*13700*/  IMAD.HI.U32 R14, R3, R10, RZ ;  /* 0x0000000a030e7227 */ /* 0x000fc800078e00ff */
[--C-:B------:R-:W-:Y:S01]  /*13710*/  @!P5 IMAD.IADD R9, R9, 0x1, -R2.reuse ;  /* 0x000000010909d824 */ /* 0x100fe200078e0a02 */
[----:B------:R-:W-:Y:S01]  /*13720*/  ISETP.GT.U32.AND P5, PT, R2, R12, PT ;  /* 0x0000000c0200720c */ /* 0x000fe20003fa4070 */
[----:B------:R-:W-:Y:S02]  /*13730*/  @!P0 IMAD.IADD R8, R8, 0x1, -R2 ;  /* 0x0000000108088824 */ /* 0x000fe400078e0a02 */
[----:B------:R-:W-:Y:S02]  /*13740*/  IMAD.MOV R14, RZ, RZ, -R14 ;  /* 0x000000ffff0e7224 */ /* 0x000fe400078e0a0e */
[----:B------:R-:W-:Y:S02]  /*13750*/  IMAD.MOV.U32 R17, RZ, RZ, R8 ;  /* 0x000000ffff117224 */ /* 0x000fe400078e0008 */
[C---:B------:R-:W-:Y:S02]  /*13760*/  IMAD R10, R2.reuse, R14, R10 ;  /* 0x0000000e020a7224 */ /* 0x040fe400078e020a */
[----:B------:R-:W-:Y:S01]  /*13770*/  @!P2 IMAD.MOV R17, RZ, RZ, -R17 ;  /* 0x000000ffff11a224 */ /* 0x000fe200078e0a11 */
[C---:B------:R-:W-:Y:S01]  /*13780*/  ISETP.GT.U32.AND P2, PT, R2.reuse, R4, PT ;  /* 0x000000040200720c */ /* 0x040fe20003f44070 */
[----:B------:R-:W-:Y:S01]  /*13790*/  @!P4 IMAD.IADD R11, R11, 0x1, -R2 ;  /* 0x000000010b0bc824 */ /* 0x000fe200078e0a02 */
[----:B------:R-:W-:-:S02]  /*137a0*/  ISETP.GT.U32.AND P4, PT, R2, R10, PT ;  /* 0x0000000a0200720c */ /* 0x000fc40003f84070 */
[----:B------:R-:W-:Y:S01]  /*137b0*/  ISETP.GE.AND P6, PT, R252, RZ, PT ;  /* 0x000000fffc00720c */ /* 0x000fe20003fc6270 */
[----:B------:R-:W-:Y:S01]  /*137c0*/  @!P5 IMAD.IADD R12, R12, 0x1, -R2 ;  /* 0x000000010c0cd824 */ /* 0x000fe200078e0a02 */
[----:B------:R-:W-:Y:S01]  /*137d0*/  ISETP.GE.AND P0, PT, R67, RZ, PT ;  /* 0x000000ff4300720c */ /* 0x000fe20003f06270 */
[----:B------:R-:W-:-:S03]  /*137e0*/  IMAD.MOV.U32 R16, RZ, RZ, R9 ;  /* 0x000000ffff107224 */ /* 0x000fc600078e0009 */
[----:B------:R-:W-:Y:S01]  /*137f0*/  ISETP.GT.U32.AND P5, PT, R2, R12, PT ;  /* 0x0000000c0200720c */ /* 0x000fe20003fa4070 */
[----:B------:R-:W-:Y:S01]  /*13800*/  IMAD.MOV.U32 R67, RZ, RZ, R66 ;  /* 0x000000ffff437224 */ /* 0x000fe200078e0042 */
[----:B------:R-:W-:Y:S01]  /*13810*/  ISETP.GE.AND P1, PT, R70, RZ, PT ;  /* 0x000000ff4600720c */ /* 0x000fe20003f26270 */
[----:B------:R-:W-:Y:S02]  /*13820*/  IMAD.MOV.U32 R70, RZ, RZ, R65 ;  /* 0x000000ffff467224 */ /* 0x000fe400078e0041 */
[----:B------:R-:W-:Y:S02]  /*13830*/  IMAD.MOV.U32 R66, RZ, RZ, R62 ;  /* 0x000000ffff427224 */ /* 0x000fe400078e003e */
[--C-:B------:R-:W-:Y:S02]  /*13840*/  @!P2 IMAD.IADD R4, R4, 0x1, -R2.reuse ;  /* 0x000000010404a824 */ /* 0x100fe400078e0a02 */
[----:B------:R-:W-:Y:S02]  /*13850*/  @!P4 IMAD.IADD R10, R10, 0x1, -R2 ;  /* 0x000000010a0ac824 */ /* 0x000fe400078e0a02 */
[----:B------:R-:W-:-:S02]  /*13860*/  IMAD.MOV.U32 R65, RZ, RZ, R63 ;  /* 0x000000ffff417224 */ /* 0x000fc400078e003f */
[----:B------:R-:W-:Y:S02]  /*13870*/  IMAD.MOV.U32 R63, RZ, RZ, R60 ;  /* 0x000000ffff3f7224 */ /* 0x000fe400078e003c */
[----:B------:R-:W-:Y:S01]  /*13880*/  @!P6 IMAD.MOV R16, RZ, RZ, -R16 ;  /* 0x000000ffff10e224 */ /* 0x000fe200078e0a10 */
[----:B------:R-:W-:Y:S01]  /*13890*/  ISETP.GE.AND P6, PT, R69, RZ, PT ;  /* 0x000000ff4500720c */ /* 0x000fe20003fc6270 */
[----:B------:R-:W-:Y:S01]  /*138a0*/  IMAD.MOV.U32 R60, RZ, RZ, R7 ;  /* 0x000000ffff3c7224 */ /* 0x000fe200078e0007 */
[C---:B------:R-:W-:Y:S01]  /*138b0*/  ISETP.GT.U32.AND P2, PT, R2.reuse, R4, PT ;  /* 0x000000040200720c */ /* 0x040fe20003f44070 */
[----:B------:R-:W-:Y:S01]  /*138c0*/  IMAD.MOV.U32 R69, RZ, RZ, R66 ;  /* 0x000000ffff457224 */ /* 0x000fe200078e0042 */
[----:B------:R-:W-:Y:S01]  /*138d0*/  ISETP.GT.U32.AND P4, PT, R2, R10, PT ;  /* 0x0000000a0200720c */ /* 0x000fe20003f84070 */
[----:B------:R-:W-:Y:S01]  /*138e0*/  IMAD.MOV.U32 R66, RZ, RZ, R65 ;  /* 0x000000ffff427224 */ /* 0x000fe200078e0041 */
[----:B------:R-:W-:Y:S01]  /*138f0*/  IABS R13, R68 ;  /* 0x00000044000d7213 */ /* 0x000fe20000000000 */
[----:B------:R-:W-:Y:S01]  /*13900*/  IMAD.MOV.U32 R65, RZ, RZ, R64 ;  /* 0x000000ffff417224 */ /* 0x000fe200078e0040 */
[----:B------:R-:W2:Y:S01]  /*13910*/  LDL.LU R7, [R1+0x19c] ;  /* 0x00019c0001077983 */ /* 0x000ea20000300800 */
[----:B------:R-:W-:-:S02]  /*13920*/  IMAD.MOV.U32 R64, RZ, RZ, R60 ;  /* 0x000000ffff407224 */ /* 0x000fc400078e003c */
[----:B------:R-:W-:Y:S01]  /*13930*/  @!P5 IMAD.IADD R12, R12, 0x1, -R2 ;  /* 0x000000010c0cd824 */ /* 0x000fe200078e0a02 */
[----:B------:R-:W-:Y:S01]  /*13940*/  ISETP.GE.AND P5, PT, R68, RZ, PT ;  /* 0x000000ff4400720c */ /* 0x000fe20003fa6270 */
[----:B------:R-:W-:Y:S02]  /*13950*/  IMAD.MOV.U32 R75, RZ, RZ, R66 ;  /* 0x000000ffff4b7224 */ /* 0x000fe400078e0042 */
[----:B------:R-:W-:Y:S02]  /*13960*/  IMAD.MOV.U32 R62, RZ, RZ, R59 ;  /* 0x000000ffff3e7224 */ /* 0x000fe400078e003b */
[----:B------:R-:W-:Y:S02]  /*13970*/  IMAD.MOV.U32 R15, RZ, RZ, R11 ;  /* 0x000000ffff0f7224 */ /* 0x000fe400078e000b */
[----:B------:R-:W-:Y:S02]  /*13980*/  IMAD.MOV.U32 R68, RZ, RZ, R65 ;  /* 0x000000ffff447224 */ /* 0x000fe400078e0041 */
[----:B------:R-:W-:-:S02]  /*13990*/  IMAD.MOV.U32 R66, RZ, RZ, R64 ;  /* 0x000000ffff427224 */ /* 0x000fc400078e0040 */
[----:B------:R-:W-:Y:S02]  /*139a0*/  IMAD.MOV.U32 R59, RZ, RZ, R58 ;  /* 0x000000ffff3b7224 */ /* 0x000fe400078e003a */
[----:B------:R-:W-:-:S04]  /*139b0*/  IMAD.HI.U32 R8, R3, R13, RZ ;  /* 0x0000000d03087227 */ /* 0x000fc800078e00ff */
[----:B------:R-:W-:Y:S02]  /*139c0*/  IMAD.MOV.U32 R65, RZ, RZ, R57 ;  /* 0x000000ffff417224 */ /* 0x000fe400078e0039 */
[----:B------:R-:W-:Y:S02]  /*139d0*/  IMAD.MOV.U32 R58, RZ, RZ, R47 ;  /* 0x000000ffff3a7224 */ /* 0x000fe400078e002f */
[----:B------:R-:W-:Y:S02]  /*139e0*/  IMAD.MOV.U32 R64, RZ, RZ, R50 ;  /* 0x000000ffff407224 */ /* 0x000fe400078e0032 */
[----:B------:R-:W-:Y:S01]  /*139f0*/  IMAD.MOV.U32 R47, RZ, RZ, R46 ;  /* 0x000000ffff2f7224 */ /* 0x000fe200078e002e */
[----:B------:R-:W-:Y:S01]  /*13a00*/  IABS R14, R71 ;  /* 0x00000047000e7213 */ /* 0x000fe20000000000 */
[----:B------:R-:W-:Y:S02]  /*13a10*/  IMAD.MOV.U32 R46, RZ, RZ, R251 ;  /* 0x000000ffff2e7224 */ /* 0x000fe400078e00fb */
[----:B------:R-:W-:-:S02]  /*13a20*/  @!P3 IMAD.MOV R15, RZ, RZ, -R15 ;  /* 0x000000ffff0fb224 */ /* 0x000fc400078e0a0f */
[----:B------:R-:W-:Y:S02]  /*13a30*/  IMAD.MOV.U32 R72, RZ, RZ, R66 ;  /* 0x000000ffff487224 */ /* 0x000fe400078e0042 */
[----:B------:R-:W-:Y:S02]  /*13a40*/  IMAD.MOV.U32 R251, RZ, RZ, R129 ;  /* 0x000000fffffb7224 */ /* 0x000fe400078e0081 */
[----:B------:R-:W-:Y:S01]  /*13a50*/  IMAD.MOV R8, RZ, RZ, -R8 ;  /* 0x000000ffff087224 */ /* 0x000fe200078e0a08 */
[----:B------:R-:W2:Y:S01]  /*13a60*/  LDL.LU R129, [R1+0x204] ;  /* 0x0002040001817983 */ /* 0x000ea20000300800 */
[----:B------:R-:W-:Y:S02]  /*13a70*/  IMAD.MOV.U32 R66, RZ, RZ, R65 ;  /* 0x000000ffff427224 */ /* 0x000fe400078e0041 */
[----:B------:R-:W-:Y:S01]  /*13a80*/  IMAD.MOV.U32 R65, RZ, RZ, R64 ;  /* 0x000000ffff417224 */ /* 0x000fe200078e0040 */
[----:B------:R-:W-:Y:S01]  /*13a90*/  STL [R1+0x20], R17 ;  /* 0x0000201101007387 */ /* 0x000fe20000100800 */
[--C-:B------:R-:W-:Y:S01]  /*13aa0*/  @!P2 IMAD.IADD R4, R4, 0x1, -R2.reuse ;  /* 0x000000010404a824 */ /* 0x100fe200078e0a02 */
[----:B------:R-:W-:Y:S01]  /*13ab0*/  IABS R252, R67 ;  /* 0x0000004300fc7213 */ /* 0x000fe20000000000 */
[----:B------:R-:W-:Y:S01]  /*13ac0*/  IMAD.MOV.U32 R64, RZ, RZ, R63 ;  /* 0x000000ffff407224 */ /* 0x000fe200078e003f */
[----:B------:R-:W-:Y:S01]  /*13ad0*/  STL [R1+0x1c], R16 ;  /* 0x00001c1001007387 */ /* 0x000fe20000100800 */
[----:B------:R-:W-:Y:S01]  /*13ae0*/  @!P4 IMAD.IADD R10, R10, 0x1, -R2 ;  /* 0x000000010a0ac824 */ /* 0x000fe200078e0a02 */
[----:B------:R-:W-:Y:S01]  /*13af0*/  ISETP.GE.AND P4, PT, R67, RZ, PT ;  /* 0x000000ff4300720c */ /* 0x000fe20003f86270 */
[----:B------:R-:W-:Y:S01]  /*13b00*/  IMAD.MOV.U32 R63, RZ, RZ, R62 ;  /* 0x000000ffff3f7224 */ /* 0x000fe200078e003e */
[----:B------:R0:W-:Y:S01]  /*13b10*/  STL [R1+0x18], R15 ;  /* 0x0000180f01007387 */ /* 0x0001e20000100800 */
[----:B------:R-:W-:-:S02]  /*13b20*/  IMAD R9, R2, R8, R13 ;  /* 0x0000000802097224 */ /* 0x000fc400078e020d */
[----:B------:R-:W-:Y:S02]  /*13b30*/  IMAD.MOV.U32 R67, RZ, RZ, R66 ;  /* 0x000000ffff437224 */ /* 0x000fe400078e0042 */
[----:B------:R-:W-:Y:S02]  /*13b40*/  IMAD.MOV.U32 R8, RZ, RZ, R14 ;  /* 0x000000ffff087224 */ /* 0x000fe400078e000e */
[----:B---3--:R-:W-:Y:S02]  /*13b50*/  IMAD.MOV.U32 R62, RZ, RZ, R61 ;  /* 0x000000ffff3e7224 */ /* 0x008fe400078e003d */
[----:B------:R-:W-:Y:S02]  /*13b60*/  IMAD.MOV.U32 R61, RZ, RZ, R51 ;  /* 0x000000ffff3d7224 */ /* 0x000fe400078e0033 */
[----:B0-----:R-:W-:Y:S02]  /*13b70*/  IMAD.MOV.U32 R15, RZ, RZ, R12 ;  /* 0x000000ffff0f7224 */ /* 0x001fe400078e000c */
[----:B------:R-:W-:-:S02]  /*13b80*/  IMAD.MOV.U32 R66, RZ, RZ, R65 ;  /* 0x000000ffff427224 */ /* 0x000fc400078e0041 */
[----:B------:R-:W-:Y:S02]  /*13b90*/  IMAD.MOV.U32 R14, RZ, RZ, R4 ;  /* 0x000000ffff0e7224 */ /* 0x000fe400078e0004 */
[----:B------:R-:W-:Y:S02]  /*13ba0*/  IMAD.MOV.U32 R65, RZ, RZ, R64 ;  /* 0x000000ffff417224 */ /* 0x000fe400078e0040 */
[----:B------:R-:W-:Y:S02]  /*13bb0*/  IMAD.MOV.U32 R64, RZ, RZ, R63 ;  /* 0x000000ffff407224 */ /* 0x000fe400078e003f */
[----:B------:R-:W-:Y:S02]  /*13bc0*/  IMAD.MOV.U32 R63, RZ, RZ, R62 ;  /* 0x000000ffff3f7224 */ /* 0x000fe400078e003e */
[----:B------:R-:W-:Y:S02]  /*13bd0*/  IMAD.MOV.U32 R60, RZ, RZ, R56 ;  /* 0x000000ffff3c7224 */ /* 0x000fe400078e0038 */
[----:B------:R-:W-:-:S02]  /*13be0*/  @!P1 IMAD.MOV R15, RZ, RZ, -R15 ;  /* 0x000000ffff0f9224 */ /* 0x000fc400078e0a0f */
[----:B------:R-:W-:Y:S02]  /*13bf0*/  IMAD.MOV.U32 R62, RZ, RZ, R61 ;  /* 0x000000ffff3e7224 */ /* 0x000fe400078e003d */
[----:B------:R-:W-:Y:S02]  /*13c00*/  IMAD.MOV.U32 R56, RZ, RZ, R54 ;  /* 0x000000ffff387224 */ /* 0x000fe400078e0036 */
[----:B------:R-:W-:Y:S01]  /*13c10*/  @!P0 IMAD.MOV R14, RZ, RZ, -R14 ;  /* 0x000000ffff0e8224 */ /* 0x000fe200078e0a0e */
[----:B------:R-:W3:Y:S01]  /*13c20*/  LDL.LU R54, [R1+0x230] ;  /* 0x0002300001367983 */ /* 0x000ee20000300800 */
[----:B------:R-:W-:Y:S02]  /*13c30*/  IMAD.MOV.U32 R61, RZ, RZ, R251 ;  /* 0x000000ffff3d7224 */ /* 0x000fe400078e00fb */
[----:B------:R-:W-:Y:S01]  /*13c40*/  IMAD.MOV.U32 R74, RZ, RZ, R67 ;  /* 0x000000ffff4a7224 */ /* 0x000fe200078e0043 */
[----:B------:R-:W2:Y:S01]  /*13c50*/  LDL.LU R50, [R1+0xe8] ;  /* 0x0000e80001327983 */ /* 0x000ea20000300800 */
[----:B------:R-:W-:-:S02]  /*13c60*/  IMAD.MOV.U32 R67, RZ, RZ, R66 ;  /* 0x000000ffff437224 */ /* 0x000fc400078e0042 */
[----:B------:R-:W-:Y:S01]  /*13c70*/  @!P6 IMAD.MOV R10, RZ, RZ, -R10 ;  /* 0x000000ffff0ae224 */ /* 0x000fe200078e0a0a */
[----:B------:R-:W3:Y:S01]  /*13c80*/  LDL.LU R57, [R1+0xe4] ;  /* 0x0000e40001397983 */ /* 0x000ee20000300800 */
[----:B------:R-:W-:Y:S02]  /*13c90*/  IMAD.MOV.U32 R66, RZ, RZ, R65 ;  /* 0x000000ffff427224 */ /* 0x000fe400078e0041 */
[----:B------:R-:W-:Y:S01]  /*13ca0*/  IMAD.MOV.U32 R65, RZ, RZ, R64 ;  /* 0x000000ffff417224 */ /* 0x000fe200078e0040 */
[----:B------:R-:W-:Y:S01]  /*13cb0*/  STL [R1+0x14], R15 ;  /* 0x0000140f01007387 */ /* 0x000fe20000100800 */
[----:B------:R-:W-:Y:S02]  /*13cc0*/  IMAD.MOV.U32 R64, RZ, RZ, R61 ;  /* 0x000000ffff407224 */ /* 0x000fe400078e003d */
[----:B------:R-:W-:Y:S01]  /*13cd0*/  IMAD.MOV.U32 R51, RZ, RZ, R49 ;  /* 0x000000ffff337224 */ /* 0x000fe200078e0031 */
[----:B------:R0:W-:Y:S01]  /*13ce0*/  STL [R1+0x10], R14 ;  /* 0x0000100e01007387 */ /* 0x0001e20000100800 */
[----:B------:R-:W-:-:S02]  /*13cf0*/  IMAD.MOV.U32 R61, RZ, RZ, R60 ;  /* 0x000000ffff3d7224 */ /* 0x000fc400078e003c */
[----:B------:R-:W-:Y:S01]  /*13d00*/  IMAD.MOV.U32 R60, RZ, RZ, R59 ;  /* 0x000000ffff3c7224 */ /* 0x000fe200078e003b */
[----:B------:R-:W3:Y:S01]  /*13d10*/  LDL.LU R49, [R1+0x1a4] ;  /* 0x0001a40001317983 */ /* 0x000ee20000300800 */
[----:B------:R-:W-:-:S03]  /*13d20*/  IMAD.MOV.U32 R59, RZ, RZ, R58 ;  /* 0x000000ffff3b7224 */ /* 0x000fc600078e003a */
[----:B------:R1:W-:Y:S04]  /*13d30*/  STL [R1+0xc], R10 ;  /* 0x00000c0a01007387 */ /* 0x0003e80000100800 */
[----:B------:R-:W4:Y:S01]  /*13d40*/  LDL.LU R58, [R1+0x220] ;  /* 0x00022000013a7983 */ /* 0x000f220000300800 */
[----:B------:R-:W-:Y:S01]  /*13d50*/  ISETP.GE.AND P1, PT, R71, RZ, PT ;  /* 0x000000ff4700720c */ /* 0x000fe20003f26270 */
[----:B------:R-:W-:Y:S02]  /*13d60*/  IMAD.MOV.U32 R71, RZ, RZ, R67 ;  /* 0x000000ffff477224 */ /* 0x000fe400078e0043 */
[----:B------:R-:W-:Y:S02]  /*13d70*/  IMAD.MOV.U32 R67, RZ, RZ, R66 ;  /* 0x000000ffff437224 */ /* 0x000fe400078e0042 */
[----:B------:R-:W-:-:S02]  /*13d80*/  IMAD.MOV.U32 R66, RZ, RZ, R65 ;  /* 0x000000ffff427224 */ /* 0x000fc400078e0041 */
[----:B------:R-:W-:Y:S02]  /*13d90*/  IMAD.MOV.U32 R65, RZ, RZ, R64 ;  /* 0x000000ffff417224 */ /* 0x000fe400078e0040 */
[----:B------:R-:W-:Y:S02]  /*13da0*/  IMAD.MOV.U32 R64, RZ, RZ, R61 ;  /* 0x000000ffff407224 */ /* 0x000fe400078e003d */
[----:B------:R-:W-:Y:S02]  /*13db0*/  IMAD.MOV.U32 R61, RZ, RZ, R60 ;  /* 0x000000ffff3d7224 */ /* 0x000fe400078e003c */
[----:B------:R-:W-:Y:S01]  /*13dc0*/  IMAD.MOV.U32 R60, RZ, RZ, R59 ;  /* 0x000000ffff3c7224 */ /* 0x000fe200078e003b */
[----:B------:R-:W-:-:S13]  /*13dd0*/  ISETP.GT.U32.AND P3, PT, R2, R9, PT ;  /* 0x000000090200720c */ /* 0x000fda0003f64070 */
[----:B------:R-:W-:Y:S02]  /*13de0*/  @!P3 IMAD.IADD R9, R9, 0x1, -R2 ;  /* 0x000000010909b824 */ /* 0x000fe400078e0a02 */
[----:B----4-:R-:W-:Y:S02]  /*13df0*/  IMAD.MOV.U32 R59, RZ, RZ, R58 ;  /* 0x000000ffff3b7224 */ /* 0x010fe400078e003a */
[----:B------:R-:W4:Y:S01]  /*13e00*/  LDL.LU R58, [R1+0x15c] ;  /* 0x00015c00013a7983 */ /* 0x000f220000300800 */
[----:B------:R-:W-:Y:S02]  /*13e10*/  ISETP.GT.U32.AND P3, PT, R2, R9, PT ;  /* 0x000000090200720c */ /* 0x000fe40003f64070 */
[----:B------:R-:W-:Y:S02]  /*13e20*/  IABS R11, R70 ;  /* 0x00000046000b7213 */ /* 0x000fe40000000000 */
[----:B------:R-:W-:-:S09]  /*13e30*/  ISETP.GE.AND P0, PT, R70, RZ, PT ;  /* 0x000000ff4600720c */ /* 0x000fd20003f06270 */
[----:B------:R-:W-:-:S04]  /*13e40*/  @!P3 IMAD.IADD R9, R9, 0x1, -R2 ;  /* 0x000000010909b824 */ /* 0x000fc800078e0a02 */
[----:B0-----:R-:W-:Y:S02]  /*13e50*/  IMAD.MOV.U32 R14, RZ, RZ, R9 ;  /* 0x000000ffff0e7224 */ /* 0x001fe400078e0009 */
[----:B------:R-:W-:Y:S02]  /*13e60*/  IMAD.MOV.U32 R70, RZ, RZ, R66 ;  /* 0x000000ffff467224 */ /* 0x000fe400078e0042 */
[----:B------:R-:W-:Y:S02]  /*13e70*/  @!P5 IMAD.MOV R14, RZ, RZ, -R14 ;  /* 0x000000ffff0ed224 */ /* 0x000fe400078e0a0e */
[----:B------:R-:W-:Y:S01]  /*13e80*/  IMAD.MOV.U32 R66, RZ, RZ, R65 ;  /* 0x000000ffff427224 */ /* 0x000fe200078e0041 */
[----:B------:R-:W-:Y:S01]  /*13e90*/  IABS R251, R69 ;  /* 0x0000004500fb7213 */ /* 0x000fe20000000000 */
[----:B------:R-:W-:Y:S01]  /*13ea0*/  IMAD.MOV.U32 R65, RZ, RZ, R61 ;  /* 0x000000ffff417224 */ /* 0x000fe200078e003d */
[----:B------:R-:W-:Y:S01]  /*13eb0*/  ISETP.GE.AND P6, PT, R69, RZ, PT ;  /* 0x000000ff4500720c */ /* 0x000fe20003fc6270 */
[----:B------:R-:W-:Y:S01]  /*13ec0*/  IMAD.MOV.U32 R61, RZ, RZ, R60 ;  /* 0x000000ffff3d7224 */ /* 0x000fe200078e003c */
[----:B------:R0:W-:Y:S01]  /*13ed0*/  STL [R1+0x8], R14 ;  /* 0x0000080e01007387 */ /* 0x0001e20000100800 */
[----:B------:R-:W-:-:S02]  /*13ee0*/  IMAD.MOV.U32 R60, RZ, RZ, R59 ;  /* 0x000000ffff3c7224 */ /* 0x000fc400078e003b */
[----:B------:R-:W-:Y:S02]  /*13ef0*/  IMAD.MOV.U32 R69, RZ, RZ, R45 ;  /* 0x000000ffff457224 */ /* 0x000fe400078e002d */
[----:B------:R-:W3:Y:S01]  /*13f00*/  LDL.LU R45, [R1+0x114] ;  /* 0x00011400012d7983 */ /* 0x000ee20000300800 */
[----:B------:R-:W-:-:S04]  /*13f10*/  IMAD.HI.U32 R13, R3, R8, RZ ;  /* 0x00000008030d7227 */ /* 0x000fc800078e00ff */
[----:B------:R-:W-:-:S04]  /*13f20*/  IMAD.MOV R13, RZ, RZ, -R13 ;  /* 0x000000ffff0d7224 */ /* 0x000fc800078e0a0d */
[----:B------:R-:W-:Y:S02]  /*13f30*/  IMAD R8, R2, R13, R8 ;  /* 0x0000000d02087224 */ /* 0x000fe400078e0208 */
[----:B------:R-:W-:-:S04]  /*13f40*/  IMAD.HI.U32 R13, R3, R11, RZ ;  /* 0x0000000b030d7227 */ /* 0x000fc800078e00ff */
[----:B------:R-:W-:-:S04]  /*13f50*/  IMAD.MOV R13, RZ, RZ, -R13 ;  /* 0x000000ffff0d7224 */ /* 0x000fc800078e0a0d */
[C---:B------:R-:W-:Y:S02]  /*13f60*/  IMAD R4, R2.reuse, R13, R11 ;  /* 0x0000000d02047224 */ /* 0x040fe400078e020b */
[----:B----4-:R-:W-:Y:S02]  /*13f70*/  IMAD.MOV.U32 R59, RZ, RZ, R58 ;  /* 0x000000ffff3b7224 */ /* 0x010fe400078e003a */
[----:B------:R-:W4:Y:S01]  /*13f80*/  LDL.LU R58, [R1+0x108] ;  /* 0x00010800013a7983 */ /* 0x000f220000300800 */
[C---:B------:R-:W-:Y:S01]  /*13f90*/  ISETP.GT.U32.AND P3, PT, R2.reuse, R4, PT ;  /* 0x000000040200720c */ /* 0x040fe20003f64070 */
[----:B------:R-:W-:Y:S01]  /*13fa0*/  IMAD.HI.U32 R12, R3, R252, RZ ;  /* 0x000000fc030c7227 */ /* 0x000fe200078e00ff */
[----:B------:R-:W-:-:S03]  /*13fb0*/  ISETP.GT.U32.AND P2, PT, R2, R8, PT ;  /* 0x000000080200720c */ /* 0x000fc60003f44070 */
[----:B------:R-:W-:-:S04]  /*13fc0*/  IMAD.MOV R12, RZ, RZ, -R12 ;  /* 0x000000ffff0c7224 */ /* 0x000fc800078e0a0c */
[----:B------:R-:W-:Y:S01]  /*13fd0*/  IMAD R252, R2, R12, R252 ;  /* 0x0000000c02fc7224 */ /* 0x000fe200078e02fc */
[----:B------:R-:W-:-:S03]  /*13fe0*/  IABS R12, R68 ;  /* 0x00000044000c7213 */ /* 0x000fc60000000000 */
[--C-:B------:R-:W-:Y:S02]  /*13ff0*/  @!P3 IMAD.IADD R4, R4, 0x1, -R2.reuse ;  /* 0x000000010404b824 */ /* 0x100fe400078e0a02 */
[----:B------:R-:W-:Y:S02]  /*14000*/  @!P2 IMAD.IADD R8, R8, 0x1, -R2 ;  /* 0x000000010808a824 */ /* 0x000fe400078e0a02 */
[----:B-1----:R-:W-:Y:S01]  /*14010*/  IMAD.HI.U32 R10, R3, R12, RZ ;  /* 0x0000000c030a7227 */ /* 0x002fe200078e00ff */
[C---:B------:R-:W-:Y:S02]  /*14020*/  ISETP.GT.U32.AND P3, PT, R2.reuse, R4, PT ;  /* 0x000000040200720c */ /* 0x040fe40003f64070 */
[----:B------:R-:W-:Y:S01]  /*14030*/  ISETP.GT.U32.AND P2, PT, R2, R8, PT ;  /* 0x000000080200720c */ /* 0x000fe20003f44070 */
[----:B------:R-:W-:-:S04]  /*14040*/  IMAD.MOV R10, RZ, RZ, -R10 ;  /* 0x000000ffff0a7224 */ /* 0x000fc800078e0a0a */
[----:B------:R-:W-:-:S06]  /*14050*/  IMAD R12, R2, R10, R12 ;  /* 0x0000000a020c7224 */ /* 0x000fcc00078e020c */
[--C-:B------:R-:W-:Y:S01]  /*14060*/  @!P3 IMAD.IADD R4, R4, 0x1, -R2.reuse ;  /* 0x000000010404b824 */ /* 0x100fe200078e0a02 */
[----:B------:R-:W-:Y:S01]  /*14070*/  ISETP.GT.U32.AND P3, PT, R2, R12, PT ;  /* 0x0000000c0200720c */ /* 0x000fe20003f64070 */
[----:B------:R-:W-:Y:S01]  /*14080*/  @!P2 IMAD.IADD R8, R8, 0x1, -R2 ;  /* 0x000000010808a824 */ /* 0x000fe200078e0a02 */
[----:B------:R-:W-:Y:S01]  /*14090*/  ISETP.GE.AND P2, PT, R68, RZ, PT ;  /* 0x000000ff4400720c */ /* 0x000fe20003f46270 */
[----:B------:R-:W-:Y:S02]  /*140a0*/  IMAD.MOV.U32 R73, RZ, RZ, R67 ;  /* 0x000000ffff497224 */ /* 0x000fe400078e0043 */
[----:B--2---:R-:W-:Y:S02]  /*140b0*/  IMAD.MOV.U32 R68, RZ, RZ, R50 ;  /* 0x000000ffff447224 */ /* 0x004fe400078e0032 */
[----:B---3--:R-:W-:Y:S02]  /*140c0*/  IMAD.MOV.U32 R67, RZ, RZ, R57 ;  /* 0x000000ffff437224 */ /* 0x008fe400078e0039 */
[----:B------:R-:W-:-:S02]  /*140d0*/  IMAD.MOV.U32 R50, RZ, RZ, R7 ;  /* 0x000000ffff327224 */ /* 0x000fc400078e0007 */
[----:B------:R-:W-:Y:S02]  /*140e0*/  IMAD.MOV.U32 R57, RZ, RZ, R6 ;  /* 0x000000ffff397224 */ /* 0x000fe400078e0006 */
[----:B------:R-:W-:Y:S02]  /*140f0*/  IMAD.MOV.U32 R7, RZ, RZ, R8 ;  /* 0x000000ffff077224 */ /* 0x000fe400078e0008 */
[----:B------:R-:W-:Y:S02]  /*14100*/  IMAD.MOV.U32 R6, RZ, RZ, R4 ;  /* 0x000000ffff067224 */ /* 0x000fe400078e0004 */
[----:B------:R-:W-:Y:S02]  /*14110*/  @!P1 IMAD.MOV R7, RZ, RZ, -R7 ;  /* 0x000000ffff079224 */ /* 0x000fe400078e0a07 */
[----:B------:R-:W-:Y:S01]  /*14120*/  @!P0 IMAD.MOV R6, RZ, RZ, -R6 ;  /* 0x000000ffff068224 */ /* 0x000fe200078e0a06 */
[----:B0-----:R-:W-:Y:S01]  /*14130*/  IABS R14, R72 ;  /* 0x00000048000e7213 */ /* 0x001fe20000000000 */
[----:B------:R-:W-:Y:S01]  /*14140*/  @!P3 IMAD.IADD R12, R12, 0x1, -R2 ;  /* 0x000000010c0cb824 */ /* 0x000fe200078e0a02 */
[----:B------:R-:W-:Y:S01]  /*14150*/  ISETP.GE.AND P3, PT, R72, RZ, PT ;  /* 0x000000ff4800720c */ /* 0x000fe20003f66270 */
[----:B------:R-:W-:Y:S01]  /*14160*/  IMAD.MOV.U32 R72, RZ, RZ, R67 ;  /* 0x000000ffff487224 */ /* 0x000fe200078e0043 */
[----:B------:R-:W-:Y:S01]  /*14170*/  STL [R1+0x2c00], R7 ;  /* 0x002c000701007387 */ /* 0x000fe20000100800 */
[----:B------:R-:W-:-:S02]  /*14180*/  IMAD.MOV.U32 R67, RZ, RZ, R66 ;  /* 0x000000ffff437224 */ /* 0x000fc400078e0042 */
[----:B------:R-:W-:Y:S01]  /*14190*/  IMAD.MOV.U32 R76, RZ, RZ, R69 ;  /* 0x000000ffff4c7224 */ /* 0x000fe200078e0045 */
[----:B------:R0:W-:Y:S01]  /*141a0*/  STL [R1+0x2c04], R6 ;  /* 0x002c040601007387 */ /* 0x0001e20000100800 */
[----:B------:R-:W-:Y:S01]  /*141b0*/  IMAD.MOV.U32 R77, RZ, RZ, R68 ;  /* 0x000000ffff4d7224 */ /* 0x000fe200078e0044 */
[----:B------:R-:W-:Y:S01]  /*141c0*/  ISETP.GT.U32.AND P5, PT, R2, R252, PT ;  /* 0x000000fc0200720c */ /* 0x000fe20003fa4070 */
[----:B----4-:R-:W-:Y:S02]  /*141d0*/  IMAD.MOV.U32 R66, RZ, RZ, R58 ;  /* 0x000000ffff427224 */ /* 0x010fe400078e003a */
[----:B------:R-:W2:Y:S04]  /*141e0*/  LDL.LU R58, [R1+0x26c] ;  /* 0x00026c00013a7983 */ /* 0x000ea80000300800 */
[----:B------:R-:W3:Y:S04]  /*141f0*/  LDL.LU R69, [R1+0xf0] ;  /* 0x0000f00001457983 */ /* 0x000ee80000300800 */
[----:B------:R-:W4:Y:S01]  /*14200*/  LDL.LU R68, [R1+0x124] ;  /* 0x0001240001447983 */ /* 0x000f220000300800 */
[----:B------:R-:W-:-:S04]  /*14210*/  IMAD.HI.U32 R9, R3, R251, RZ ;  /* 0x000000fb03097227 */ /* 0x000fc800078e00ff */
[----:B------:R-:W-:Y:S01]  /*14220*/  IMAD.MOV R9, RZ, RZ, -R9 ;  /* 0x000000ffff097224 */ /* 0x000fe200078e0a09 */
[----:B------:R-:W-:Y:S01]  /*14230*/  IABS R13, R75 ;  /* 0x0000004b000d7213 */ /* 0x000fe20000000000 */
[----:B------:R-:W-:Y:S02]  /*14240*/  @!P5 IMAD.IADD R252, R252, 0x1, -R2 ;  /* 0x00000001fcfcd824 */ /* 0x000fe400078e0a02 */
[C---:B------:R-:W-:Y:S02]  /*14250*/  IMAD R251, R2.reuse, R9, R251 ;  /* 0x0000000902fb7224 */ /* 0x040fe400078e02fb */
[----:B------:R-:W-:Y:S01]  /*14260*/  IMAD.HI.U32 R9, R3, R13, RZ ;  /* 0x0000000d03097227 */ /* 0x000fe200078e00ff */
[C---:B------:R-:W-:Y:S02]  /*14270*/  ISETP.GT.U32.AND P5, PT, R2.reuse, R252, PT ;  /* 0x000000fc0200720c */ /* 0x040fe40003fa4070 */
[----:B------:R-:W-:Y:S01]  /*14280*/  ISETP.GT.U32.AND P1, PT, R2, R251, PT ;  /* 0x000000fb0200720c */ /* 0x000fe20003f24070 */
[----:B------:R-:W-:-:S04]  /*14290*/  IMAD.MOV R9, RZ, RZ, -R9 ;  /* 0x000000ffff097224 */ /* 0x000fc800078e0a09 */
[----:B------:R-:W-:-:S06]  /*142a0*/  IMAD R13, R2, R9, R13 ;  /* 0x00000009020d7224 */ /* 0x000fcc00078e020d */
[--C-:B------:R-:W-:Y:S01]  /*142b0*/  @!P5 IMAD.IADD R252, R252, 0x1, -R2.reuse ;  /* 0x00000001fcfcd824 */ /* 0x100fe200078e0a02 */
[----:B------:R-:W-:Y:S01]  /*142c0*/  ISETP.GT.U32.AND P5, PT, R2, R13, PT ;  /* 0x0000000d0200720c */ /* 0x000fe20003fa4070 */
[----:B------:R-:W-:Y:S02]  /*142d0*/  @!P1 IMAD.IADD R251, R251, 0x1, -R2 ;  /* 0x00000001fbfb9824 */ /* 0x000fe400078e0a02 */
[----:B------:R-:W-:-:S03]  /*142e0*/  IMAD.HI.U32 R8, R3, R14, RZ ;  /* 0x0000000e03087227 */ /* 0x000fc600078e00ff */
[C---:B------:R-:W-:Y:S01]  /*142f0*/  ISETP.GT.U32.AND P0, PT, R2.reuse, R251, PT ;  /* 0x000000fb0200720c */ /* 0x040fe20003f04070 */
[----:B------:R-:W-:Y:S02]  /*14300*/  IMAD.MOV R9, RZ, RZ, -R8 ;  /* 0x000000ffff097224 */ /* 0x000fe400078e0a08 */
[----:B------:R-:W-:Y:S02]  /*14310*/  @!P4 IMAD.MOV R252, RZ, RZ, -R252 ;  /* 0x000000fffffcc224 */ /* 0x000fe400078e0afc */
[C---:B------:R-:W-:Y:S02]  /*14320*/  IMAD R14, R2.reuse, R9, R14 ;  /* 0x00000009020e7224 */ /* 0x040fe400078e020e */
[----:B------:R-:W-:Y:S01]  /*14330*/  @!P5 IMAD.IADD R13, R13, 0x1, -R2 ;  /* 0x000000010d0dd824 */ /* 0x000fe200078e0a02 */
[----:B------:R-:W-:-:S04]  /*14340*/  ISETP.GT.U32.AND P4, PT, R2, R12, PT ;  /* 0x0000000c0200720c */ /* 0x000fc80003f84070 */
[C---:B------:R-:W-:Y:S01]  /*14350*/  ISETP.GT.U32.AND P5, PT, R2.reuse, R13, PT ;  /* 0x0000000d0200720c */ /* 0x040fe20003fa4070 */
[----:B------:R-:W-:Y:S01]  /*14360*/  @!P0 IMAD.IADD R251, R251, 0x1, -R2 ;  /* 0x00000001fbfb8824 */ /* 0x000fe200078e0a02 */
[----:B------:R-:W-:Y:S02]  /*14370*/  ISETP.GT.U32.AND P0, PT, R2, R14, PT ;  /* 0x0000000e0200720c */ /* 0x000fe40003f04070 */
[----:B------:R-:W-:Y:S01]  /*14380*/  ISETP.GE.AND P1, PT, R75, RZ, PT ;  /* 0x000000ff4b00720c */ /* 0x000fe20003f26270 */
[----:B------:R-:W-:Y:S01]  /*14390*/  @!P6 IMAD.MOV R251, RZ, RZ, -R251 ;  /* 0x000000fffffbe224 */ /* 0x000fe200078e0afb */
[----:B------:R-:W-:-:S03]  /*143a0*/  IABS R16, R71 ;  /* 0x0000004700107213 */ /* 0x000fc60000000000 */
[----:B------:R-:W-:-:S04]  /*143b0*/  @!P4 IMAD.IADD R12, R12, 0x1, -R2 ;  /* 0x000000010c0cc824 */ /* 0x000fc800078e0a02 */
[--C-:B------:R-:W-:Y:S02]  /*143c0*/  @!P5 IMAD.IADD R13, R13, 0x1, -R2.reuse ;  /* 0x000000010d0dd824 */ /* 0x100fe400078e0a02 */
[----:B------:R-:W-:Y:S01]  /*143d0*/  @!P0 IMAD.IADD R14, R14, 0x1, -R2 ;  /* 0x000000010e0e8824 */ /* 0x000fe200078e0a02 */
[----:B------:R-:W-:Y:S01]  /*143e0*/  ISETP.GE.AND P0, PT, R71, RZ, PT ;  /* 0x000000ff4700720c */ /* 0x000fe20003f06270 */
[----:B------:R-:W-:Y:S01]  /*143f0*/  @!P2 IMAD.MOV R12, RZ, RZ, -R12 ;  /* 0x000000ffff0ca224 */ /* 0x000fe200078e0a0c */
[----:B------:R-:W-:Y:S01]  /*14400*/  STL [R1+0x2c08], R252 ;  /* 0x002c08fc01007387 */ /* 0x000fe20000100800 */
[----:B------:R-:W-:Y:S01]  /*14410*/  @!P1 IMAD.MOV R13, RZ, RZ, -R13 ;  /* 0x000000ffff0d9224 */ /* 0x000fe200078e0a0d */
[----:B------:R-:W-:Y:S02]  /*14420*/  IABS R17, R70 ;  /* 0x0000004600117213 */ /* 0x000fe40000000000 */
[----:B------:R-:W-:Y:S01]  /*14430*/  STL [R1+0x2c0c], R251 ;  /* 0x002c0cfb01007387 */ /* 0x000fe20000100800 */
[----:B------:R-:W-:-:S02]  /*14440*/  ISETP.GE.AND P1, PT, R70, RZ, PT ;  /* 0x000000ff4600720c */ /* 0x000fc40003f26270 */
[----:B------:R-:W-:Y:S01]  /*14450*/  IABS R15, R74 ;  /* 0x0000004a000f7213 */ /* 0x000fe20000000000 */
[----:B---3--:R-:W-:Y:S02]  /*14460*/  IMAD.MOV.U32 R71, RZ, RZ, R69 ;  /* 0x000000ffff477224 */ /* 0x008fe400078e0045 */
[----:B------:R-:W-:Y:S02]  /*14470*/  IMAD.MOV.U32 R69, RZ, RZ, R67 ;  /* 0x000000ffff457224 */ /* 0x000fe400078e0043 */
[----:B------:R-:W-:Y:S02]  /*14480*/  IMAD.MOV.U32 R67, RZ, RZ, R45 ;  /* 0x000000ffff437224 */ /* 0x000fe400078e002d */
[----:B------:R-:W3:Y:S01]  /*14490*/  LDL.LU R45, [R1+0x22c] ;  /* 0x00022c00012d7983 */ /* 0x000ee20000300800 */
[----:B------:R-:W-:Y:S02]  /*144a0*/  IMAD.MOV.U32 R70, RZ, RZ, R69 ;  /* 0x000000ffff467224 */ /* 0x000fe400078e0045 */
[----:B----4-:R-:W-:Y:S01]  /*144b0*/  IMAD.MOV.U32 R69, RZ, RZ, R68 ;  /* 0x000000ffff457224 */ /* 0x010fe200078e0044 */
[----:B------:R-:W-:Y:S04]  /*144c0*/  STL [R1+0x2c10], R12 ;  /* 0x002c100c01007387 */ /* 0x000fe80000100800 */
[----:B------:R-:W-:Y:S04]  /*144d0*/  STL [R1+0x2c14], R13 ;  /* 0x002c140d01007387 */ /* 0x000fe80000100800 */
[----:B------:R-:W4:Y:S01]  /*144e0*/  LDL.LU R68, [R1+0x11c] ;  /* 0x00011c0001447983 */ /* 0x000f220000300800 */
[----:B------:R-:W-:-:S04]  /*144f0*/  IMAD.HI.U32 R4, R3, R15, RZ ;  /* 0x0000000f03047227 */ /* 0x000fc800078e00ff */
[----:B------:R-:W-:-:S04]  /*14500*/  IMAD.MOV R4, RZ, RZ, -R4 ;  /* 0x000000ffff047224 */ /* 0x000fc800078e0a04 */
[----:B------:R-:W-:Y:S02]  /*14510*/  IMAD R15, R2, R4, R15 ;  /* 0x00000004020f7224 */ /* 0x000fe400078e020f */
[----:B------:R-:W-:-:S03]  /*14520*/  IMAD.HI.U32 R8, R3, R16, RZ ;  /* 0x0000001003087227 */ /* 0x000fc600078e00ff */
[----:B------:R-:W-:Y:S01]  /*14530*/  ISETP.GT.U32.AND P6, PT, R2, R15, PT ;  /* 0x0000000f0200720c */ /* 0x000fe20003fc4070 */
[----:B------:R-:W-:-:S04]  /*14540*/  IMAD.MOV R8, RZ, RZ, -R8 ;  /* 0x000000ffff087224 */ /* 0x000fc800078e0a08 */
[----:B------:R-:W-:Y:S01]  /*14550*/  IMAD R16, R2, R8, R16 ;  /* 0x0000000802107224 */ /* 0x000fe200078e0210 */
[----:B------:R-:W-:Y:S01]  /*14560*/  IABS R18, R73 ;  /* 0x0000004900127213 */ /* 0x000fe20000000000 */
[----:B------:R-:W-:-:S03]  /*14570*/  IMAD.HI.U32 R8, R3, R17, RZ ;  /* 0x0000001103087227 */ /* 0x000fc600078e00ff */
[----:B------:R-:W-:-:S03]  /*14580*/  ISETP.GT.U32.AND P4, PT, R2, R16, PT ;  /* 0x000000100200720c */ /* 0x000fc60003f84070 */
[----:B------:R-:W-:Y:S01]  /*14590*/  @!P6 IMAD.IADD R15, R15, 0x1, -R2 ;  /* 0x000000010f0fe824 */ /* 0x000fe200078e0a02 */
[----:B------:R-:W-:Y:S01]  /*145a0*/  ISETP.GT.U32.AND P6, PT, R2, R14, PT ;  /* 0x0000000e0200720c */ /* 0x000fe20003fc4070 */
[----:B------:R-:W-:Y:S02]  /*145b0*/  IMAD.MOV R8, RZ, RZ, -R8 ;  /* 0x000000ffff087224 */ /* 0x000fe400078e0a08 */
[----:B------:R-:W-:Y:S01]  /*145c0*/  IMAD.HI.U32 R4, R3, R18, RZ ;  /* 0x0000001203047227 */ /* 0x000fe200078e00ff */
[----:B------:R-:W-:-:S03]  /*145d0*/  IABS R19, R72 ;  /* 0x0000004800137213 */ /* 0x000fc60000000000 */
[----:B------:R-:W-:Y:S02]  /*145e0*/  IMAD R17, R2, R8, R17 ;  /* 0x0000000802117224 */ /* 0x000fe400078e0211 */
[----:B------:R-:W-:Y:S02]  /*145f0*/  IMAD.MOV R4, RZ, RZ, -R4 ;  /* 0x000000ffff047224 */ /* 0x000fe400078e0a04 */
[--C-:B------:R-:W-:Y:S01]  /*14600*/  @!P4 IMAD.IADD R16, R16, 0x1, -R2.reuse ;  /* 0x000000011010c824 */ /* 0x100fe200078e0a02 */
[----:B------:R-:W-:Y:S01]  /*14610*/  ISETP.GT.U32.AND P4, PT, R2, R15, PT ;  /* 0x0000000f0200720c */ /* 0x000fe20003f84070 */
[----:B------:R-:W-:Y:S01]  /*14620*/  @!P6 IMAD.IADD R14, R14, 0x1, -R2 ;  /* 0x000000010e0ee824 */ /* 0x000fe200078e0a02 */
[C---:B------:R-:W-:Y:S01]  /*14630*/  ISETP.GT.U32.AND P6, PT, R2.reuse, R17, PT ;  /* 0x000000110200720c */ /* 0x040fe20003fc4070 */
[----:B------:R-:W-:Y:S02]  /*14640*/  IMAD R18, R2, R4, R18 ;  /* 0x0000000402127224 */ /* 0x000fe400078e0212 */
[----:B------:R-:W-:-:S04]  /*14650*/  IMAD.HI.U32 R4, R3, R19, RZ ;  /* 0x0000001303047227 */ /* 0x000fc800078e00ff */
[----:B------:R-:W-:-:S04]  /*14660*/  IMAD.MOV R4, RZ, RZ, -R4 ;  /* 0x000000ffff047224 */ /* 0x000fc800078e0a04 */
[C---:B------:R-:W-:Y:S02]  /*14670*/  IMAD R19, R2.reuse, R4, R19 ;  /* 0x0000000402137224 */ /* 0x040fe400078e0213 */
[--C-:B------:R-:W-:Y:S01]  /*14680*/  @!P4 IMAD.IADD R15, R15, 0x1, -R2.reuse ;  /* 0x000000010f0fc824 */ /* 0x100fe200078e0a02 */
[C---:B------:R-:W-:Y:S01]  /*14690*/  ISETP.GT.U32.AND P4, PT, R2.reuse, R18, PT ;  /* 0x000000120200720c */ /* 0x040fe20003f84070 */
[----:B------:R-:W-:Y:S01]  /*146a0*/  @!P6 IMAD.IADD R17, R17, 0x1, -R2 ;  /* 0x000000011111e824 */ /* 0x000fe200078e0a02 */
[----:B------:R-:W-:Y:S02]  /*146b0*/  ISETP.GT.U32.AND P6, PT, R2, R19, PT ;  /* 0x000000130200720c */ /* 0x000fe40003fc4070 */
[----:B------:R-:W-:Y:S02]  /*146c0*/  ISETP.GE.AND P5, PT, R74, RZ, PT ;  /* 0x000000ff4a00720c */ /* 0x000fe40003fa6270 */
[C---:B------:R-:W-:Y:S02]  /*146d0*/  ISETP.GT.U32.AND P2, PT, R2.reuse, R16, PT ;  /* 0x000000100200720c */ /* 0x040fe40003f44070 */
[----:B------:R-:W-:Y:S01]  /*146e0*/  IABS R20, R77 ;  /* 0x0000004d00147213 */ /* 0x000fe20000000000 */
[----:B------:R-:W-:Y:S01]  /*146f0*/  @!P3 IMAD.MOV R14, RZ, RZ, -R14 ;  /* 0x000000ffff0eb224 */ /* 0x000fe200078e0a0e */
[----:B------:R-:W-:-:S03]  /*14700*/  ISETP.GT.U32.AND P3, PT, R2, R17, PT ;  /* 0x000000110200720c */ /* 0x000fc60003f64070 */
[----:B------:R-:W-:Y:S02]  /*14710*/  @!P4 IMAD.IADD R18, R18, 0x1, -R2 ;  /* 0x000000011212c824 */ /* 0x000fe400078e0a02 */
[----:B------:R-:W-:-:S04]  /*14720*/  IMAD.HI.U32 R4, R3, R20, RZ ;  /* 0x0000001403047227 */ /* 0x000fc800078e00ff */
[----:B------:R-:W-:Y:S01]  /*14730*/  @!P6 IMAD.IADD R19, R19, 0x1, -R2 ;  /* 0x000000011313e824 */ /* 0x000fe200078e0a02 */
[C---:B------:R-:W-:Y:S01]  /*14740*/  ISETP.GT.U32.AND P6, PT, R2.reuse, R18, PT ;  /* 0x000000120200720c */ /* 0x040fe20003fc4070 */
[----:B------:R-:W-:Y:S02]  /*14750*/  IMAD.MOV R4, RZ, RZ, -R4 ;  /* 0x000000ffff047224 */ /* 0x000fe400078e0a04 */
[----:B------:R-:W-:Y:S01]  /*14760*/  @!P5 IMAD.MOV R15, RZ, RZ, -R15 ;  /* 0x000000ffff0fd224 */ /* 0x000fe200078e0a0f */
[----:B------:R-:W-:Y:S01]  /*14770*/  ISETP.GT.U32.AND P5, PT, R2, R19, PT ;  /* 0x000000130200720c */ /* 0x000fe20003fa4070 */
[----:B------:R-:W-:Y:S01]  /*14780*/  @!P2 IMAD.IADD R16, R16, 0x1, -R2 ;  /* 0x000000011010a824 */ /* 0x000fe200078e0a02 */
[----:B------:R-:W-:Y:S01]  /*14790*/  ISETP.GE.AND P2, PT, R73, RZ, PT ;  /* 0x000000ff4900720c */ /* 0x000fe20003f46270 */
[----:B------:R-:W-:Y:S01]  /*147a0*/  IMAD R20, R2, R4, R20 ;  /* 0x0000000402147224 */ /* 0x000fe200078e0214 */
[----:B------:R-:W-:Y:S01]  /*147b0*/  ISETP.GE.AND P4, PT, R72, RZ, PT ;  /* 0x000000ff4800720c */ /* 0x000fe20003f86270 */
[----:B------:R-:W-:-:S03]  /*147c0*/  @!P3 IMAD.IADD R17, R17, 0x1, -R2 ;  /* 0x000000011111b824 */ /* 0x000fc600078e0a02 */
[----:B------:R-:W-:Y:S01]  /*147d0*/  ISETP.GT.U32.AND P3, PT, R2, R20, PT ;  /* 0x000000140200720c */ /* 0x000fe20003f64070 */
[----:B------:R-:W-:Y:S01]  /*147e0*/  IMAD.MOV.U32 R72, RZ, RZ, R69 ;  /* 0x000000ffff487224 */ /* 0x000fe200078e0045 */
[----:B------:R-:W-:Y:S01]  /*147f0*/  STL [R1+0x2c18], R14 ;  /* 0x002c180e01007387 */ /* 0x000fe20000100800 */
[----:B------:R-:W-:Y:S02]  /*14800*/  @!P6 IMAD.IADD R18, R18, 0x1, -R2 ;  /* 0x000000011212e824 */ /* 0x000fe400078e0a02 */
[----:B------:R-:W-:Y:S02]  /*14810*/  IMAD.MOV.U32 R75, RZ, RZ, R66 ;  /* 0x000000ffff4b7224 */ /* 0x000fe400078e0042 */
[----:B------:R-:W-:Y:S02]  /*14820*/  IMAD.MOV.U32 R69, RZ, RZ, R51 ;  /* 0x000000ffff457224 */ /* 0x000fe400078e0033 */
[----:B------:R-:W-:Y:S01]  /*14830*/  @!P5 IMAD.IADD R19, R19, 0x1, -R2 ;  /* 0x000000011313d824 */ /* 0x000fe200078e0a02 */
[----:B------:R-:W2:Y:S01]  /*14840*/  LDL.LU R51, [R1+0x1f0] ;  /* 0x0001f00001337983 */ /* 0x000ea20000300800 */
[----:B------:R-:W-:-:S02]  /*14850*/  IMAD.MOV.U32 R74, RZ, RZ, R67 ;  /* 0x000000ffff4a7224 */ /* 0x000fc400078e0043 */
[----:B------:R-:W-:Y:S02]  /*14860*/  IMAD.MOV.U32 R66, RZ, RZ, R65 ;  /* 0x000000ffff427224 */ /* 0x000fe400078e0041 */
[----:B------:R-:W-:Y:S02]  /*14870*/  @!P0 IMAD.MOV R16, RZ, RZ, -R16 ;  /* 0x000000ffff108224 */ /* 0x000fe400078e0a10 */
[----:B------:R-:W-:Y:S02]  /*14880*/  IMAD.MOV.U32 R65, RZ, RZ, R64 ;  /* 0x000000ffff417224 */ /* 0x000fe400078e0040 */
[----:B------:R-:W-:Y:S02]  /*14890*/  IMAD.MOV.U32 R67, RZ, RZ, R63 ;  /* 0x000000ffff437224 */ /* 0x000fe400078e003f */
[----:B------:R-:W-:Y:S02]  /*148a0*/  @!P1 IMAD.MOV R17, RZ, RZ, -R17 ;  /* 0x000000ffff119224 */ /* 0x000fe400078e0a11 */
[----:B------:R-:W-:-:S02]  /*148b0*/  IMAD.MOV.U32 R64, RZ, RZ, R49 ;  /* 0x000000ffff407224 */ /* 0x000fc400078e0031 */
[----:B------:R-:W-:Y:S02]  /*148c0*/  @!P2 IMAD.MOV R18, RZ, RZ, -R18 ;  /* 0x000000ffff12a224 */ /* 0x000fe400078e0a12 */
[----:B------:R-:W-:Y:S01]  /*148d0*/  @!P4 IMAD.MOV R19, RZ, RZ, -R19 ;  /* 0x000000ffff13c224 */ /* 0x000fe200078e0a13 */
[----:B------:R-:W-:Y:S02]  /*148e0*/  IABS R21, R76 ;  /* 0x0000004c00157213 */ /* 0x000fe40000000000 */
[----:B------:R-:W-:Y:S01]  /*148f0*/  ISETP.GE.AND P6, PT, R76, RZ, PT ;  /* 0x000000ff4c00720c */ /* 0x000fe20003fc6270 */
[----:B------:R-:W-:Y:S01]  /*14900*/  IMAD.MOV.U32 R76, RZ, RZ, R69 ;  /* 0x000000ffff4c7224 */ /* 0x000fe200078e0045 */
[----:B------:R-:W-:Y:S01]  /*14910*/  IABS R22, R71 ;  /* 0x0000004700167213 */ /* 0x000fe20000000000 */
[----:B------:R-:W-:Y:S01]  /*14920*/  @!P3 IMAD.IADD R20, R20, 0x1, -R2 ;  /* 0x000000011414b824 */ /* 0x000fe200078e0a02 */
[----:B------:R-:W-:Y:S01]  /*14930*/  ISETP.GE.AND P3, PT, R71, RZ, PT ;  /* 0x000000ff4700720c */ /* 0x000fe20003f66270 */
[----:B------:R-:W-:-:S02]  /*14940*/  IMAD.MOV.U32 R69, RZ, RZ, R66 ;  /* 0x000000ffff457224 */ /* 0x000fc400078e0042 */
[----:B------:R-:W-:Y:S02]  /*14950*/  IMAD.MOV.U32 R66, RZ, RZ, R50 ;  /* 0x000000ffff427224 */ /* 0x000fe400078e0032 */
[----:B------:R-:W-:Y:S02]  /*14960*/  IMAD.MOV.U32 R71, RZ, RZ, R67 ;  /* 0x000000ffff477224 */ /* 0x000fe400078e0043 */
[----:B----4-:R-:W-:Y:S02]  /*14970*/  IMAD.MOV.U32 R73, RZ, RZ, R68 ;  /* 0x000000ffff497224 */ /* 0x010fe400078e0044 */
[----:B------:R-:W-:Y:S02]  /*14980*/  IMAD.MOV.U32 R68, RZ, RZ, R62 ;  /* 0x000000ffff447224 */ /* 0x000fe400078e003e */
[----:B------:R-:W-:Y:S02]  /*14990*/  IMAD.MOV.U32 R62, RZ, RZ, R46 ;  /* 0x000000ffff3e7224 */ /* 0x000fe400078e002e */
[----:B---3--:R-:W-:-:S02]  /*149a0*/  IMAD.MOV.U32 R46, RZ, RZ, R45 ;  /* 0x000000ffff2e7224 */ /* 0x008fc400078e002d */
[----:B------:R-:W3:Y:S04]  /*149b0*/  LDL.LU R45, [R1+0x240] ;  /* 0x00024000012d7983 */ /* 0x000ee80000300800 */
[----:B------:R-:W4:Y:S04]  /*149c0*/  LDL.LU R63, [R1+0x184] ;  /* 0x00018400013f7983 */ /* 0x000f280000300800 */
[----:B------:R-:W2:Y:S04]  /*149d0*/  LDL.LU R49, [R1+0x1c0] ;  /* 0x0001c00001317983 */ /* 0x000ea80000300800 */
[----:B------:R-:W-:Y:S04]  /*149e0*/  STL [R1+0x2c1c], R15 ;  /* 0x002c1c0f01007387 */ /* 0x000fe80000100800 */
[----:B------:R-:W-:Y:S04]  /*149f0*/  STL [R1+0x2c20], R16 ;  /* 0x002c201001007387 */ /* 0x000fe80000100800 */
[----:B------:R-:W-:Y:S04]  /*14a00*/  STL [R1+0x2c24], R17 ;  /* 0x002c241101007387 */ /* 0x000fe80000100800 */
[----:B------:R-:W-:Y:S04]  /*14a10*/  STL [R1+0x2c28], R18 ;  /* 0x002c281201007387 */ /* 0x000fe80000100800 */
[----:B------:R-:W-:Y:S04]  /*14a20*/  STL [R1+0x2c2c], R19 ;  /* 0x002c2c1301007387 */ /* 0x000fe80000100800 */
[----:B------:R-:W3:Y:S04]  /*14a30*/  LDL.LU R50, [R1+0x250] ;  /* 0x0002500001327983 */ /* 0x000ee80000300800 */
[----:B------:R-:W3:Y:S01]  /*14a40*/  LDL.LU R67, [R1+0x164] ;  /* 0x0001640001437983 */ /* 0x000ee20000300800 */
        /* <DEDUP_REMOVED lines=8> */
[----:B------:R-:W-:Y:S01]  /*14ad0*/  IMAD.HI.U32 R8, R3, R4, RZ ;  /* 0x0000000403087227 */ /* 0x000fe200078e00ff */
[----:B------:R-:W-:-:S03]  /*14ae0*/  IABS R24, R75 ;  /* 0x0000004b00187213 */ /* 0x000fc60000000000 */
[----:B------:R-:W-:Y:S02]  /*14af0*/  IMAD.MOV R8, RZ, RZ, -R8 ;  /* 0x000000ffff087224 */ /* 0x000fe400078e0a08 */
[----:B------:R-:W-:Y:S02]  /*14b00*/  @!P1 IMAD.IADD R21, R21, 0x1, -R2 ;  /* 0x0000000115159824 */ /* 0x000fe400078e0a02 */
[C---:B------:R-:W-:Y:S02]  /*14b10*/  IMAD R23, R2.reuse, R8, R4 ;  /* 0x0000000802177224 */ /* 0x040fe400078e0204 */
[----:B------:R-:W-:Y:S01]  /*14b20*/  IMAD.HI.U32 R4, R3, R24, RZ ;  /* 0x0000001803047227 */ /* 0x000fe200078e00ff */
[----:B------:R-:W-:-:S03]  /*14b30*/  ISETP.GT.U32.AND P2, PT, R2, R21, PT ;  /* 0x000000150200720c */ /* 0x000fc60003f44070 */
[----:B------:R-:W-:Y:S01]  /*14b40*/  IMAD.MOV R4, RZ, RZ, -R4 ;  /* 0x000000ffff047224 */ /* 0x000fe200078e0a04 */
[----:B------:R-:W-:-:S03]  /*14b50*/  ISETP.GT.U32.AND P5, PT, R2, R22, PT ;  /* 0x000000160200720c */ /* 0x000fc60003fa4070 */
[----:B------:R-:W-:-:S06]  /*14b60*/  IMAD R24, R2, R4, R24 ;  /* 0x0000000402187224 */ /* 0x000fcc00078e0218 */
[--C-:B------:R-:W-:Y:S01]  /*14b70*/  @!P2 IMAD.IADD R21, R21, 0x1, -R2.reuse ;  /* 0x000000011515a824 */ /* 0x100fe200078e0a02 */
[C---:B------:R-:W-:Y:S02]  /*14b80*/  ISETP.GT.U32.AND P2, PT, R2.reuse, R24, PT ;  /* 0x000000180200720c */ /* 0x040fe40003f44070 */
[----:B------:R-:W-:Y:S01]  /*14b90*/  ISETP.GT.U32.AND P1, PT, R2, R20, PT ;  /* 0x000000140200720c */ /* 0x000fe20003f24070 */
[----:B------:R-:W-:Y:S01]  /*14ba0*/  @!P5 IMAD.IADD R22, R22, 0x1, -R2 ;  /* 0x000000011616d824 */ /* 0x000fe200078e0a02 */
[C---:B------:R-:W-:Y:S02]  /*14bb0*/  ISETP.GT.U32.AND P4, PT, R2.reuse, R23, PT ;  /* 0x000000170200720c */ /* 0x040fe40003f84070 */
[----:B------:R-:W-:Y:S02]  /*14bc0*/  ISETP.GE.AND P0, PT, R77, RZ, PT ;  /* 0x000000ff4d00720c */ /* 0x000fe40003f06270 */
[----:B------:R-:W-:-:S05]  /*14bd0*/  ISETP.GT.U32.AND P5, PT, R2, R22, PT ;  /* 0x000000160200720c */ /* 0x000fca0003fa4070 */
[----:B------:R-:W-:-:S05]  /*14be0*/  @!P2 IMAD.IADD R24, R24, 0x1, -R2 ;  /* 0x000000011818a824 */ /* 0x000fca00078e0a02 */
[----:B------:R-:W-:Y:S01]  /*14bf0*/  ISETP.GT.U32.AND P2, PT, R2, R24, PT ;  /* 0x000000180200720c */ /* 0x000fe20003f44070 */
[----:B------:R-:W-:Y:S01]  /*14c00*/  @!P1 IMAD.IADD R20, R20, 0x1, -R2 ;  /* 0x0000000114149824 */ /* 0x000fe200078e0a02 */
[----:B------:R-:W-:Y:S01]  /*14c10*/  ISETP.GE.AND P1, PT, R70, RZ, PT ;  /* 0x000000ff4600720c */ /* 0x000fe20003f26270 */
[----:B------:R-:W-:Y:S02]  /*14c20*/  IMAD.MOV.U32 R70, RZ, RZ, R68 ;  /* 0x000000ffff467224 */ /* 0x000fe400078e0044 */
[----:B------:R-:W-:Y:S01]  /*14c30*/  IMAD.MOV.U32 R68, RZ, RZ, R65 ;  /* 0x000000ffff447224 */ /* 0x000fe200078e0041 */
[----:B------:R-:W-:Y:S01]  /*14c40*/  IABS R25, R74 ;  /* 0x0000004a00197213 */ /* 0x000fe20000000000 */
[--C-:B------:R-:W-:Y:S01]  /*14c50*/  @!P4 IMAD.IADD R23, R23, 0x1, -R2.reuse ;  /* 0x000000011717c824 */ /* 0x100fe200078e0a02 */
[----:B------:R-:W-:Y:S01]  /*14c60*/  ISETP.GE.AND P4, PT, R74, RZ, PT ;  /* 0x000000ff4a00720c */ /* 0x000fe20003f86270 */
[----:B------:R-:W-:Y:S01]  /*14c70*/  @!P5 IMAD.IADD R22, R22, 0x1, -R2 ;  /* 0x000000011616d824 */ /* 0x000fe200078e0a02 */
[----:B------:R-:W-:Y:S01]  /*14c80*/  ISETP.GE.AND P5, PT, R75, RZ, PT ;  /* 0x000000ff4b00720c */ /* 0x000fe20003fa6270 */
[----:B------:R-:W-:-:S02]  /*14c90*/  IMAD.MOV.U32 R74, RZ, RZ, R69 ;  /* 0x000000ffff4a7224 */ /* 0x000fc400078e0045 */
[----:B------:R-:W-:Y:S02]  /*14ca0*/  IMAD.MOV.U32 R75, RZ, RZ, R68 ;  /* 0x000000ffff4b7224 */ /* 0x000fe400078e0044 */
[----:B------:R-:W-:Y:S02]  /*14cb0*/  IMAD.MOV.U32 R69, RZ, RZ, R59 ;  /* 0x000000ffff457224 */ /* 0x000fe400078e003b */
[----:B------:R-:W-:Y:S02]  /*14cc0*/  @!P0 IMAD.MOV R20, RZ, RZ, -R20 ;  /* 0x000000ffff148224 */ /* 0x000fe400078e0a14 */
[----:B------:R-:W-:Y:S01]  /*14cd0*/  @!P6 IMAD.MOV R21, RZ, RZ, -R21 ;  /* 0x000000ffff15e224 */ /* 0x000fe200078e0a15 */
[----:B------:R-:W-:Y:S01]  /*14ce0*/  IABS R26, R73 ;  /* 0x00000049001a7213 */ /* 0x000fe20000000000 */
[----:B------:R-:W-:Y:S02]  /*14cf0*/  @!P3 IMAD.MOV R22, RZ, RZ, -R22 ;  /* 0x000000ffff16b224 */ /* 0x000fe400078e0a16 */
[----:B------:R-:W-:Y:S01]  /*14d00*/  @!P2 IMAD.IADD R24, R24, 0x1, -R2 ;  /* 0x000000011818a824 */ /* 0x000fe200078e0a02 */
[----:B------:R-:W-:Y:S01]  /*14d10*/  ISETP.GE.AND P2, PT, R73, RZ, PT ;  /* 0x000000ff4900720c */ /* 0x000fe20003f46270 */
[----:B------:R-:W-:-:S02]  /*14d20*/  IMAD.MOV.U32 R73, RZ, RZ, R69 ;  /* 0x000000ffff497224 */ /* 0x000fc400078e0045 */
[----:B----4-:R-:W-:Y:S02]  /*14d30*/  IMAD.MOV.U32 R68, RZ, RZ, R63 ;  /* 0x000000ffff447224 */ /* 0x010fe400078e003f */
[----:B------:R-:W-:Y:S02]  /*14d40*/  IMAD.MOV.U32 R63, RZ, RZ, R61 ;  /* 0x000000ffff3f7224 */ /* 0x000fe400078e003d */
[----:B--2---:R-:W-:Y:S02]  /*14d50*/  IMAD.MOV.U32 R65, RZ, RZ, R49 ;  /* 0x000000ffff417224 */ /* 0x004fe400078e0031 */
[----:B------:R-:W2:Y:S01]  /*14d60*/  LDL.LU R49, [R1+0x1e4] ;  /* 0x0001e40001317983 */ /* 0x000ea20000300800 */
[----:B------:R-:W-:-:S03]  /*14d70*/  IMAD.MOV.U32 R61, RZ, RZ, R60 ;  /* 0x000000ffff3d7224 */ /* 0x000fc600078e003c */
[----:B------:R-:W4:Y:S04]  /*14d80*/  LDL.LU R59, [R1+0x214] ;  /* 0x00021400013b7983 */ /* 0x000f280000300800 */
[----:B------:R-:W4:Y:S04]  /*14d90*/  LDL.LU R60, [R1+0x3c4] ;  /* 0x0003c400013c7983 */ /* 0x000f280000300800 */
[----:B------:R-:W-:Y:S04]  /*14da0*/  STL [R1+0x2c30], R20 ;  /* 0x002c301401007387 */ /* 0x000fe80000100800 */
[----:B------:R-:W-:Y:S04]  /*14db0*/  STL [R1+0x2c34], R21 ;  /* 0x002c341501007387 */ /* 0x000fe80000100800 */
[----:B------:R-:W-:Y:S01]  /*14dc0*/  STL [R1+0x2c38], R22 ;  /* 0x002c381601007387 */ /* 0x000fe20000100800 */
[----:B---3--:R-:W-:-:S02]  /*14dd0*/  IMAD.MOV.U32 R69, RZ, RZ, R67 ;  /* 0x000000ffff457224 */ /* 0x008fc400078e0043 */
[----:B------:R-:W-:Y:S02]  /*14de0*/  IMAD.MOV.U32 R67, RZ, RZ, R57 ;  /* 0x000000ffff437224 */ /* 0x000fe400078e0039 */
[----:B------:R-:W-:Y:S02]  /*14df0*/  IMAD.MOV.U32 R57, RZ, RZ, R48 ;  /* 0x000000ffff397224 */ /* 0x000fe400078e0030 */
[----:B------:R-:W3:Y:S01]  /*14e00*/  LDL.LU R48, [R1+0x224] ;  /* 0x0002240001307983 */ /* 0x000ee20000300800 */
[----:B------:R-:W-:-:S04]  /*14e10*/  IMAD.HI.U32 R9, R3, R25, RZ ;  /* 0x0000001903097227 */ /* 0x000fc800078e00ff */
[----:B------:R-:W-:-:S04]  /*14e20*/  IMAD.MOV R9, RZ, RZ, -R9 ;  /* 0x000000ffff097224 */ /* 0x000fc800078e0a09 */
[----:B------:R-:W-:-:S05]  /*14e30*/  IMAD R25, R2, R9, R25 ;  /* 0x0000000902197224 */ /* 0x000fca00078e0219 */
[----:B------:R-:W-:Y:S02]  /*14e40*/  ISETP.GT.U32.AND P6, PT, R2, R25, PT ;  /* 0x000000190200720c */ /* 0x000fe40003fc4070 */
[----:B------:R-:W-:Y:S01]  /*14e50*/  IABS R27, R72 ;  /* 0x00000048001b7213 */ /* 0x000fe20000000000 */
[----:B------:R-:W-:-:S04]  /*14e60*/  IMAD.HI.U32 R8, R3, R26, RZ ;  /* 0x0000001a03087227 */ /* 0x000fc800078e00ff */
[----:B------:R-:W-:Y:S01]  /*14e70*/  IMAD.HI.U32 R4, R3, R27, RZ ;  /* 0x0000001b03047227 */ /* 0x000fe200078e00ff */
[----:B------:R-:W-:Y:S02]  /*14e80*/  IABS R28, R71 ;  /* 0x00000047001c7213 */ /* 0x000fe40000000000 */
[C---:B------:R-:W-:Y:S01]  /*14e90*/  ISETP.GT.U32.AND P0, PT, R2.reuse, R23, PT ;  /* 0x000000170200720c */ /* 0x040fe20003f04070 */
[----:B------:R-:W-:Y:S02]  /*14ea0*/  IMAD.MOV R8, RZ, RZ, -R8 ;  /* 0x000000ffff087224 */ /* 0x000fe400078e0a08 */
[----:B------:R-:W-:Y:S02]  /*14eb0*/  @!P6 IMAD.IADD R25, R25, 0x1, -R2 ;  /* 0x000000011919e824 */ /* 0x000fe400078e0a02 */
[----:B------:R-:W-:Y:S02]  /*14ec0*/  IMAD.MOV R4, RZ, RZ, -R4 ;  /* 0x000000ffff047224 */ /* 0x000fe400078e0a04 */
[C---:B------:R-:W-:Y:S01]  /*14ed0*/  IMAD R26, R2.reuse, R8, R26 ;  /* 0x00000008021a7224 */ /* 0x040fe200078e021a */
[C---:B------:R-:W-:Y:S01]  /*14ee0*/  ISETP.GT.U32.AND P6, PT, R2.reuse, R25, PT ;  /* 0x000000190200720c */ /* 0x040fe20003fc4070 */
[----:B------:R-:W-:-:S02]  /*14ef0*/  IMAD R27, R2, R4, R27 ;  /* 0x00000004021b7224 */ /* 0x000fc400078e021b */
[----:B------:R-:W-:Y:S01]  /*14f00*/  IMAD.HI.U32 R4, R3, R28, RZ ;  /* 0x0000001c03047227 */ /* 0x000fe200078e00ff */
[----:B------:R-:W-:-:S03]  /*14f10*/  ISETP.GT.U32.AND P3, PT, R2, R26, PT ;  /* 0x0000001a0200720c */ /* 0x000fc60003f64070 */
[----:B------:R-:W-:Y:S02]  /*14f20*/  IMAD.MOV R4, RZ, RZ, -R4 ;  /* 0x000000ffff047224 */ /* 0x000fe400078e0a04 */
[----:B------:R-:W-:Y:S02]  /*14f30*/  @!P0 IMAD.IADD R23, R23, 0x1, -R2 ;  /* 0x0000000117178824 */ /* 0x000fe400078e0a02 */
[C---:B------:R-:W-:Y:S01]  /*14f40*/  IMAD R28, R2.reuse, R4, R28 ;  /* 0x00000004021c7224 */ /* 0x040fe200078e021c */
[----:B------:R-:W-:Y:S01]  /*14f50*/  ISETP.GT.U32.AND P0, PT, R2, R27, PT ;  /* 0x0000001b0200720c */ /* 0x000fe20003f04070 */
[----:B------:R-:W-:-:S03]  /*14f60*/  @!P6 IMAD.IADD R25, R25, 0x1, -R2 ;  /* 0x000000011919e824 */ /* 0x000fc600078e0a02 */
[----:B------:R-:W-:Y:S01]  /*14f70*/  ISETP.GT.U32.AND P6, PT, R2, R28, PT ;  /* 0x0000001c0200720c */ /* 0x000fe20003fc4070 */
[----:B------:R-:W-:Y:S01]  /*14f80*/  @!P3 IMAD.IADD R26, R26, 0x1, -R2 ;  /* 0x000000011a1ab824 */ /* 0x000fe200078e0a02 */
[----:B------:R-:W-:Y:S02]  /*14f90*/  IABS R29, R70 ;  /* 0x00000046001d7213 */ /* 0x000fe40000000000 */
[----:B------:R-:W-:Y:S02]  /*14fa0*/  IABS R30, R76 ;  /* 0x0000004c001e7213 */ /* 0x000fe40000000000 */
[----:B------:R-:W-:Y:S01]  /*14fb0*/  ISETP.GT.U32.AND P3, PT, R2, R26, PT ;  /* 0x0000001a0200720c */ /* 0x000fe20003f64070 */
[----:B------:R-:W-:-:S04]  /*14fc0*/  IMAD.HI.U32 R8, R3, R29, RZ ;  /* 0x0000001d03087227 */ /* 0x000fc800078e00ff */
[----:B------:R-:W-:Y:S02]  /*14fd0*/  @!P0 IMAD.IADD R27, R27, 0x1, -R2 ;  /* 0x000000011b1b8824 */ /* 0x000fe400078e0a02 */
[----:B------:R-:W-:Y:S01]  /*14fe0*/  IMAD.HI.U32 R4, R3, R30, RZ ;  /* 0x0000001e03047227 */ /* 0x000fe200078e00ff */
[----:B------:R-:W-:-:S03]  /*14ff0*/  IABS R32, R74 ;  /* 0x0000004a00207213 */ /* 0x000fc60000000000 */
[----:B------:R-:W-:Y:S01]  /*15000*/  @!P6 IMAD.IADD R28, R28, 0x1, -R2 ;  /* 0x000000011c1ce824 */ /* 0x000fe200078e0a02 */
[C---:B------:R-:W-:Y:S01]  /*15010*/  ISETP.GT.U32.AND P0, PT, R2.reuse, R27, PT ;  /* 0x0000001b0200720c */ /* 0x040fe20003f04070 */
[----:B------:R-:W-:Y:S02]  /*15020*/  IMAD.MOV R8, RZ, RZ, -R8 ;  /* 0x000000ffff087224 */ /* 0x000fe400078e0a08 */
[----:B------:R-:W-:Y:S02]  /*15030*/  IMAD.MOV R4, RZ, RZ, -R4 ;  /* 0x000000ffff047224 */ /* 0x000fe400078e0a04 */
[----:B------:R-:W-:Y:S01]  /*15040*/  @!P5 IMAD.MOV R24, RZ, RZ, -R24 ;  /* 0x000000ffff18d224 */ /* 0x000fe200078e0a18 */
[C---:B------:R-:W-:Y:S01]  /*15050*/  ISETP.GT.U32.AND P5, PT, R2.reuse, R28, PT ;  /* 0x0000001c0200720c */ /* 0x040fe20003fa4070 */
[C---:B------:R-:W-:Y:S02]  /*15060*/  IMAD R29, R2.reuse, R8, R29 ;  /* 0x00000008021d7224 */ /* 0x040fe400078e021d */
[----:B------:R-:W-:-:S02]  /*15070*/  IMAD R30, R2, R4, R30 ;  /* 0x00000004021e7224 */ /* 0x000fc400078e021e */
[----:B------:R-:W-:-:S04]  /*15080*/  IMAD.HI.U32 R4, R3, R32, RZ ;  /* 0x0000002003047227 */ /* 0x000fc800078e00ff */
[----:B------:R-:W-:Y:S01]  /*15090*/  @!P3 IMAD.IADD R26, R26, 0x1, -R2 ;  /* 0x000000011a1ab824 */ /* 0x000fe200078e0a02 */
[----:B------:R-:W-:Y:S01]  /*150a0*/  ISETP.GT.U32.AND P3, PT, R2, R29, PT ;  /* 0x0000001d0200720c */ /* 0x000fe20003f64070 */
[----:B------:R-:W-:Y:S02]  /*150b0*/  IMAD.MOV R4, RZ, RZ, -R4 ;  /* 0x000000ffff047224 */ /* 0x000fe400078e0a04 */
[----:B------:R-:W-:Y:S01]  /*150c0*/  @!P1 IMAD.MOV R23, RZ, RZ, -R23 ;  /* 0x000000ffff179224 */ /* 0x000fe200078e0a17 */
[----:B------:R-:W-:Y:S01]  /*150d0*/  ISETP.GE.AND P1, PT, R72, RZ, PT ;  /* 0x000000ff4800720c */ /* 0x000fe20003f26270 */
[----:B------:R-:W-:Y:S02]  /*150e0*/  IMAD R32, R2, R4, R32 ;  /* 0x0000000402207224 */ /* 0x000fe400078e0220 */
[----:B------:R-:W-:Y:S01]  /*150f0*/  @!P0 IMAD.IADD R27, R27, 0x1, -R2 ;  /* 0x000000011b1b8824 */ /* 0x000fe200078e0a02 */
[----:B------:R-:W-:Y:S01]  /*15100*/  ISETP.GE.AND P0, PT, R71, RZ, PT ;  /* 0x000000ff4700720c */ /* 0x000fe20003f06270 */
[----:B------:R-:W-:-:S02]  /*15110*/  IMAD.MOV.U32 R72, RZ, RZ, R69 ;  /* 0x000000ffff487224 */ /* 0x000fc400078e0045 */
[----:B------:R-:W-:Y:S02]  /*15120*/  IMAD.MOV.U32 R69, RZ, RZ, R68 ;  /* 0x000000ffff457224 */ /* 0x000fe400078e0044 */
[--C-:B------:R-:W-:Y:S01]  /*15130*/  @!P5 IMAD.IADD R28, R28, 0x1, -R2.reuse ;  /* 0x000000011c1cd824 */ /* 0x100fe200078e0a02 */
[----:B------:R-:W-:Y:S01]  /*15140*/  ISETP.GT.U32.AND P5, PT, R2, R32, PT ;  /* 0x000000200200720c */ /* 0x000fe20003fa4070 */
[----:B------:R-:W-:Y:S02]  /*15150*/  IMAD.MOV.U32 R68, RZ, RZ, R63 ;  /* 0x000000ffff447224 */ /* 0x000fe400078e003f */
[----:B------:R-:W-:Y:S02]  /*15160*/  IMAD.MOV.U32 R63, RZ, RZ, R61 ;  /* 0x000000ffff3f7224 */ /* 0x000fe400078e003d */
[----:B------:R-:W-:Y:S01]  /*15170*/  @!P3 IMAD.IADD R29, R29, 0x1, -R2 ;  /* 0x000000011d1db824 */ /* 0x000fe200078e0a02 */
[----:B------:R-:W-:Y:S01]  /*15180*/  ISETP.GE.AND P3, PT, R70, RZ, PT ;  /* 0x000000ff4600720c */ /* 0x000fe20003f66270 */
[----:B------:R-:W-:-:S02]  /*15190*/  IMAD.MOV.U32 R71, RZ, RZ, R68 ;  /* 0x000000ffff477224 */ /* 0x000fc400078e0044 */
[----:B------:R-:W-:Y:S01]  /*151a0*/  IMAD.MOV.U32 R68, RZ, RZ, R67 ;  /* 0x000000ffff447224 */ /* 0x000fe200078e0043 */
[----:B------:R-:W-:Y:S01]  /*151b0*/  STL [R1+0x2c3c], R23 ;  /* 0x002c3c1701007387 */ /* 0x000fe20000100800 */
[----:B------:R-:W-:Y:S02]  /*151c0*/  IMAD.MOV.U32 R70, RZ, RZ, R69 ;  /* 0x000000ffff467224 */ /* 0x000fe400078e0045 */
[----:B------:R-:W-:Y:S02]  /*151d0*/  IMAD.MOV.U32 R67, RZ, RZ, R65 ;  /* 0x000000ffff437224 */ /* 0x000fe400078e0041 */
[----:B------:R-:W-:Y:S02]  /*151e0*/  IMAD.MOV.U32 R69, RZ, RZ, R66 ;  /* 0x000000ffff457224 */ /* 0x000fe400078e0042 */
[----:B------:R-:W-:Y:S02]  /*151f0*/  IMAD.MOV.U32 R65, RZ, RZ, R62 ;  /* 0x000000ffff417224 */ /* 0x000fe400078e003e */
[----:B------:R-:W-:-:S02]  /*15200*/  @!P4 IMAD.MOV R25, RZ, RZ, -R25 ;  /* 0x000000ffff19c224 */ /* 0x000fc400078e0a19 */
[----:B------:R-:W-:Y:S02]  /*15210*/  IMAD.MOV.U32 R66, RZ, RZ, R64 ;  /* 0x000000ffff427224 */ /* 0x000fe400078e0040 */
[----:B------:R-:W-:Y:S02]  /*15220*/  @!P2 IMAD.MOV R26, RZ, RZ, -R26 ;  /* 0x000000ffff1aa224 */ /* 0x000fe400078e0a1a */
[----:B------:R-:W-:Y:S02]  /*15230*/  @!P1 IMAD.MOV R27, RZ, RZ, -R27 ;  /* 0x000000ffff1b9224 */ /* 0x000fe400078e0a1b */
[----:B------:R-:W-:Y:S01]  /*15240*/  @!P0 IMAD.MOV R28, RZ, RZ, -R28 ;  /* 0x000000ffff1c8224 */ /* 0x000fe200078e0a1c */
[----:B------:R-:W-:Y:S01]  /*15250*/  IABS R33, R73 ;  /* 0x0000004900217213 */ /* 0x000fe20000000000 */
[----:B------:R-:W-:Y:S01]  /*15260*/  @!P5 IMAD.IADD R32, R32, 0x1, -R2 ;  /* 0x000000012020d824 */ /* 0x000fe200078e0a02 */
[----:B------:R-:W-:Y:S01]  /*15270*/  ISETP.GE.AND P5, PT, R73, RZ, PT ;  /* 0x000000ff4900720c */ /* 0x000fe20003fa6270 */
[----:B------:R-:W-:-:S02]  /*15280*/  IMAD.MOV.U32 R73, RZ, RZ, R68 ;  /* 0x000000ffff497224 */ /* 0x000fc400078e0044 */
[----:B--2---:R-:W-:Y:S02]  /*15290*/  IMAD.MOV.U32 R64, RZ, RZ, R49 ;  /* 0x000000ffff407224 */ /* 0x004fe400078e0031 */
[----:B----4-:R-:W-:Y:S02]  /*152a0*/  IMAD.MOV.U32 R61, RZ, RZ, R60 ;  /* 0x000000ffff3d7224 */ /* 0x010fe400078e003c */
[----:B------:R-:W-:Y:S02]  /*152b0*/  IMAD.MOV.U32 R60, RZ, RZ, R59 ;  /* 0x000000ffff3c7224 */ /* 0x000fe400078e003b */
[----:B------:R-:W-:Y:S02]  /*152c0*/  IMAD.MOV.U32 R59, RZ, RZ, R58 ;  /* 0x000000ffff3b7224 */ /* 0x000fe400078e003a */
[----:B------:R-:W2:Y:S01]  /*152d0*/  LDL.LU R58, [R1+0x314] ;  /* 0x00031400013a7983 */ /* 0x000ea20000300800 */
[----:B---3--:R-:W-:-:S03]  /*152e0*/  IMAD.MOV.U32 R62, RZ, RZ, R48 ;  /* 0x000000ffff3e7224 */ /* 0x008fc600078e0030 */
[----:B------:R-:W3:Y:S04]  /*152f0*/  LDL.LU R48, [R1+0x1a0] ;  /* 0x0001a00001307983 */ /* 0x000ee80000300800 */
[----:B------:R-:W4:Y:S04]  /*15300*/  LDL.LU R49, [R1+0x218] ;  /* 0x0002180001317983 */ /* 0x000f280000300800 */
[----:B------:R-:W-:Y:S04]  /*15310*/  STL [R1+0x2c40], R24 ;  /* 0x002c401801007387 */ /* 0x000fe80000100800 */
[----:B------:R-:W-:Y:S04]  /*15320*/  STL [R1+0x2c44], R25 ;  /* 0x002c441901007387 */ /* 0x000fe80000100800 */
[----:B------:R-:W-:Y:S04]  /*15330*/  STL [R1+0x2c48], R26 ;  /* 0x002c481a01007387 */ /* 0x000fe80000100800 */
[----:B------:R-:W-:Y:S04]  /*15340*/  STL [R1+0x2c4c], R27 ;  /* 0x002c4c1b01007387 */ /* 0x000fe80000100800 */
[----:B------:R-:W-:Y:S04]  /*15350*/  STL [R1+0x2c50], R28 ;  /* 0x002c501c01007387 */ /* 0x000fe80000100800 */
[----:B------:R-:W2:Y:S01]  /*15360*/  LDL.LU R68, [R1+0x20c] ;  /* 0x00020c0001447983 */ /* 0x000ea20000300800 */
[----:B------:R-:W-:-:S02]  /*15370*/  ISETP.GT.U32.AND P6, PT, R2, R30, PT ;  /* 0x0000001e0200720c */ /* 0x000fc40003fc4070 */
[----:B------:R-:W-:-:S05]  /*15380*/  IABS R31, R75 ;  /* 0x0000004b001f7213 */ /* 0x000fca0000000000 */
[----:B------:R-:W-:-:S04]  /*15390*/  IMAD.HI.U32 R8, R3, R31, RZ ;  /* 0x0000001f03087227 */ /* 0x000fc800078e00ff */
[----:B------:R-:W-:Y:S02]  /*153a0*/  IMAD.MOV R8, RZ, RZ, -R8 ;  /* 0x000000ffff087224 */ /* 0x000fe400078e0a08 */
[----:B------:R-:W-:Y:S02]  /*153b0*/  @!P6 IMAD.IADD R30, R30, 0x1, -R2 ;  /* 0x000000011e1ee824 */ /* 0x000fe400078e0a02 */
[C---:B------:R-:W-:Y:S02]  /*153c0*/  IMAD R31, R2.reuse, R8, R31 ;  /* 0x00000008021f7224 */ /* 0x040fe400078e021f */
[----:B------:R-:W-:Y:S01]  /*153d0*/  IMAD.HI.U32 R8, R3, R33, RZ ;  /* 0x0000002103087227 */ /* 0x000fe200078e00ff */
[----:B------:R-:W-:-:S03]  /*153e0*/  ISETP.GT.U32.AND P6, PT, R2, R30, PT ;  /* 0x0000001e0200720c */ /* 0x000fc60003fc4070 */
[----:B------:R-:W-:Y:S01]  /*153f0*/  IMAD.MOV R8, RZ, RZ, -R8 ;  /* 0x000000ffff087224 */ /* 0x000fe200078e0a08 */
[----:B------:R-:W-:-:S03]  /*15400*/  ISETP.GT.U32.AND P2, PT, R2, R31, PT ;  /* 0x0000001f0200720c */ /* 0x000fc60003f44070 */
[C---:B------:R-:W-:Y:S01]  /*15410*/  IMAD R33, R2.reuse, R8, R33 ;  /* 0x0000000802217224 */ /* 0x040fe200078e0221 */
[----:B------:R-:W-:-:S05]  /*15420*/  ISETP.GT.U32.AND P4, PT, R2, R29, PT ;  /* 0x0000001d0200720c */ /* 0x000fca0003f84070 */
[----:B------:R-:W-:Y:S01]  /*15430*/  @!P6 IMAD.IADD R30, R30, 0x1, -R2 ;  /* 0x000000011e1ee824 */ /* 0x000fe200078e0a02 */
[----:B------:R-:W-:-:S03]  /*15440*/  ISETP.GT.U32.AND P6, PT, R2, R33, PT ;  /* 0x000000210200720c */ /* 0x000fc60003fc4070 */
[----:B------:R-:W-:Y:S01]  /*15450*/  @!P2 IMAD.IADD R31, R31, 0x1, -R2 ;  /* 0x000000011f1fa824 */ /* 0x000fe200078e0a02 */
[----:B------:R-:W-:-:S04]  /*15460*/  ISETP.GE.AND P1, PT, R76, RZ, PT ;  /* 0x000000ff4c00720c */ /* 0x000fc80003f26270 */
[----:B------:R-:W-:Y:S01]  /*15470*/  ISETP.GT.U32.AND P0, PT, R2, R31, PT ;  /* 0x0000001f0200720c */ /* 0x000fe20003f04070 */
[----:B------:R-:W-:Y:S01]  /*15480*/  @!P4 IMAD.IADD R29, R29, 0x1, -R2 ;  /* 0x000000011d1dc824 */ /* 0x000fe200078e0a02 */
[----:B------:R-:W-:-:S03]  /*15490*/  ISETP.GE.AND P4, PT, R75, RZ, PT ;  /* 0x000000ff4b00720c */ /* 0x000fc60003f86270 */
[----:B------:R-:W-:Y:S01]  /*154a0*/  @!P6 IMAD.IADD R33, R33, 0x1, -R2 ;  /* 0x000000012121e824 */ /* 0x000fe200078e0a02 */
[----:B------:R-:W-:Y:S02]  /*154b0*/  ISETP.GT.U32.AND P6, PT, R2, R32, PT ;  /* 0x000000200200720c */ /* 0x000fe40003fc4070 */
[----:B------:R-:W-:Y:S01]  /*154c0*/  IABS R4, R72 ;  /* 0x0000004800047213 */ /* 0x000fe20000000000 */
[----:B------:R-:W-:-:S04]  /*154d0*/  @!P3 IMAD.MOV R29, RZ, RZ, -R29 ;  /* 0x000000ffff1db224 */ /* 0x000fc800078e0a1d */
[----:B------:R-:W-:-:S04]  /*154e0*/  IMAD.HI.U32 R8, R3, R4, RZ ;  /* 0x0000000403087227 */ /* 0x000fc800078e00ff */
[----:B------:R-:W-:Y:S02]  /*154f0*/  @!P0 IMAD.IADD R31, R31, 0x1, -R2 ;  /* 0x000000011f1f8824 */ /* 0x000fe400078e0a02 */
[----:B------:R-:W-:Y:S01]  /*15500*/  IMAD.MOV R34, RZ, RZ, -R8 ;  /* 0x000000ffff227224 */ /* 0x000fe200078e0a08 */
[----:B------:R-:W-:Y:S01]  /*15510*/  IABS R8, R70 ;  /* 0x0000004600087213 */ /* 0x000fe20000000000 */
[----:B------:R-:W-:Y:S01]  /*15520*/  @!P6 IMAD.IADD R32, R32, 0x1, -R2 ;  /* 0x000000012020e824 */ /* 0x000fe200078e0a02 */
[----:B------:R-:W-:Y:S01]  /*15530*/  ISETP.GE.AND P6, PT, R70, RZ, PT ;  /* 0x000000ff4600720c */ /* 0x000fe20003fc6270 */
[----:B------:R-:W-:Y:S02]  /*15540*/  @!P1 IMAD.MOV R30, RZ, RZ, -R30 ;  /* 0x000000ffff1e9224 */ /* 0x000fe400078e0a1e */
[----:B------:R-:W-:Y:S02]  /*15550*/  IMAD.MOV.U32 R76, RZ, RZ, R69 ;  /* 0x000000ffff4c7224 */ /* 0x000fe400078e0045 */
[----:B------:R-:W-:-:S02]  /*15560*/  @!P4 IMAD.MOV R31, RZ, RZ, -R31 ;  /* 0x000000ffff1fc224 */ /* 0x000fc400078e0a1f */
[----:B---3--:R-:W-:Y:S02]  /*15570*/  IMAD.MOV.U32 R69, RZ, RZ, R48 ;  /* 0x000000ffff457224 */ /* 0x008fe400078e0030 */
[----:B------:R-:W3:Y:S04]  /*15580*/  LDL.LU R48, [R1+0x608] ;  /* 0x0006080001307983 */ /* 0x000ee80000300800 */
[----:B------:R-:W-:Y:S04]  /*15590*/  STL [R1+0x2c54], R29 ;  /* 0x002c541d01007387 */ /* 0x000fe80000100800 */
[----:B------:R-:W-:Y:S04]  /*155a0*/  STL [R1+0x2c58], R30 ;  /* 0x002c581e01007387 */ /* 0x000fe80000100800 */
[----:B------:R-:W-:Y:S01]  /*155b0*/  STL [R1+0x2c5c], R31 ;  /* 0x002c5c1f01007387 */ /* 0x000fe20000100800 */
[----:B--2---:R-:W-:-:S02]  /*155c0*/  IMAD.MOV.U32 R70, RZ, RZ, R68 ;  /* 0x000000ffff467224 */ /* 0x004fc400078e0044 */
[----:B------:R-:W-:Y:S02]  /*155d0*/  IMAD.MOV.U32 R68, RZ, RZ, R66 ;  /* 0x000000ffff447224 */ /* 0x000fe400078e0042 */
[----:B------:R-:W-:Y:S02]  /*155e0*/  IMAD.MOV.U32 R66, RZ, RZ, R64 ;  /* 0x000000ffff427224 */ /* 0x000fe400078e0040 */
[----:B------:R-:W-:Y:S02]  /*155f0*/  IMAD.MOV.U32 R64, RZ, RZ, R61 ;  /* 0x000000ffff407224 */ /* 0x000fe400078e003d */
[----:B------:R-:W-:Y:S02]  /*15600*/  IMAD.MOV.U32 R61, RZ, RZ, R53 ;  /* 0x000000ffff3d7224 */ /* 0x000fe400078e0035 */
[----:B----4-:R-:W-:Y:S02]  /*15610*/  IMAD.MOV.U32 R53, RZ, RZ, R49 ;  /* 0x000000ffff357224 */ /* 0x010fe400078e0031 */
[----:B------:R-:W2:Y:S01]  /*15620*/  LDL.LU R49, [R1+0x228] ;  /* 0x0002280001317983 */ /* 0x000ea20000300800 */
[----:B------:R-:W-:-:S02]  /*15630*/  IMAD R34, R2, R34, R4 ;  /* 0x0000002202227224 */ /* 0x000fc400078e0204 */
[----:B------:R-:W-:Y:S02]  /*15640*/  IMAD.MOV.U32 R75, RZ, RZ, R69 ;  /* 0x000000ffff4b7224 */ /* 0x000fe400078e0045 */
[----:B------:R-:W-:Y:S01]  /*15650*/  IMAD.MOV.U32 R69, RZ, RZ, R67 ;  /* 0x000000ffff457224 */ /* 0x000fe200078e0043 */
[----:B------:R-:W-:Y:S01]  /*15660*/  ISETP.GT.U32.AND P0, PT, R2, R34, PT ;  /* 0x000000220200720c */ /* 0x000fe20003f04070 */
[----:B------:R-:W-:Y:S02]  /*15670*/  IMAD.MOV.U32 R67, RZ, RZ, R65 ;  /* 0x000000ffff437224 */ /* 0x000fe400078e0041 */
[----:B------:R-:W-:Y:S02]  /*15680*/  IMAD.MOV.U32 R65, RZ, RZ, R60 ;  /* 0x000000ffff417224 */ /* 0x000fe400078e003c */
[----:B------:R-:W-:Y:S01]  /*15690*/  IMAD.MOV.U32 R60, RZ, RZ, R59 ;  /* 0x000000ffff3c7224 */ /* 0x000fe200078e003b */
[----:B------:R-:W-:Y:S01]  /*156a0*/  ISETP.GE.AND P1, PT, R72, RZ, PT ;  /* 0x000000ff4800720c */ /* 0x000fe20003f26270 */
[----:B------:R-:W-:-:S02]  /*156b0*/  IMAD.MOV.U32 R59, RZ, RZ, R51 ;  /* 0x000000ffff3b7224 */ /* 0x000fc400078e0033 */
[----:B------:R-:W-:Y:S02]  /*156c0*/  IMAD.MOV.U32 R51, RZ, RZ, R50 ;  /* 0x000000ffff337224 */ /* 0x000fe400078e0032 */
[----:B------:R-:W-:Y:S02]  /*156d0*/  IMAD.MOV.U32 R50, RZ, RZ, R46 ;  /* 0x000000ffff327224 */ /* 0x000fe400078e002e */
[----:B------:R-:W-:Y:S01]  /*156e0*/  IMAD.MOV.U32 R72, RZ, RZ, R67 ;  /* 0x000000ffff487224 */ /* 0x000fe200078e0043 */
[----:B------:R-:W4:Y:S01]  /*156f0*/  LDL.LU R46, [R1+0x3d0] ;  /* 0x0003d000012e7983 */ /* 0x000f220000300800 */
[----:B------:R-:W-:Y:S02]  /*15700*/  IMAD.MOV.U32 R67, RZ, RZ, R66 ;  /* 0x000000ffff437224 */ /* 0x000fe400078e0042 */
[----:B------:R-:W-:Y:S02]  /*15710*/  IMAD.MOV.U32 R66, RZ, RZ, R61 ;  /* 0x000000ffff427224 */ /* 0x000fe400078e003d */
[----:B------:R-:W-:-:S02]  /*15720*/  IMAD.MOV.U32 R61, RZ, RZ, R59 ;  /* 0x000000ffff3d7224 */ /* 0x000fc400078e003b */
[----:B------:R-:W-:Y:S01]  /*15730*/  IMAD.MOV.U32 R59, RZ, RZ, R50 ;  /* 0x000000ffff3b7224 */ /* 0x000fe200078e0032 */
[----:B------:R-:W-:Y:S01]  /*15740*/  IABS R37, R70 ;  /* 0x0000004600257213 */ /* 0x000fe20000000000 */
[----:B------:R-:W-:Y:S01]  /*15750*/  @!P0 IMAD.IADD R34, R34, 0x1, -R2 ;  /* 0x0000000122228824 */ /* 0x000fe200078e0a02 */
[----:B------:R-:W-:Y:S01]  /*15760*/  ISETP.GE.AND P0, PT, R70, RZ, PT ;  /* 0x000000ff4600720c */ /* 0x000fe20003f06270 */
[----:B------:R-:W-:Y:S01]  /*15770*/  IMAD.MOV.U32 R70, RZ, RZ, R68 ;  /* 0x000000ffff467224 */ /* 0x000fe200078e0044 */
[----:B------:R-:W-:Y:S02]  /*15780*/  IABS R35, R71 ;  /* 0x0000004700237213 */ /* 0x000fe40000000000 */
[----:B------:R-:W-:Y:S01]  /*15790*/  ISETP.GE.AND P4, PT, R71, RZ, PT ;  /* 0x000000ff4700720c */ /* 0x000fe20003f86270 */
[----:B------:R-:W-:Y:S02]  /*157a0*/  IMAD.MOV.U32 R71, RZ, RZ, R69 ;  /* 0x000000ffff477224 */ /* 0x000fe400078e0045 */
[----:B--2---:R-:W-:-:S02]  /*157b0*/  IMAD.MOV.U32 R50, RZ, RZ, R49 ;  /* 0x000000ffff327224 */ /* 0x004fc400078e0031 */
[----:B------:R-:W-:Y:S02]  /*157c0*/  IMAD.MOV.U32 R49, RZ, RZ, R127 ;  /* 0x000000ffff317224 */ /* 0x000fe400078e007f */
[----:B------:R-:W-:Y:S02]  /*157d0*/  IMAD.MOV.U32 R127, RZ, RZ, R128 ;  /* 0x000000ffff7f7224 */ /* 0x000fe400078e0080 */
[----:B------:R-:W-:Y:S02]  /*157e0*/  IMAD.MOV.U32 R128, RZ, RZ, R129 ;  /* 0x000000ffff807224 */ /* 0x000fe400078e0081 */
[----:B------:R-:W2:Y:S04]  /*157f0*/  LDL.LU R129, [R1+0x210] ;  /* 0x0002100001817983 */ /* 0x000ea80000300800 */
[----:B------:R-:W3:Y:S04]  /*15800*/  LDL.LU R68, [R1+0x1c4] ;  /* 0x0001c40001447983 */ /* 0x000ee80000300800 */
[----:B------:R-:W4:Y:S01]  /*15810*/  LDL.LU R69, [R1+0x1d0] ;  /* 0x0001d00001457983 */ /* 0x000f220000300800 */
[----:B------:R-:W-:Y:S01]  /*15820*/  ISETP.GT.U32.AND P3, PT, R2, R33, PT ;  /* 0x000000210200720c */ /* 0x000fe20003f64070 */
[----:B------:R-:W-:Y:S01]  /*15830*/  IMAD.HI.U32 R9, R3, R8, RZ ;  /* 0x0000000803097227 */ /* 0x000fe200078e00ff */
[----:B------:R-:W-:-:S03]  /*15840*/  ISETP.GE.AND P2, PT, R74, RZ, PT ;  /* 0x000000ff4a00720c */ /* 0x000fc60003f46270 */
[----:B------:R-:W-:-:S04]  /*15850*/  IMAD.MOV R9, RZ, RZ, -R9 ;  /* 0x000000ffff097224 */ /* 0x000fc800078e0a09 */
[----:B------:R-:W-:-:S04]  /*15860*/  IMAD R36, R2, R9, R8 ;  /* 0x0000000902247224 */ /* 0x000fc800078e0208 */
[----:B------:R-:W-:-:S04]  /*15870*/  @!P3 IMAD.IADD R33, R33, 0x1, -R2 ;  /* 0x000000012121b824 */ /* 0x000fc800078e0a02 */
[----:B------:R-:W-:Y:S01]  /*15880*/  @!P5 IMAD.MOV R33, RZ, RZ, -R33 ;  /* 0x000000ffff21d224 */ /* 0x000fe200078e0a21 */
[----:B------:R-:W-:Y:S01]  /*15890*/  ISETP.GT.U32.AND P5, PT, R2, R36, PT ;  /* 0x000000240200720c */ /* 0x000fe20003fa4070 */
[----:B------:R-:W-:-:S05]  /*158a0*/  @!P2 IMAD.MOV R32, RZ, RZ, -R32 ;  /* 0x000000ffff20a224 */ /* 0x000fca00078e0a20 */
[----:B------:R-:W-:Y:S04]  /*158b0*/  STL [R1+0x2c60], R32 ;  /* 0x002c602001007387 */ /* 0x000fe80000100800 */
[----:B------:R-:W-:Y:S01]  /*158c0*/  STL [R1+0x2c64], R33 ;  /* 0x002c642101007387 */ /* 0x000fe20000100800 */
[----:B------:R-:W-:Y:S02]  /*158d0*/  IABS R38, R72 ;  /* 0x0000004800267213 */ /* 0x000fe40000000000 */
[----:B------:R-:W-:Y:S01]  /*158e0*/  @!P5 IMAD.IADD R36, R36, 0x1, -R2 ;  /* 0x000000012424d824 */ /* 0x000fe200078e0a02 */
[----:B------:R-:W-:Y:S01]  /*158f0*/  ISETP.GE.AND P5, PT, R72, RZ, PT ;  /* 0x000000ff4800720c */ /* 0x000fe20003fa6270 */
[----:B------:R-:W-:-:S04]  /*15900*/  IMAD.HI.U32 R4, R3, R35, RZ ;  /* 0x0000002303047227 */ /* 0x000fc800078e00ff */
[----:B------:R-:W-:-:S04]  /*15910*/  IMAD.MOV R4, RZ, RZ, -R4 ;  /* 0x000000ffff047224 */ /* 0x000fc800078e0a04 */
[----:B------:R-:W-:-:S05]  /*15920*/  IMAD R35, R2, R4, R35 ;  /* 0x0000000402237224 */ /* 0x000fca00078e0223 */
[----:B------:R-:W-:Y:S01]  /*15930*/  ISETP.GT.U32.AND P3, PT, R2, R35, PT ;  /* 0x000000230200720c */ /* 0x000fe20003f64070 */
[----:B----4-:R-:W-:Y:S02]  /*15940*/  IMAD.MOV.U32 R74, RZ, RZ, R69 ;  /* 0x000000ffff4a7224 */ /* 0x010fe400078e0045 */
[----:B------:R-:W4:Y:S01]  /*15950*/  LDL.LU R69, [R1+0x1d8] ;  /* 0x0001d80001457983 */ /* 0x000f220000300800 */
[----:B---3--:R-:W-:-:S03]  /*15960*/  IMAD.MOV.U32 R72, RZ, RZ, R68 ;  /* 0x000000ffff487224 */ /* 0x008fc600078e0044 */
[----:B------:R-:W3:Y:S06]  /*15970*/  LDL.LU R68, [R1+0x1f8] ;  /* 0x0001f80001447983 */ /* 0x000eec0000300800 */
[----:B------:R-:W-:Y:S02]  /*15980*/  @!P3 IMAD.IADD R35, R35, 0x1, -R2 ;  /* 0x000000012323b824 */ /* 0x000fe400078e0a02 */
[----:B------:R-:W-:-:S03]  /*15990*/  IMAD.HI.U32 R4, R3, R38, RZ ;  /* 0x0000002603047227 */ /* 0x000fc600078e00ff */
[----:B------:R-:W-:Y:S01]  /*159a0*/  ISETP.GT.U32.AND P2, PT, R2, R35, PT ;  /* 0x000000230200720c */ /* 0x000fe20003f44070 */
[----:B------:R-:W-:-:S04]  /*159b0*/  IMAD.MOV R4, RZ, RZ, -R4 ;  /* 0x000000ffff047224 */ /* 0x000fc800078e0a04 */
[----:B------:R-:W-:-:S08]  /*159c0*/  IMAD R38, R2, R4, R38 ;  /* 0x0000000402267224 */ /* 0x000fd000078e0226 */
[----:B------:R-:W-:Y:S01]  /*159d0*/  @!P2 IMAD.IADD R35, R35, 0x1, -R2 ;  /* 0x000000012323a824 */ /* 0x000fe200078e0a02 */
[C---:B------:R-:W-:Y:S02]  /*159e0*/  ISETP.GT.U32.AND P2, PT, R2.reuse, R38, PT ;  /* 0x000000260200720c */ /* 0x040fe40003f44070 */
[----:B------:R-:W-:-:S11]  /*159f0*/  ISETP.GT.U32.AND P3, PT, R2, R34, PT ;  /* 0x000000220200720c */ /* 0x000fd60003f64070 */
[----:B------:R-:W-:-:S05]  /*15a00*/  @!P2 IMAD.IADD R38, R38, 0x1, -R2 ;  /* 0x000000012626a824 */ /* 0x000fca00078e0a02 */
[----:B------:R-:W-:Y:S01]  /*15a10*/  ISETP.GT.U32.AND P2, PT, R2, R38, PT ;  /* 0x000000260200720c */ /* 0x000fe20003f44070 */
[----:B------:R-:W-:Y:S01]  /*15a20*/  @!P3 IMAD.IADD R34, R34, 0x1, -R2 ;  /* 0x000000012222b824 */ /* 0x000fe200078e0a02 */
[----:B------:R-:W-:Y:S01]  /*15a30*/  IABS R39, R73 ;  /* 0x0000004900277213 */ /* 0x000fe20000000000 */
[----:B------:R-:W-:Y:S02]  /*15a40*/  @!P4 IMAD.MOV R35, RZ, RZ, -R35 ;  /* 0x000000ffff23c224 */ /* 0x000fe400078e0a23 */
[----:B------:R-:W-:-:S08]  /*15a50*/  @!P1 IMAD.MOV R34, RZ, RZ, -R34 ;  /* 0x000000ffff229224 */ /* 0x000fd000078e0a22 */
[----:B------:R-:W-:Y:S01]  /*15a60*/  @!P2 IMAD.IADD R38, R38, 0x1, -R2 ;  /* 0x000000012626a824 */ /* 0x000fe200078e0a02 */
[----:B------:R-:W-:Y:S01]  /*15a70*/  ISETP.GE.AND P2, PT, R73, RZ, PT ;  /* 0x000000ff4900720c */ /* 0x000fe20003f46270 */
[----:B------:R-:W-:Y:S04]  /*15a80*/  STL [R1+0x2c68], R34 ;  /* 0x002c682201007387 */ /* 0x000fe80000100800 */
[----:B------:R-:W-:Y:S01]  /*15a90*/  STL [R1+0x2c6c], R35 ;  /* 0x002c6c2301007387 */ /* 0x000fe20000100800 */
[----:B------:R-:W-:-:S04]  /*15aa0*/  IMAD.HI.U32 R8, R3, R37, RZ ;  /* 0x0000002503087227 */ /* 0x000fc800078e00ff */
[----:B------:R-:W-:-:S04]  /*15ab0*/  IMAD.MOV R8, RZ, RZ, -R8 ;  /* 0x000000ffff087224 */ /* 0x000fc800078e0a08 */
[----:B------:R-:W-:Y:S02]  /*15ac0*/  IMAD R37, R2, R8, R37 ;  /* 0x0000000802257224 */ /* 0x000fe400078e0225 */
[----:B----4-:R-:W-:Y:S02]  /*15ad0*/  IMAD.MOV.U32 R73, RZ, RZ, R69 ;  /* 0x000000ffff497224 */ /* 0x010fe400078e0045 */
[----:B------:R-:W-:Y:S02]  /*15ae0*/  IMAD.MOV.U32 R69, RZ, RZ, R67 ;  /* 0x000000ffff457224 */ /* 0x000fe400078e0043 */
[----:B------:R-:W-:Y:S02]  /*15af0*/  IMAD.MOV.U32 R67, RZ, RZ, R61 ;  /* 0x000000ffff437224 */ /* 0x000fe400078e003d */
[----:B------:R-:W-:Y:S02]  /*15b00*/  IMAD.MOV.U32 R61, RZ, RZ, R50 ;  /* 0x000000ffff3d7224 */ /* 0x000fe400078e0032 */
[----:B------:R-:W-:-:S02]  /*15b10*/  IMAD.MOV.U32 R50, RZ, RZ, R127 ;  /* 0x000000ffff327224 */ /* 0x000fc400078e007f */
[----:B--2---:R-:W-:Y:S02]  /*15b20*/  IMAD.MOV.U32 R127, RZ, RZ, R129 ;  /* 0x000000ffff7f7224 */ /* 0x004fe400078e0081 */
[----:B------:R-:W-:Y:S01]  /*15b30*/  IMAD.MOV.U32 R80, RZ, RZ, R69 ;  /* 0x000000ffff507224 */ /* 0x000fe200078e0045 */
[----:B------:R-:W2:Y:S01]  /*15b40*/  LDL.LU R129, [R1+0x2b4] ;  /* 0x0002b40001817983 */ /* 0x000ea20000300800 */
[----:B---3--:R-:W-:-:S03]  /*15b50*/  IMAD.MOV.U32 R69, RZ, RZ, R68 ;  /* 0x000000ffff457224 */ /* 0x008fc600078e0044 */
[----:B------:R-:W3:Y:S01]  /*15b60*/  LDL.LU R68, [R1+0x1f4] ;  /* 0x0001f40001447983 */ /* 0x000ee20000300800 */
[----:B------:R-:W-:Y:S02]  /*15b70*/  ISETP.GT.U32.AND P3, PT, R2, R37, PT ;  /* 0x000000250200720c */ /* 0x000fe40003f64070 */
[----:B------:R-:W-:-:S05]  /*15b80*/  IABS R40, R76 ;  /* 0x0000004c00287213 */ /* 0x000fca0000000000 */
[----:B------:R-:W-:Y:S01]  /*15b90*/  IMAD.HI.U32 R4, R3, R40, RZ ;  /* 0x0000002803047227 */ /* 0x000fe200078e00ff */
[----:B------:R-:W-:-:S03]  /*15ba0*/  IABS R41, R75 ;  /* 0x0000004b00297213 */ /* 0x000fc60000000000 */
[----:B------:R-:W-:Y:S02]  /*15bb0*/  IMAD.MOV R4, RZ, RZ, -R4 ;  /* 0x000000ffff047224 */ /* 0x000fe400078e0a04 */
[----:B------:R-:W-:Y:S01]  /*15bc0*/  @!P3 IMAD.IADD R37, R37, 0x1, -R2 ;  /* 0x000000012525b824 */ /* 0x000fe200078e0a02 */
[C---:B------:R-:W-:Y:S01]  /*15bd0*/  ISETP.GT.U32.AND P3, PT, R2.reuse, R36, PT ;  /* 0x000000240200720c */ /* 0x040fe20003f64070 */
[C---:B------:R-:W-:Y:S02]  /*15be0*/  IMAD R40, R2.reuse, R4, R40 ;  /* 0x0000000402287224 */ /* 0x040fe400078e0228 */
[----:B------:R-:W-:Y:S01]  /*15bf0*/  IMAD.HI.U32 R4, R3, R41, RZ ;  /* 0x0000002903047227 */ /* 0x000fe200078e00ff */
[----:B------:R-:W-:-:S03]  /*15c00*/  ISETP.GT.U32.AND P1, PT, R2, R37, PT ;  /* 0x000000250200720c */ /* 0x000fc60003f24070 */
[----:B------:R-:W-:Y:S02]  /*15c10*/  IMAD.MOV R4, RZ, RZ, -R4 ;  /* 0x000000ffff047224 */ /* 0x000fe400078e0a04 */
[----:B------:R-:W-:-:S04]  /*15c20*/  IMAD.HI.U32 R8, R3, R39, RZ ;  /* 0x0000002703087227 */ /* 0x000fc800078e00ff */
[----:B------:R-:W-:Y:S02]  /*15c30*/  IMAD R41, R2, R4, R41 ;  /* 0x0000000402297224 */ /* 0x000fe400078e0229 */
[----:B------:R-:W-:Y:S01]  /*15c40*/  @!P3 IMAD.IADD R36, R36, 0x1, -R2 ;  /* 0x000000012424b824 */ /* 0x000fe200078e0a02 */
[C---:B------:R-:W-:Y:S01]  /*15c50*/  ISETP.GT.U32.AND P3, PT, R2.reuse, R40, PT ;  /* 0x000000280200720c */ /* 0x040fe20003f64070 */
[----:B------:R-:W-:Y:S02]  /*15c60*/  IMAD.MOV R8, RZ, RZ, -R8 ;  /* 0x000000ffff087224 */ /* 0x000fe400078e0a08 */
[----:B------:R-:W-:Y:S01]  /*15c70*/  @!P1 IMAD.IADD R37, R37, 0x1, -R2 ;  /* 0x0000000125259824 */ /* 0x000fe200078e0a02 */
[C---:B------:R-:W-:Y:S01]  /*15c80*/  ISETP.GT.U32.AND P1, PT, R2.reuse, R41, PT ;  /* 0x000000290200720c */ /* 0x040fe20003f24070 */
[----:B------:R-:W-:Y:S01]  /*15c90*/  IMAD R39, R2, R8, R39 ;  /* 0x0000000802277224 */ /* 0x000fe200078e0227 */
[----:B------:R-:W-:-:S04]  /*15ca0*/  IABS R43, R71 ;  /* 0x00000047002b7213 */ /* 0x000fc80000000000 */
[----:B------:R-:W-:-:S03]  /*15cb0*/  ISETP.GT.U32.AND P4, PT, R2, R39, PT ;  /* 0x000000270200720c */ /* 0x000fc60003f84070 */
[----:B------:R-:W-:Y:S02]  /*15cc0*/  @!P3 IMAD.IADD R40, R40, 0x1, -R2 ;  /* 0x000000012828b824 */ /* 0x000fe400078e0a02 */
[----:B------:R-:W-:-:S04]  /*15cd0*/  IMAD.HI.U32 R8, R3, R43, RZ ;  /* 0x0000002b03087227 */ /* 0x000fc800078e00ff */
[----:B------:R-:W-:Y:S01]  /*15ce0*/  @!P1 IMAD.IADD R41, R41, 0x1, -R2 ;  /* 0x0000000129299824 */ /* 0x000fe200078e0a02 */
[C---:B------:R-:W-:Y:S01]  /*15cf0*/  ISETP.GT.U32.AND P1, PT, R2.reuse, R40, PT ;  /* 0x000000280200720c */ /* 0x040fe20003f24070 */
[----:B------:R-:W-:Y:S02]  /*15d00*/  IMAD.MOV R8, RZ, RZ, -R8 ;  /* 0x000000ffff087224 */ /* 0x000fe400078e0a08 */
[----:B------:R-:W-:Y:S02]  /*15d10*/  @!P4 IMAD.IADD R39, R39, 0x1, -R2 ;  /* 0x000000012727c824 */ /* 0x000fe400078e0a02 */
[----:B------:R-:W-:-:S03]  /*15d20*/  IMAD R43, R2, R8, R43 ;  /* 0x00000008022b7224 */ /* 0x000fc600078e022b */
[----:B------:R-:W-:Y:S01]  /*15d30*/  ISETP.GT.U32.AND P3, PT, R2, R39, PT ;  /* 0x000000270200720c */ /* 0x000fe20003f64070 */
[----:B------:R-:W-:Y:S01]  /*15d40*/  @!P6 IMAD.MOV R36, RZ, RZ, -R36 ;  /* 0x000000ffff24e224 */ /* 0x000fe200078e0a24 */
[----:B------:R-:W-:-:S03]  /*15d50*/  IABS R42, R70 ;  /* 0x00000046002a7213 */ /* 0x000fc60000000000 */
[----:B------:R-:W-:Y:S01]  /*15d60*/  @!P1 IMAD.IADD R40, R40, 0x1, -R2 ;  /* 0x0000000128289824 */ /* 0x000fe200078e0a02 */
[C---:B------:R-:W-:Y:S02]  /*15d70*/  ISETP.GT.U32.AND P1, PT, R2.reuse, R43, PT ;  /* 0x0000002b0200720c */ /* 0x040fe40003f24070 */
[----:B------:R-:W-:Y:S01]  /*15d80*/  ISETP.GT.U32.AND P6, PT, R2, R41, PT ;  /* 0x000000290200720c */ /* 0x000fe20003fc4070 */
[----:B------:R-:W-:-:S04]  /*15d90*/  IMAD.HI.U32 R4, R3, R42, RZ ;  /* 0x0000002a03047227 */ /* 0x000fc800078e00ff */
[----:B------:R-:W-:Y:S02]  /*15da0*/  IMAD.MOV R4, RZ, RZ, -R4 ;  /* 0x000000ffff047224 */ /* 0x000fe400078e0a04 */
[--C-:B------:R-:W-:Y:S01]  /*15db0*/  @!P3 IMAD.IADD R39, R39, 0x1, -R2.reuse ;  /* 0x000000012727b824 */ /* 0x100fe200078e0a02 */
[----:B------:R-:W-:Y:S01]  /*15dc0*/  ISETP.GE.AND P3, PT, R70, RZ, PT ;  /* 0x000000ff4600720c */ /* 0x000fe20003f66270 */
[----:B------:R-:W-:Y:S02]  /*15dd0*/  IMAD.MOV.U32 R70, RZ, RZ, R69 ;  /* 0x000000ffff467224 */ /* 0x000fe400078e0045 */
[----:B------:R-:W-:Y:S02]  /*15de0*/  @!P1 IMAD.IADD R43, R43, 0x1, -R2 ;  /* 0x000000012b2b9824 */ /* 0x000fe400078e0a02 */
[C---:B------:R-:W-:Y:S02]  /*15df0*/  IMAD R42, R2.reuse, R4, R42 ;  /* 0x00000004022a7224 */ /* 0x040fe400078e022a */
[----:B------:R-:W-:Y:S01]  /*15e00*/  @!P6 IMAD.IADD R41, R41, 0x1, -R2 ;  /* 0x000000012929e824 */ /* 0x000fe200078e0a02 */
[----:B------:R-:W-:Y:S01]  /*15e10*/  ISETP.GE.AND P6, PT, R71, RZ, PT ;  /* 0x000000ff4700720c */ /* 0x000fe20003fc6270 */
[----:B------:R-:W-:Y:S01]  /*15e20*/  @!P2 IMAD.MOV R39, RZ, RZ, -R39 ;  /* 0x000000ffff27a224 */ /* 0x000fe200078e0a27 */
[----:B------:R-:W-:Y:S01]  /*15e30*/  ISETP.GT.U32.AND P2, PT, R2, R43, PT ;  /* 0x0000002b0200720c */ /* 0x000fe20003f44070 */
[----:B------:R-:W-:-:S02]  /*15e40*/  IMAD.MOV.U32 R71, RZ, RZ, R70 ;  /* 0x000000ffff477224 */ /* 0x000fc400078e0046 */
[----:B------:R-:W-:Y:S01]  /*15e50*/  @!P5 IMAD.MOV R38, RZ, RZ, -R38 ;  /* 0x000000ffff26d224 */ /* 0x000fe200078e0a26 */
[----:B------:R-:W-:Y:S01]  /*15e60*/  ISETP.GT.U32.AND P5, PT, R2, R42, PT ;  /* 0x0000002a0200720c */ /* 0x000fe20003fa4070 */
[----:B------:R-:W-:Y:S01]  /*15e70*/  IMAD.MOV.U32 R77, RZ, RZ, R71 ;  /* 0x000000ffff4d7224 */ /* 0x000fe200078e0047 */
[----:B------:R-:W-:Y:S01]  /*15e80*/  ISETP.GE.AND P4, PT, R76, RZ, PT ;  /* 0x000000ff4c00720c */ /* 0x000fe20003f86270 */
[----:B------:R-:W-:Y:S01]  /*15e90*/  STL [R1+0x2c70], R36 ;  /* 0x002c702401007387 */ /* 0x000fe20000100800 */
[----:B------:R-:W-:-:S05]  /*15ea0*/  IABS R4, R72 ;  /* 0x0000004800047213 */ /* 0x000fca0000000000 */
[----:B------:R-:W-:Y:S01]  /*15eb0*/  @!P2 IMAD.IADD R43, R43, 0x1, -R2 ;  /* 0x000000012b2ba824 */ /* 0x000fe200078e0a02 */
[----:B------:R-:W-:-:S03]  /*15ec0*/  ISETP.GE.AND P2, PT, R73, RZ, PT ;  /* 0x000000ff4900720c */ /* 0x000fc60003f46270 */
[----:B------:R-:W-:Y:S01]  /*15ed0*/  @!P5 IMAD.IADD R42, R42, 0x1, -R2 ;  /* 0x000000012a2ad824 */ /* 0x000fe200078e0a02 */
[----:B------:R-:W-:Y:S01]  /*15ee0*/  ISETP.GE.AND P5, PT, R72, RZ, PT ;  /* 0x000000ff4800720c */ /* 0x000fe20003fa6270 */
[----:B------:R-:W-:Y:S02]  /*15ef0*/  IMAD.MOV.U32 R72, RZ, RZ, R128 ;  /* 0x000000ffff487224 */ /* 0x000fe400078e0080 */
[----:B---3--:R-:W-:Y:S02]  /*15f00*/  IMAD.MOV.U32 R69, RZ, RZ, R68 ;  /* 0x000000ffff457224 */ /* 0x008fe400078e0044 */
[----:B------:R-:W-:Y:S02]  /*15f10*/  IMAD.MOV.U32 R68, RZ, RZ, R67 ;  /* 0x000000ffff447224 */ /* 0x000fe400078e0043 */
[----:B------:R-:W-:Y:S02]  /*15f20*/  IMAD.MOV.U32 R67, RZ, RZ, R66 ;  /* 0x000000ffff437224 */ /* 0x000fe400078e0042 */
[----:B------:R-:W-:-:S02]  /*15f30*/  IMAD.MOV.U32 R66, RZ, RZ, R65 ;  /* 0x000000ffff427224 */ /* 0x000fc400078e0041 */
[----:B------:R-:W-:Y:S02]  /*15f40*/  IMAD.MOV.U32 R65, RZ, RZ, R64 ;  /* 0x000000ffff417224 */ /* 0x000fe400078e0040 */
[----:B------:R-:W-:Y:S02]  /*15f50*/  IMAD.MOV.U32 R64, RZ, RZ, R63 ;  /* 0x000000ffff407224 */ /* 0x000fe400078e003f */
        /* <DEDUP_REMOVED lines=17> */
[----:B------:R-:W-:Y:S01]  /*16070*/  IMAD.MOV.U32 R49, RZ, RZ, R46 ;  /* 0x000000ffff317224 */ /* 0x000fe200078e002e */
[----:B------:R-:W-:Y:S01]  /*16080*/  IABS R46, R73 ;  /* 0x00000049002e7213 */ /* 0x000fe20000000000 */
[----:B------:R-:W-:Y:S02]  /*16090*/  IMAD.MOV.U32 R79, RZ, RZ, R69 ;  /* 0x000000ffff4f7224 */ /* 0x000fe400078e0045 */
[----:B------:R-:W-:Y:S02]  /*160a0*/  IMAD.MOV.U32 R76, RZ, RZ, R70 ;  /* 0x000000ffff4c7224 */ /* 0x000fe400078e0046 */
[----:B------:R-:W-:Y:S02]  /*160b0*/  IMAD.MOV.U32 R69, RZ, RZ, R65 ;  /* 0x000000ffff457224 */ /* 0x000fe400078e0041 */
[----:B------:R-:W-:Y:S01]  /*160c0*/  IMAD.MOV.U32 R71, RZ, RZ, R64 ;  /* 0x000000ffff477224 */ /* 0x000fe200078e0040 */
[----:B------:R-:W3:Y:S01]  /*160d0*/  LDL.LU R65, [R1+0x2e8] ;  /* 0x0002e80001417983 */ /* 0x000ee20000300800 */
[----:B------:R-:W-:-:S02]  /*160e0*/  IMAD.MOV.U32 R70, RZ, RZ, R63 ;  /* 0x000000ffff467224 */ /* 0x000fc400078e003f */
[----:B------:R-:W-:Y:S01]  /*160f0*/  IMAD.MOV.U32 R64, RZ, RZ, R51 ;  /* 0x000000ffff407224 */ /* 0x000fe200078e0033 */
[----:B------:R-:W4:Y:S01]  /*16100*/  LDL.LU R63, [R1+0x2ec] ;  /* 0x0002ec00013f7983 */ /* 0x000f220000300800 */
[----:B------:R-:W-:Y:S02]  /*16110*/  IMAD.MOV.U32 R73, RZ, RZ, R67 ;  /* 0x000000ffff497224 */ /* 0x000fe400078e0043 */
[----:B------:R-:W-:Y:S02]  /*16120*/  IMAD.MOV.U32 R51, RZ, RZ, R127 ;  /* 0x000000ffff337224 */ /* 0x000fe400078e007f */
[----:B------:R-:W-:Y:S01]  /*16130*/  IMAD.MOV.U32 R67, RZ, RZ, R60 ;  /* 0x000000ffff437224 */ /* 0x000fe200078e003c */
[----:B------:R-:W3:Y:S01]  /*16140*/  LDL.LU R127, [R1+0x3cc] ;  /* 0x0003cc00017f7983 */ /* 0x000ee20000300800 */
[----:B------:R-:W-:Y:S02]  /*16150*/  IMAD.MOV.U32 R60, RZ, RZ, R57 ;  /* 0x000000ffff3c7224 */ /* 0x000fe400078e0039 */
[----:B------:R-:W-:Y:S01]  /*16160*/  IMAD.MOV.U32 R57, RZ, RZ, R55 ;  /* 0x000000ffff397224 */ /* 0x000fe200078e0037 */
[----:B------:R-:W3:Y:S04]  /*16170*/  LDL.LU R128, [R1+0x3f0] ;  /* 0x0003f00001807983 */ /* 0x000ee80000300800 */
[----:B------:R-:W2:Y:S01]  /*16180*/  LDL.LU R55, [R1+0x2b8] ;  /* 0x0002b80001377983 */ /* 0x000ea20000300800 */
[----:B------:R-:W-:-:S04]  /*16190*/  IMAD.HI.U32 R44, R3, R4, RZ ;  /* 0x00000004032c7227 */ /* 0x000fc800078e00ff */
[----:B------:R-:W-:-:S04]  /*161a0*/  IMAD.MOV R44, RZ, RZ, -R44 ;  /* 0x000000ffff2c7224 */ /* 0x000fc800078e0a2c */
[C---:B------:R-:W-:Y:S02]  /*161b0*/  IMAD R44, R2.reuse, R44, R4 ;  /* 0x0000002c022c7224 */ /* 0x040fe400078e0204 */
[----:B------:R-:W-:Y:S02]  /*161c0*/  @!P4 IMAD.MOV R40, RZ, RZ, -R40 ;  /* 0x000000ffff28c224 */ /* 0x000fe400078e0a28 */
[----:B------:R-:W-:Y:S01]  /*161d0*/  IMAD.HI.U32 R4, R3, R46, RZ ;  /* 0x0000002e03047227 */ /* 0x000fe200078e00ff */
[C---:B------:R-:W-:Y:S02]  /*161e0*/  ISETP.GT.U32.AND P4, PT, R2.reuse, R44, PT ;  /* 0x0000002c0200720c */ /* 0x040fe40003f84070 */
[----:B------:R-:W-:Y:S01]  /*161f0*/  IABS R45, R74 ;  /* 0x0000004a002d7213 */ /* 0x000fe20000000000 */
[----:B------:R-:W-:Y:S01]  /*16200*/  IMAD.MOV R4, RZ, RZ, -R4 ;  /* 0x000000ffff047224 */ /* 0x000fe200078e0a04 */
[----:B------:R-:W-:Y:S01]  /*16210*/  ISETP.GT.U32.AND P1, PT, R2, R42, PT ;  /* 0x0000002a0200720c */ /* 0x000fe20003f24070 */
[----:B------:R-:W-:-:S02]  /*16220*/  @!P0 IMAD.MOV R37, RZ, RZ, -R37 ;  /* 0x000000ffff258224 */ /* 0x000fc400078e0a25 */
[----:B------:R-:W-:Y:S01]  /*16230*/  IMAD R46, R2, R4, R46 ;  /* 0x00000004022e7224 */ /* 0x000fe200078e022e */
[----:B------:R-:W-:Y:S01]  /*16240*/  ISETP.GE.AND P0, PT, R75, RZ, PT ;  /* 0x000000ff4b00720c */ /* 0x000fe20003f06270 */
[----:B------:R-:W-:-:S04]  /*16250*/  IMAD.HI.U32 R8, R3, R45, RZ ;  /* 0x0000002d03087227 */ /* 0x000fc800078e00ff */
[----:B------:R-:W-:Y:S01]  /*16260*/  @!P4 IMAD.IADD R44, R44, 0x1, -R2 ;  /* 0x000000012c2cc824 */ /* 0x000fe200078e0a02 */
[----:B------:R-:W-:Y:S01]  /*16270*/  ISETP.GT.U32.AND P4, PT, R2, R46, PT ;  /* 0x0000002e0200720c */ /* 0x000fe20003f84070 */
[----:B------:R-:W-:-:S04]  /*16280*/  IMAD.MOV R8, RZ, RZ, -R8 ;  /* 0x000000ffff087224 */ /* 0x000fc800078e0a08 */
[----:B------:R-:W-:Y:S02]  /*16290*/  IMAD R45, R2, R8, R45 ;  /* 0x00000008022d7224 */ /* 0x000fe400078e022d */
[----:B------:R-:W-:Y:S02]  /*162a0*/  @!P1 IMAD.IADD R42, R42, 0x1, -R2 ;  /* 0x000000012a2a9824 */ /* 0x000fe400078e0a02 */
[----:B------:R-:W-:Y:S01]  /*162b0*/  @!P0 IMAD.MOV R41, RZ, RZ, -R41 ;  /* 0x000000ffff298224 */ /* 0x000fe200078e0a29 */
[----:B------:R-:W-:Y:S02]  /*162c0*/  ISETP.GT.U32.AND P1, PT, R2, R45, PT ;  /* 0x0000002d0200720c */ /* 0x000fe40003f24070 */
[----:B------:R-:W-:Y:S01]  /*162d0*/  ISETP.GE.AND P0, PT, R74, RZ, PT ;  /* 0x000000ff4a00720c */ /* 0x000fe20003f06270 */
[----:B------:R-:W-:Y:S02]  /*162e0*/  IMAD.MOV.U32 R74, RZ, RZ, R51 ;  /* 0x000000ffff4a7224 */ /* 0x000fe400078e0033 */
[----:B------:R-:W-:-:S02]  /*162f0*/  IMAD.MOV.U32 R75, RZ, RZ, R68 ;  /* 0x000000ffff4b7224 */ /* 0x000fc400078e0044 */
[----:B------:R-:W-:Y:S01]  /*16300*/  IMAD.MOV.U32 R51, RZ, RZ, R49 ;  /* 0x000000ffff337224 */ /* 0x000fe200078e0031 */
[----:B------:R-:W-:Y:S01]  /*16310*/  IABS R49, R79 ;  /* 0x0000004f00317213 */ /* 0x000fe20000000000 */
[----:B------:R-:W-:Y:S02]  /*16320*/  @!P4 IMAD.IADD R46, R46, 0x1, -R2 ;  /* 0x000000012e2ec824 */ /* 0x000fe400078e0a02 */
[----:B------:R-:W-:Y:S02]  /*16330*/  IMAD.MOV.U32 R68, RZ, RZ, R66 ;  /* 0x000000ffff447224 */ /* 0x000fe400078e0042 */
[----:B------:R-:W-:Y:S02]  /*16340*/  IMAD.MOV.U32 R78, RZ, RZ, R72 ;  /* 0x000000ffff4e7224 */ /* 0x000fe400078e0048 */
[----:B------:R-:W-:Y:S02]  /*16350*/  IMAD.MOV.U32 R72, RZ, RZ, R71 ;  /* 0x000000ffff487224 */ /* 0x000fe400078e0047 */
[----:B------:R-:W-:-:S02]  /*16360*/  IMAD.MOV.U32 R71, RZ, RZ, R69 ;  /* 0x000000ffff477224 */ /* 0x000fc400078e0045 */
[----:B------:R-:W-:Y:S01]  /*16370*/  @!P3 IMAD.MOV R42, RZ, RZ, -R42 ;  /* 0x000000ffff2ab224 */ /* 0x000fe200078e0a2a */
[----:B------:R-:W-:Y:S01]  /*16380*/  ISETP.GT.U32.AND P3, PT, R2, R46, PT ;  /* 0x0000002e0200720c */ /* 0x000fe20003f64070 */
[----:B------:R-:W-:Y:S02]  /*16390*/  IMAD.MOV.U32 R69, RZ, RZ, R68 ;  /* 0x000000ffff457224 */ /* 0x000fe400078e0044 */
[----:B------:R-:W-:Y:S02]  /*163a0*/  IMAD.MOV.U32 R68, RZ, RZ, R58 ;  /* 0x000000ffff447224 */ /* 0x000fe400078e003a */
[----:B------:R-:W-:-:S04]  /*163b0*/  IMAD.HI.U32 R9, R3, R49, RZ ;  /* 0x0000003103097227 */ /* 0x000fc800078e00ff */
[----:B------:R-:W-:Y:S02]  /*163c0*/  IMAD.MOV.U32 R58, RZ, RZ, R56 ;  /* 0x000000ffff3a7224 */ /* 0x000fe400078e0038 */
[----:B------:R-:W-:Y:S02]  /*163d0*/  IMAD.MOV.U32 R56, RZ, RZ, R52 ;  /* 0x000000ffff387224 */ /* 0x000fe400078e0034 */
[----:B------:R-:W-:Y:S01]  /*163e0*/  IMAD.MOV.U32 R52, RZ, RZ, R48 ;  /* 0x000000ffff347224 */ /* 0x000fe200078e0030 */
[----:B------:R-:W-:Y:S01]  /*163f0*/  IABS R48, R75 ;  /* 0x0000004b00307213 */ /* 0x000fe20000000000 */
[----:B------:R-:W-:Y:S02]  /*16400*/  @!P1 IMAD.IADD R45, R45, 0x1, -R2 ;  /* 0x000000012d2d9824 */ /* 0x000fe400078e0a02 */
[----:B------:R-:W-:Y:S02]  /*16410*/  IMAD.MOV R9, RZ, RZ, -R9 ;  /* 0x000000ffff097224 */ /* 0x000fe400078e0a09 */
[----:B------:R-:W-:Y:S01]  /*16420*/  IMAD.HI.U32 R10, R3, R48, RZ ;  /* 0x00000030030a7227 */ /* 0x000fe200078e00ff */
[----:B------:R-:W-:-:S03]  /*16430*/  ISETP.GT.U32.AND P4, PT, R2, R45, PT ;  /* 0x0000002d0200720c */ /* 0x000fc60003f84070 */
[----:B------:R-:W-:Y:S02]  /*16440*/  IMAD R49, R2, R9, R49 ;  /* 0x0000000902317224 */ /* 0x000fe400078e0231 */
[----:B------:R-:W-:Y:S01]  /*16450*/  @!P3 IMAD.IADD R46, R46, 0x1, -R2 ;  /* 0x000000012e2eb824 */ /* 0x000fe200078e0a02 */
[C---:B------:R-:W-:Y:S01]  /*16460*/  ISETP.GT.U32.AND P1, PT, R2.reuse, R44, PT ;  /* 0x0000002c0200720c */ /* 0x040fe20003f24070 */
[----:B------:R-:W-:Y:S01]  /*16470*/  IMAD.MOV R10, RZ, RZ, -R10 ;  /* 0x000000ffff0a7224 */ /* 0x000fe200078e0a0a */
[C---:B------:R-:W-:Y:S01]  /*16480*/  ISETP.GT.U32.AND P3, PT, R2.reuse, R49, PT ;  /* 0x000000310200720c */ /* 0x040fe20003f64070 */
[----:B------:R-:W-:Y:S02]  /*16490*/  IMAD.MOV.U32 R66, RZ, RZ, R62 ;  /* 0x000000ffff427224 */ /* 0x000fe400078e003e */
[----:B------:R-:W-:Y:S02]  /*164a0*/  IMAD.MOV.U32 R62, RZ, RZ, R50 ;  /* 0x000000ffff3e7224 */ /* 0x000fe400078e0032 */
[----:B------:R-:W-:Y:S01]  /*164b0*/  IMAD.MOV.U32 R50, RZ, RZ, R47 ;  /* 0x000000ffff327224 */ /* 0x000fe200078e002f */
[----:B------:R-:W-:Y:S01]  /*164c0*/  IABS R47, R80 ;  /* 0x00000050002f7213 */ /* 0x000fe20000000000 */
[----:B------:R-:W-:-:S02]  /*164d0*/  IMAD R48, R2, R10, R48 ;  /* 0x0000000a02307224 */ /* 0x000fc400078e0230 */
[----:B------:R-:W-:Y:S02]  /*164e0*/  @!P4 IMAD.IADD R45, R45, 0x1, -R2 ;  /* 0x000000012d2dc824 */ /* 0x000fe400078e0a02 */
[----:B------:R-:W-:Y:S01]  /*164f0*/  IMAD.HI.U32 R8, R3, R47, RZ ;  /* 0x0000002f03087227 */ /* 0x000fe200078e00ff */
[----:B------:R-:W-:-:S03]  /*16500*/  ISETP.GT.U32.AND P4, PT, R2, R48, PT ;  /* 0x000000300200720c */ /* 0x000fc60003f84070 */
[----:B------:R-:W-:Y:S02]  /*16510*/  IMAD.MOV.U32 R81, RZ, RZ, R74 ;  /* 0x000000ffff517224 */ /* 0x000fe400078e004a */
[----:B------:R-:W-:Y:S02]  /*16520*/  IMAD.MOV.U32 R74, RZ, RZ, R73 ;  /* 0x000000ffff4a7224 */ /* 0x000fe400078e0049 */
[----:B------:R-:W-:Y:S02]  /*16530*/  @!P3 IMAD.IADD R49, R49, 0x1, -R2 ;  /* 0x000000013131b824 */ /* 0x000fe400078e0a02 */
[----:B------:R-:W-:Y:S02]  /*16540*/  IMAD.MOV R8, RZ, RZ, -R8 ;  /* 0x000000ffff087224 */ /* 0x000fe400078e0a08 */
[----:B------:R-:W-:Y:S02]  /*16550*/  @!P1 IMAD.IADD R44, R44, 0x1, -R2 ;  /* 0x000000012c2c9824 */ /* 0x000fe400078e0a02 */
[----:B------:R-:W-:-:S02]  /*16560*/  IMAD.MOV.U32 R73, RZ, RZ, R72 ;  /* 0x000000ffff497224 */ /* 0x000fc400078e0048 */
[----:B------:R-:W-:Y:S02]  /*16570*/  IMAD.MOV.U32 R72, RZ, RZ, R70 ;  /* 0x000000ffff487224 */ /* 0x000fe400078e0046 */
[----:B------:R-:W-:Y:S01]  /*16580*/  IMAD.MOV.U32 R70, RZ, RZ, R66 ;  /* 0x000000ffff467224 */ /* 0x000fe200078e0042 */
[C---:B------:R-:W-:Y:S01]  /*16590*/  ISETP.GT.U32.AND P3, PT, R2.reuse, R49, PT ;  /* 0x000000310200720c */ /* 0x040fe20003f64070 */
[----:B------:R-:W-:Y:S01]  /*165a0*/  IMAD R47, R2, R8, R47 ;  /* 0x00000008022f7224 */ /* 0x000fe200078e022f */
[----:B------:R-:W-:Y:S01]  /*165b0*/  ISETP.GE.AND P1, PT, R80, RZ, PT ;  /* 0x000000ff5000720c */ /* 0x000fe20003f26270 */
[----:B------:R-:W-:Y:S01]  /*165c0*/  @!P5 IMAD.MOV R44, RZ, RZ, -R44 ;  /* 0x000000ffff2cd224 */ /* 0x000fe200078e0a2c */
[----:B------:R-:W-:Y:S01]  /*165d0*/  ISETP.GE.AND P5, PT, R75, RZ, PT ;  /* 0x000000ff4b00720c */ /* 0x000fe20003fa6270 */
[----:B------:R-:W-:Y:S02]  /*165e0*/  IMAD.MOV.U32 R80, RZ, RZ, R74 ;  /* 0x000000ffff507224 */ /* 0x000fe400078e004a */
[----:B------:R-:W-:Y:S01]  /*165f0*/  @!P6 IMAD.MOV R43, RZ, RZ, -R43 ;  /* 0x000000ffff2be224 */ /* 0x000fe200078e0a2b */
[----:B------:R-:W-:Y:S01]  /*16600*/  IABS R4, R77 ;  /* 0x0000004d00047213 */ /* 0x000fe20000000000 */
[----:B------:R-:W-:Y:S01]  /*16610*/  IMAD.MOV.U32 R75, RZ, RZ, R70 ;  /* 0x000000ffff4b7224 */ /* 0x000fe200078e0046 */
[----:B------:R-:W3:Y:S01]  /*16620*/  LDL.LU R66, [R1+0x268] ;  /* 0x0002680001427983 */ /* 0x000ee20000300800 */
[----:B------:R-:W-:Y:S01]  /*16630*/  IMAD.MOV.U32 R74, RZ, RZ, R72 ;  /* 0x000000ffff4a7224 */ /* 0x000fe200078e0048 */
[----:B------:R-:W-:Y:S01]  /*16640*/  ISETP.GT.U32.AND P6, PT, R2, R47, PT ;  /* 0x0000002f0200720c */ /* 0x000fe20003fc4070 */
[----:B------:R-:W-:Y:S01]  /*16650*/  @!P4 IMAD.IADD R48, R48, 0x1, -R2 ;  /* 0x000000013030c824 */ /* 0x000fe200078e0a02 */
[----:B------:R-:W-:Y:S01]  /*16660*/  ISETP.GE.AND P4, PT, R79, RZ, PT ;  /* 0x000000ff4f00720c */ /* 0x000fe20003f86270 */
[----:B------:R-:W-:-:S02]  /*16670*/  IMAD.MOV.U32 R79, RZ, RZ, R75 ;  /* 0x000000ffff4f7224 */ /* 0x000fc400078e004b */
[----:B------:R-:W-:Y:S02]  /*16680*/  IMAD.MOV.U32 R75, RZ, RZ, R74 ;  /* 0x000000ffff4b7224 */ /* 0x000fe400078e004a */
[----:B------:R-:W-:Y:S01]  /*16690*/  IMAD.MOV.U32 R74, RZ, RZ, R73 ;  /* 0x000000ffff4a7224 */ /* 0x000fe200078e0049 */
[----:B------:R-:W-:Y:S01]  /*166a0*/  IABS R8, R76 ;  /* 0x0000004c00087213 */ /* 0x000fe20000000000 */
[----:B------:R-:W-:Y:S01]  /*166b0*/  @!P2 IMAD.MOV R46, RZ, RZ, -R46 ;  /* 0x000000ffff2ea224 */ /* 0x000fe200078e0a2e */
[----:B------:R-:W-:Y:S01]  /*166c0*/  ISETP.GE.AND P2, PT, R76, RZ, PT ;  /* 0x000000ff4c00720c */ /* 0x000fe20003f46270 */
[----:B------:R-:W-:Y:S02]  /*166d0*/  IMAD.MOV.U32 R76, RZ, RZ, R75 ;  /* 0x000000ffff4c7224 */ /* 0x000fe400078e004b */
[----:B------:R-:W-:Y:S02]  /*166e0*/  IMAD.MOV.U32 R75, RZ, RZ, R74 ;  /* 0x000000ffff4b7224 */ /* 0x000fe400078e004a */
[----:B------:R-:W-:Y:S01]  /*166f0*/  @!P3 IMAD.IADD R49, R49, 0x1, -R2 ;  /* 0x000000013131b824 */ /* 0x000fe200078e0a02 */
[----:B------:R-:W-:Y:S01]  /*16700*/  ISETP.GE.AND P3, PT, R77, RZ, PT ;  /* 0x000000ff4d00720c */ /* 0x000fe20003f66270 */
[----:B------:R-:W-:-:S02]  /*16710*/  IMAD.MOV.U32 R72, RZ, RZ, R58 ;  /* 0x000000ffff487224 */ /* 0x000fc400078e003a */
[----:B------:R-:W-:Y:S02]  /*16720*/  IMAD.MOV.U32 R77, RZ, RZ, R76 ;  /* 0x000000ffff4d7224 */ /* 0x000fe400078e004c */
[----:B------:R-:W-:Y:S02]  /*16730*/  IMAD.MOV.U32 R58, RZ, RZ, R57 ;  /* 0x000000ffff3a7224 */ /* 0x000fe400078e0039 */
[----:B------:R-:W-:Y:S02]  /*16740*/  IMAD.MOV.U32 R76, RZ, RZ, R75 ;  /* 0x000000ffff4c7224 */ /* 0x000fe400078e004b */
[----:B------:R-:W-:Y:S02]  /*16750*/  IMAD.MOV.U32 R57, RZ, RZ, R56 ;  /* 0x000000ffff397224 */ /* 0x000fe400078e0038 */
[----:B------:R-:W-:Y:S02]  /*16760*/  @!P6 IMAD.IADD R47, R47, 0x1, -R2 ;  /* 0x000000012f2fe824 */ /* 0x000fe400078e0a02 */
[----:B------:R-:W-:-:S02]  /*16770*/  IMAD.MOV.U32 R73, RZ, RZ, R71 ;  /* 0x000000ffff497224 */ /* 0x000fc400078e0047 */
[----:B------:R-:W-:Y:S01]  /*16780*/  IMAD.MOV.U32 R92, RZ, RZ, R76 ;  /* 0x000000ffff5c7224 */ /* 0x000fe200078e004c */
[----:B------:R-:W-:Y:S01]  /*16790*/  ISETP.GT.U32.AND P6, PT, R2, R47, PT ;  /* 0x0000002f0200720c */ /* 0x000fe20003fc4070 */
[----:B------:R-:W-:-:S04]  /*167a0*/  IMAD.HI.U32 R9, R3, R8, RZ ;  /* 0x0000000803097227 */ /* 0x000fc800078e00ff */
[----:B------:R-:W-:Y:S02]  /*167b0*/  IMAD.MOV.U32 R70, RZ, RZ, R60 ;  /* 0x000000ffff467224 */ /* 0x000fe400078e003c */
[----:B------:R-:W-:Y:S02]  /*167c0*/  IMAD.MOV.U32 R60, RZ, RZ, R50 ;  /* 0x000000ffff3c7224 */ /* 0x000fe400078e0032 */
[----:B------:R-:W-:-:S04]  /*167d0*/  IMAD.HI.U32 R10, R3, R4, RZ ;  /* 0x00000004030a7227 */ /* 0x000fc800078e00ff */
[----:B------:R-:W-:Y:S02]  /*167e0*/  IMAD.MOV R50, RZ, RZ, -R9 ;  /* 0x000000ffff327224 */ /* 0x000fe400078e0a09 */
[----:B------:R-:W-:Y:S02]  /*167f0*/  IMAD.MOV R10, RZ, RZ, -R10 ;  /* 0x000000ffff0a7224 */ /* 0x000fe400078e0a0a */
[C---:B------:R-:W-:Y:S02]  /*16800*/  IMAD R8, R2.reuse, R50, R8 ;  /* 0x0000003202087224 */ /* 0x040fe400078e0208 */
[C---:B------:R-:W-:Y:S02]  /*16810*/  IMAD R4, R2.reuse, R10, R4 ;  /* 0x0000000a02047224 */ /* 0x040fe400078e0204 */
[----:B------:R-:W-:Y:S01]  /*16820*/  @!P6 IMAD.IADD R47, R47, 0x1, -R2 ;  /* 0x000000012f2fe824 */ /* 0x000fe200078e0a02 */
[----:B------:R-:W-:Y:S01]  /*16830*/  ISETP.GT.U32.AND P6, PT, R2, R8, PT ;  /* 0x000000080200720c */ /* 0x000fe20003fc4070 */
[----:B------:R-:W-:-:S02]  /*16840*/  IMAD.MOV.U32 R74, RZ, RZ, R73 ;  /* 0x000000ffff4a7224 */ /* 0x000fc400078e0049 */
[----:B------:R-:W-:Y:S02]  /*16850*/  IMAD.MOV.U32 R73, RZ, RZ, R61 ;  /* 0x000000ffff497224 */ /* 0x000fe400078e003d */
[----:B------:R-:W-:Y:S01]  /*16860*/  @!P1 IMAD.MOV R47, RZ, RZ, -R47 ;  /* 0x000000ffff2f9224 */ /* 0x000fe200078e0a2f */
[----:B------:R-:W-:Y:S01]  /*16870*/  ISETP.GT.U32.AND P1, PT, R2, R4, PT ;  /* 0x000000040200720c */ /* 0x000fe20003f24070 */
[----:B------:R-:W-:Y:S02]  /*16880*/  IMAD.MOV.U32 R61, RZ, RZ, R53 ;  /* 0x000000ffff3d7224 */ /* 0x000fe400078e0035 */
[----:B------:R-:W-:Y:S02]  /*16890*/  IMAD.MOV.U32 R75, RZ, RZ, R74 ;  /* 0x000000ffff4b7224 */ /* 0x000fe400078e004a */
[----:B------:R-:W-:Y:S02]  /*168a0*/  IMAD.MOV.U32 R74, RZ, RZ, R73 ;  /* 0x000000ffff4a7224 */ /* 0x000fe400078e0049 */
[----:B------:R-:W-:-:S02]  /*168b0*/  IMAD.MOV.U32 R73, RZ, RZ, R61 ;  /* 0x000000ffff497224 */ /* 0x000fc400078e003d */
[----:B------:R-:W-:Y:S02]  /*168c0*/  IMAD.MOV.U32 R61, RZ, RZ, R60 ;  /* 0x000000ffff3d7224 */ /* 0x000fe400078e003c */
[----:B------:R-:W-:Y:S01]  /*168d0*/  IMAD.MOV.U32 R60, RZ, RZ, R54 ;  /* 0x000000ffff3c7224 */ /* 0x000fe200078e0036 */
[----:B------:R-:W-:Y:S01]  /*168e0*/  IABS R11, R78 ;  /* 0x0000004e000b7213 */ /* 0x000fe20000000000 */
[----:B------:R-:W-:Y:S01]  /*168f0*/  @!P6 IMAD.IADD R8, R8, 0x1, -R2 ;  /* 0x000000010808e824 */ /* 0x000fe200078e0a02 */
[----:B------:R-:W-:Y:S01]  /*16900*/  ISETP.GE.AND P6, PT, R78, RZ, PT ;  /* 0x000000ff4e00720c */ /* 0x000fe20003fc6270 */
[----:B------:R-:W-:Y:S02]  /*16910*/  IMAD.MOV.U32 R78, RZ, RZ, R60 ;  /* 0x000000ffff4e7224 */ /* 0x000fe400078e003c */
[----:B------:R-:W-:Y:S01]  /*16920*/  @!P1 IMAD.IADD R4, R4, 0x1, -R2 ;  /* 0x0000000104049824 */ /* 0x000fe200078e0a02 */
[----:B------:R-:W-:Y:S01]  /*16930*/  ISETP.GT.U32.AND P1, PT, R2, R8, PT ;  /* 0x000000080200720c */ /* 0x000fe20003f24070 */
[----:B------:R-:W-:-:S02]  /*16940*/  IMAD.MOV.U32 R87, RZ, RZ, R77 ;  /* 0x000000ffff577224 */ /* 0x000fc400078e004d */
[----:B------:R-:W-:Y:S02]  /*16950*/  IMAD.MOV.U32 R93, RZ, RZ, R75 ;  /* 0x000000ffff5d7224 */ /* 0x000fe400078e004b */
[----:B------:R-:W-:Y:S02]  /*16960*/  IMAD.MOV.U32 R75, RZ, RZ, R74 ;  /* 0x000000ffff4b7224 */ /* 0x000fe400078e004a */
[----:B------:R-:W-:Y:S02]  /*16970*/  IMAD.MOV.U32 R77, RZ, RZ, R59 ;  /* 0x000000ffff4d7224 */ /* 0x000fe400078e003b */
[----:B------:R-:W-:Y:S01]  /*16980*/  IMAD.MOV.U32 R74, RZ, RZ, R73 ;  /* 0x000000ffff4a7224 */ /* 0x000fe200078e0049 */
[----:B------:R-:W-:Y:S01]  /*16990*/  IABS R54, R80 ;  /* 0x0000005000367213 */ /* 0x000fe20000000000 */
[----:B------:R-:W-:Y:S02]  /*169a0*/  IMAD.MOV.U32 R73, RZ, RZ, R61 ;  /* 0x000000ffff497224 */ /* 0x000fe400078e003d */
[----:B------:R-:W-:Y:S01]  /*169b0*/  @!P1 IMAD.IADD R8, R8, 0x1, -R2 ;  /* 0x0000000108089824 */ /* 0x000fe200078e0a02 */
[----:B------:R-:W-:Y:S01]  /*169c0*/  ISETP.GE.AND P1, PT, R80, RZ, PT ;  /* 0x000000ff5000720c */ /* 0x000fe20003f26270 */
[----:B------:R-:W-:Y:S01]  /*169d0*/  @!P4 IMAD.MOV R49, RZ, RZ, -R49 ;  /* 0x000000ffff31c224 */ /* 0x000fe200078e0a31 */
[----:B------:R-:W-:Y:S01]  /*169e0*/  IABS R53, R81 ;  /* 0x0000005100357213 */ /* 0x000fe20000000000 */
[----:B------:R-:W-:Y:S01]  /*169f0*/  IMAD.MOV.U32 R88, RZ, RZ, R77 ;  /* 0x000000ffff587224 */ /* 0x000fe200078e004d */
[----:B------:R-:W-:Y:S01]  /*16a00*/  ISETP.GE.AND P4, PT, R81, RZ, PT ;  /* 0x000000ff5100720c */ /* 0x000fe20003f86270 */
[----:B------:R-:W-:-:S02]  /*16a10*/  IMAD.MOV.U32 R86, RZ, RZ, R73 ;  /* 0x000000ffff567224 */ /* 0x000fc400078e0049 */
[----:B------:R-:W-:Y:S02]  /*16a20*/  IMAD.MOV.U32 R73, RZ, RZ, R67 ;  /* 0x000000ffff497224 */ /* 0x000fe400078e0043 */
[----:B--2---:R-:W-:Y:S02]  /*16a30*/  IMAD.MOV.U32 R56, RZ, RZ, R55 ;  /* 0x000000ffff387224 */ /* 0x004fe400078e0037 */
[----:B------:R-:W-:Y:S02]  /*16a40*/  IMAD.MOV.U32 R55, RZ, RZ, R129 ;  /* 0x000000ffff377224 */ /* 0x000fe400078e0081 */
[----:B------:R-:W2:Y:S04]  /*16a50*/  LDL.LU R129, [R1+0x3bc] ;  /* 0x0003bc0001817983 */ /* 0x000ea80000300800 */
[----:B------:R-:W2:Y:S04]  /*16a60*/  LDL.LU R71, [R1+0x3b8] ;  /* 0x0003b80001477983 */ /* 0x000ea80000300800 */
[----:B------:R-:W3:Y:S04]  /*16a70*/  LDL.LU R76, [R1+0x21c] ;  /* 0x00021c00014c7983 */ /* 0x000ee80000300800 */
[----:B------:R-:W2:Y:S04]  /*16a80*/  LDL.LU R60, [R1+0x3c8] ;  /* 0x0003c800013c7983 */ /* 0x000ea80000300800 */
[----:B------:R-:W2:Y:S04]  /*16a90*/  LDL.LU R61, [R1+0x530] ;  /* 0x00053000013d7983 */ /* 0x000ea80000300800 */
[----:B------:R-:W2:Y:S04]  /*16aa0*/  LDL.LU R80, [R1+0x548] ;  /* 0x0005480001507983 */ /* 0x000ea80000300800 */
[----:B------:R-:W2:Y:S04]  /*16ab0*/  LDL.LU R81, [R1+0x3d4] ;  /* 0x0003d40001517983 */ /* 0x000ea80000300800 */
[----:B------:R-:W2:Y:S04]  /*16ac0*/  LDL.LU R77, [R1+0x414] ;  /* 0x00041400014d7983 */ /* 0x000ea80000300800 */
[----:B------:R-:W2:Y:S01]  /*16ad0*/  LDL.LU R67, [R1+0x304] ;  /* 0x0003040001437983 */ /* 0x000ea20000300800 */
[----:B------:R-:W-:-:S02]  /*16ae0*/  IMAD.MOV.U32 R9, RZ, RZ, R11 ;  /* 0x000000ffff097224 */ /* 0x000fc400078e000b */
[----:B------:R-:W-:Y:S01]  /*16af0*/  @!P0 IMAD.MOV R45, RZ, RZ, -R45 ;  /* 0x000000ffff2d8224 */ /* 0x000fe200078e0a2d */
[----:B------:R-:W-:Y:S01]  /*16b00*/  ISETP.GT.U32.AND P0, PT, R2, R48, PT ;  /* 0x000000300200720c */ /* 0x000fe20003f04070 */
[----:B------:R-:W-:-:S04]  /*16b10*/  IMAD.HI.U32 R10, R3, R9, RZ ;  /* 0x00000009030a7227 */ /* 0x000fc800078e00ff */
[----:B------:R-:W-:-:S04]  /*16b20*/  IMAD.MOV R10, RZ, RZ, -R10 ;  /* 0x000000ffff0a7224 */ /* 0x000fc800078e0a0a */
[----:B------:R-:W-:-:S04]  /*16b30*/  IMAD R9, R2, R10, R9 ;  /* 0x0000000a02097224 */ /* 0x000fc800078e0209 */
[----:B------:R-:W-:Y:S01]  /*16b40*/  @!P0 IMAD.IADD R48, R48, 0x1, -R2 ;  /* 0x0000000130308824 */ /* 0x000fe200078e0a02 */
[----:B------:R-:W-:Y:S01]  /*16b50*/  ISETP.GT.U32.AND P0, PT, R2, R9, PT ;  /* 0x000000090200720c */ /* 0x000fe20003f04070 */
[----:B------:R-:W-:-:S04]  /*16b60*/  IMAD.HI.U32 R10, R3, R53, RZ ;  /* 0x00000035030a7227 */ /* 0x000fc800078e00ff */
[----:B------:R-:W-:Y:S01]  /*16b70*/  @!P5 IMAD.MOV R48, RZ, RZ, -R48 ;  /* 0x000000ffff30d224 */ /* 0x000fe200078e0a30 */
[----:B------:R-:W-:Y:S01]  /*16b80*/  ISETP.GT.U32.AND P5, PT, R2, R4, PT ;  /* 0x000000040200720c */ /* 0x000fe20003fa4070 */
[----:B------:R-:W-:-:S06]  /*16b90*/  IMAD.MOV R10, RZ, RZ, -R10 ;  /* 0x000000ffff0a7224 */ /* 0x000fcc00078e0a0a */
[----:B------:R-:W-:Y:S02]  /*16ba0*/  @!P0 IMAD.IADD R9, R9, 0x1, -R2 ;  /* 0x0000000109098824 */ /* 0x000fe400078e0a02 */
[----:B------:R-:W-:-:S03]  /*16bb0*/  IMAD R53, R2, R10, R53 ;  /* 0x0000000a02357224 */ /* 0x000fc600078e0235 */
[----:B------:R-:W-:Y:S01]  /*16bc0*/  ISETP.GT.U32.AND P0, PT, R2, R9, PT ;  /* 0x000000090200720c */ /* 0x000fe20003f04070 */
[----:B------:R-:W-:Y:S01]  /*16bd0*/  IMAD.MOV.U32 R59, RZ, RZ, R55 ;  /* 0x000000ffff3b7224 */ /* 0x000fe200078e0037 */
[----:B------:R-:W-:Y:S01]  /*16be0*/  IABS R55, R79 ;  /* 0x0000004f00377213 */ /* 0x000fe20000000000 */
[----:B------:R-:W-:Y:S01]  /*16bf0*/  @!P5 IMAD.IADD R4, R4, 0x1, -R2 ;  /* 0x000000010404d824 */ /* 0x000fe200078e0a02 */
[----:B------:R-:W-:Y:S01]  /*16c00*/  ISETP.GT.U32.AND P5, PT, R2, R53, PT ;  /* 0x000000350200720c */ /* 0x000fe20003fa4070 */
[----:B------:R-:W-:-:S04]  /*16c10*/  IMAD.HI.U32 R11, R3, R54, RZ ;  /* 0x00000036030b7227 */ /* 0x000fc800078e00ff */
[----:B------:R-:W-:-:S04]  /*16c20*/  IMAD.HI.U32 R50, R3, R55, RZ ;  /* 0x0000003703327227 */ /* 0x000fc800078e00ff */
[----:B------:R-:W-:Y:S02]  /*16c30*/  IMAD.MOV R50, RZ, RZ, -R50 ;  /* 0x000000ffff327224 */ /* 0x000fe400078e0a32 */
[----:B------:R-:W-:Y:S02]  /*16c40*/  IMAD.MOV R11, RZ, RZ, -R11 ;  /* 0x000000ffff0b7224 */ /* 0x000fe400078e0a0b */
[----:B------:R-:W-:Y:S01]  /*16c50*/  @!P0 IMAD.IADD R9, R9, 0x1, -R2 ;  /* 0x0000000109098824 */ /* 0x000fe200078e0a02 */
[----:B------:R-:W-:Y:S01]  /*16c60*/  ISETP.GE.AND P0, PT, R79, RZ, PT ;  /* 0x000000ff4f00720c */ /* 0x000fe20003f06270 */
[----:B------:R-:W-:Y:S02]  /*16c70*/  IMAD.MOV.U32 R79, RZ, RZ, R51 ;  /* 0x000000ffff4f7224 */ /* 0x000fe400078e0033 */
[----:B------:R-:W-:Y:S02]  /*16c80*/  IMAD R55, R2, R50, R55 ;  /* 0x0000003202377224 */ /* 0x000fe400078e0237 */
[----:B------:R-:W-:-:S02]  /*16c90*/  IMAD.MOV.U32 R51, RZ, RZ, R4 ;  /* 0x000000ffff337224 */ /* 0x000fc400078e0004 */
[C---:B------:R-:W-:Y:S02]  /*16ca0*/  IMAD R54, R2.reuse, R11, R54 ;  /* 0x0000000b02367224 */ /* 0x040fe400078e0236 */
[----:B------:R-:W-:Y:S02]  /*16cb0*/  IMAD.MOV.U32 R50, RZ, RZ, R8 ;  /* 0x000000ffff327224 */ /* 0x000fe400078e0008 */
[----:B------:R-:W-:Y:S02]  /*16cc0*/  @!P5 IMAD.IADD R53, R53, 0x1, -R2 ;  /* 0x000000013535d824 */ /* 0x000fe400078e0a02 */
[----:B------:R-:W-:Y:S01]  /*16cd0*/  @!P3 IMAD.MOV R51, RZ, RZ, -R51 ;  /* 0x000000ffff33b224 */ /* 0x000fe200078e0a33 */
[C---:B------:R-:W-:Y:S01]  /*16ce0*/  ISETP.GT.U32.AND P3, PT, R2.reuse, R55, PT ;  /* 0x000000370200720c */ /* 0x040fe20003f64070 */
[----:B------:R-:W-:Y:S01]  /*16cf0*/  IMAD.MOV.U32 R82, RZ, RZ, R57 ;  /* 0x000000ffff527224 */ /* 0x000fe200078e0039 */
[----:B------:R-:W-:Y:S01]  /*16d00*/  IABS R57, R93 ;  /* 0x0000005d00397213 */ /* 0x000fe20000000000 */
[----:B------:R-:W-:Y:S01]  /*16d10*/  @!P2 IMAD.MOV R50, RZ, RZ, -R50 ;  /* 0x000000ffff32a224 */ /* 0x000fe200078e0a32 */
[----:B------:R-:W-:-:S02]  /*16d20*/  ISETP.GT.U32.AND P5, PT, R2, R53, PT ;  /* 0x000000350200720c */ /* 0x000fc40003fa4070 */
[----:B------:R-:W-:Y:S01]  /*16d30*/  ISETP.GT.U32.AND P2, PT, R2, R54, PT ;  /* 0x000000360200720c */ /* 0x000fe20003f44070 */
[----:B------:R-:W-:-:S04]  /*16d40*/  IMAD.HI.U32 R8, R3, R57, RZ ;  /* 0x0000003903087227 */ /* 0x000fc800078e00ff */
[----:B------:R-:W-:Y:S01]  /*16d50*/  IMAD.MOV R4, RZ, RZ, -R8 ;  /* 0x000000ffff047224 */ /* 0x000fe200078e0a08 */
[----:B------:R-:W-:Y:S01]  /*16d60*/  IABS R10, R87 ;  /* 0x00000057000a7213 */ /* 0x000fe20000000000 */
[--C-:B------:R-:W-:Y:S02]  /*16d70*/  @!P3 IMAD.IADD R55, R55, 0x1, -R2.reuse ;  /* 0x000000013737b824 */ /* 0x100fe400078e0a02 */
[----:B------:R-:W-:Y:S02]  /*16d80*/  IMAD R57, R2, R4, R57 ;  /* 0x0000000402397224 */ /* 0x000fe400078e0239 */
[--C-:B------:R-:W-:Y:S02]  /*16d90*/  @!P5 IMAD.IADD R53, R53, 0x1, -R2.reuse ;  /* 0x000000013535d824 */ /* 0x100fe400078e0a02 */
[----:B------:R-:W-:Y:S01]  /*16da0*/  @!P2 IMAD.IADD R54, R54, 0x1, -R2 ;  /* 0x000000013636a824 */ /* 0x000fe200078e0a02 */
[C---:B------:R-:W-:Y:S01]  /*16db0*/  ISETP.GT.U32.AND P3, PT, R2.reuse, R55, PT ;  /* 0x000000370200720c */ /* 0x040fe20003f64070 */
[----:B------:R-:W-:Y:S01]  /*16dc0*/  IMAD.MOV.U32 R83, RZ, RZ, R58 ;  /* 0x000000ffff537224 */ /* 0x000fe200078e003a */
[----:B------:R-:W-:Y:S01]  /*16dd0*/  IABS R58, R92 ;  /* 0x0000005c003a7213 */ /* 0x000fe20000000000 */
[----:B------:R-:W-:Y:S01]  /*16de0*/  @!P4 IMAD.MOV R53, RZ, RZ, -R53 ;  /* 0x000000ffff35c224 */ /* 0x000fe200078e0a35 */
[C---:B------:R-:W-:Y:S01]  /*16df0*/  ISETP.GT.U32.AND P2, PT, R2.reuse, R54, PT ;  /* 0x000000360200720c */ /* 0x040fe20003f44070 */
[----:B------:R-:W-:Y:S01]  /*16e00*/  IMAD.HI.U32 R4, R3, R10, RZ ;  /* 0x0000000a03047227 */ /* 0x000fe200078e00ff */
[----:B------:R-:W-:-:S03]  /*16e10*/  ISETP.GT.U32.AND P4, PT, R2, R57, PT ;  /* 0x000000390200720c */ /* 0x000fc60003f84070 */
[----:B------:R-:W-:Y:S02]  /*16e20*/  IMAD.MOV.U32 R91, RZ, RZ, R78 ;  /* 0x000000ffff5b7224 */ /* 0x000fe400078e004e */
[----:B------:R-:W-:Y:S02]  /*16e30*/  IMAD.MOV.U32 R78, RZ, RZ, R52 ;  /* 0x000000ffff4e7224 */ /* 0x000fe400078e0034 */
[----:B------:R-:W-:Y:S02]  /*16e40*/  IMAD.MOV.U32 R52, RZ, RZ, R9 ;  /* 0x000000ffff347224 */ /* 0x000fe400078e0009 */
[----:B------:R-:W-:Y:S02]  /*16e50*/  IMAD.MOV R4, RZ, RZ, -R4 ;  /* 0x000000ffff047224 */ /* 0x000fe400078e0a04 */
[----:B------:R-:W-:-:S04]  /*16e60*/  IMAD.HI.U32 R8, R3, R58, RZ ;  /* 0x0000003a03087227 */ /* 0x000fc800078e00ff */
[----:B------:R-:W-:Y:S02]  /*16e70*/  IMAD.MOV.U32 R85, RZ, RZ, R74 ;  /* 0x000000ffff557224 */ /* 0x000fe400078e004a */
[----:B------:R-:W-:Y:S02]  /*16e80*/  @!P6 IMAD.MOV R52, RZ, RZ, -R52 ;  /* 0x000000ffff34e224 */ /* 0x000fe400078e0a34 */
[----:B------:R-:W-:Y:S02]  /*16e90*/  IMAD.MOV.U32 R74, RZ, RZ, R59 ;  /* 0x000000ffff4a7224 */ /* 0x000fe400078e003b */
[C---:B------:R-:W-:Y:S02]  /*16ea0*/  IMAD R59, R2.reuse, R4, R10 ;  /* 0x00000004023b7224 */ /* 0x040fe400078e020a */
[----:B------:R-:W-:Y:S02]  /*16eb0*/  IMAD.MOV R8, RZ, RZ, -R8 ;  /* 0x000000ffff087224 */ /* 0x000fe400078e0a08 */
[----:B------:R-:W-:Y:S01]  /*16ec0*/  @!P3 IMAD.IADD R55, R55, 0x1, -R2 ;  /* 0x000000013737b824 */ /* 0x000fe200078e0a02 */
[C---:B------:R-:W-:Y:S01]  /*16ed0*/  ISETP.GT.U32.AND P3, PT, R2.reuse, R59, PT ;  /* 0x0000003b0200720c */ /* 0x040fe20003f64070 */
[----:B------:R-:W-:-:S02]  /*16ee0*/  IMAD R58, R2, R8, R58 ;  /* 0x00000008023a7224 */ /* 0x000fc400078e023a */
[--C-:B------:R-:W-:Y:S02]  /*16ef0*/  @!P2 IMAD.IADD R54, R54, 0x1, -R2.reuse ;  /* 0x000000013636a824 */ /* 0x100fe400078e0a02 */
[----:B------:R-:W-:Y:S01]  /*16f00*/  @!P4 IMAD.IADD R57, R57, 0x1, -R2 ;  /* 0x000000013939c824 */ /* 0x000fe200078e0a02 */
[----:B------:R-:W-:Y:S01]  /*16f10*/  ISETP.GT.U32.AND P2, PT, R2, R58, PT ;  /* 0x0000003a0200720c */ /* 0x000fe20003f44070 */
[----:B------:R-:W-:-:S03]  /*16f20*/  @!P1 IMAD.MOV R54, RZ, RZ, -R54 ;  /* 0x000000ffff369224 */ /* 0x000fc600078e0a36 */
[----:B------:R-:W-:-:S03]  /*16f30*/  ISETP.GT.U32.AND P1, PT, R2, R57, PT ;  /* 0x000000390200720c */ /* 0x000fc60003f24070 */
[----:B------:R-:W-:Y:S02]  /*16f40*/  @!P3 IMAD.IADD R59, R59, 0x1, -R2 ;  /* 0x000000013b3bb824 */ /* 0x000fe400078e0a02 */
[----:B------:R-:W-:Y:S02]  /*16f50*/  @!P0 IMAD.MOV R55, RZ, RZ, -R55 ;  /* 0x000000ffff378224 */ /* 0x000fe400078e0a37 */
[----:B------:R-:W-:Y:S01]  /*16f60*/  IMAD.MOV.U32 R90, RZ, RZ, R82 ;  /* 0x000000ffff5a7224 */ /* 0x000fe200078e0052 */
[----:B------:R-:W-:Y:S01]  /*16f70*/  ISETP.GT.U32.AND P0, PT, R2, R59, PT ;  /* 0x0000003b0200720c */ /* 0x000fe20003f04070 */
[----:B------:R-:W-:Y:S01]  /*16f80*/  @!P2 IMAD.IADD R58, R58, 0x1, -R2 ;  /* 0x000000013a3aa824 */ /* 0x000fe200078e0a02 */
[----:B------:R-:W-:Y:S01]  /*16f90*/  ISETP.GE.AND P2, PT, R87, RZ, PT ;  /* 0x000000ff5700720c */ /* 0x000fe20003f46270 */
[----:B------:R-:W-:Y:S02]  /*16fa0*/  IMAD.MOV.U32 R87, RZ, RZ, R86 ;  /* 0x000000ffff577224 */ /* 0x000fe400078e0056 */
[----:B------:R-:W-:-:S02]  /*16fb0*/  @!P1 IMAD.IADD R57, R57, 0x1, -R2 ;  /* 0x0000000139399824 */ /* 0x000fc400078e0a02 */
[----:B------:R-:W-:Y:S01]  /*16fc0*/  IMAD.MOV.U32 R86, RZ, RZ, R85 ;  /* 0x000000ffff567224 */ /* 0x000fe200078e0055 */
[----:B------:R-:W-:Y:S01]  /*16fd0*/  ISETP.GT.U32.AND P3, PT, R2, R58, PT ;  /* 0x0000003a0200720c */ /* 0x000fe20003f64070 */
[----:B------:R-:W-:Y:S01]  /*16fe0*/  IMAD.MOV.U32 R89, RZ, RZ, R83 ;  /* 0x000000ffff597224 */ /* 0x000fe200078e0053 */
[----:B------:R-:W-:Y:S01]  /*16ff0*/  ISETP.GE.AND P4, PT, R93, RZ, PT ;  /* 0x000000ff5d00720c */ /* 0x000fe20003f86270 */
[----:B------:R-:W-:Y:S02]  /*17000*/  IMAD.MOV.U32 R96, RZ, RZ, R87 ;  /* 0x000000ffff607224 */ /* 0x000fe400078e0057 */
[----:B------:R-:W-:Y:S02]  /*17010*/  IMAD.MOV.U32 R87, RZ, RZ, R73 ;  /* 0x000000ffff577224 */ /* 0x000fe400078e0049 */
[----:B------:R-:W-:Y:S02]  /*17020*/  IMAD.MOV.U32 R94, RZ, RZ, R86 ;  /* 0x000000ffff5e7224 */ /* 0x000fe400078e0056 */
[----:B------:R-:W-:Y:S01]  /*17030*/  @!P0 IMAD.IADD R59, R59, 0x1, -R2 ;  /* 0x000000013b3b8824 */ /* 0x000fe200078e0a02 */
[----:B------:R-:W-:Y:S01]  /*17040*/  ISETP.GE.AND P0, PT, R90, RZ, PT ;  /* 0x000000ff5a00720c */ /* 0x000fe20003f06270 */
[----:B----4-:R-:W-:Y:S01]  /*17050*/  IMAD.MOV.U32 R73, RZ, RZ, R63 ;  /* 0x000000ffff497224 */ /* 0x010fe200078e003f */
[----:B------:R-:W-:Y:S01]  /*17060*/  IABS R63, R89 ;  /* 0x00000059003f7213 */ /* 0x000fe20000000000 */
[----:B------:R-:W-:-:S02]  /*17070*/  @!P2 IMAD.MOV R59, RZ, RZ, -R59 ;  /* 0x000000ffff3ba224 */ /* 0x000fc400078e0a3b */
[----:B------:R-:W-:Y:S01]  /*17080*/  @!P3 IMAD.IADD R58, R58, 0x1, -R2 ;  /* 0x000000013a3ab824 */ /* 0x000fe200078e0a02 */
[----:B------:R-:W-:Y:S01]  /*17090*/  ISETP.GE.AND P3, PT, R91, RZ, PT ;  /* 0x000000ff5b00720c */ /* 0x000fe20003f66270 */
[----:B---3--:R-:W-:Y:S02]  /*170a0*/  IMAD.MOV.U32 R84, RZ, RZ, R76 ;  /* 0x000000ffff547224 */ /* 0x008fe400078e004c */
[----:B------:R-:W-:Y:S02]  /*170b0*/  IMAD.MOV.U32 R76, RZ, RZ, R64 ;  /* 0x000000ffff4c7224 */ /* 0x000fe400078e0040 */
[----:B------:R-:W-:Y:S01]  /*170c0*/  IMAD.MOV.U32 R64, RZ, RZ, R56 ;  /* 0x000000ffff407224 */ /* 0x000fe200078e0038 */
[----:B------:R-:W-:-:S05]  /*170d0*/  IABS R56, R84 ;  /* 0x0000005400387213 */ /* 0x000fca0000000000 */
[----:B------:R-:W-:-:S04]  /*170e0*/  IMAD.HI.U32 R11, R3, R56, RZ ;  /* 0x00000038030b7227 */ /* 0x000fc800078e00ff */
[----:B------:R-:W-:-:S04]  /*170f0*/  IMAD.MOV R11, RZ, RZ, -R11 ;  /* 0x000000ffff0b7224 */ /* 0x000fc800078e0a0b */
[----:B------:R-:W-:Y:S01]  /*17100*/  IMAD R56, R2, R11, R56 ;  /* 0x0000000b02387224 */ /* 0x000fe200078e0238 */
[----:B------:R-:W-:-:S04]  /*17110*/  ISETP.GE.AND P6, PT, R84, RZ, PT ;  /* 0x000000ff5400720c */ /* 0x000fc80003fc6270 */
[----:B------:R-:W-:Y:S01]  /*17120*/  ISETP.GT.U32.AND P5, PT, R2, R56, PT ;  /* 0x000000380200720c */ /* 0x000fe20003fa4070 */
[----:B------:R-:W-:Y:S02]  /*17130*/  IMAD.MOV.U32 R84, RZ, RZ, R75 ;  /* 0x000000ffff547224 */ /* 0x000fe400078e004b */
[----:B------:R-:W-:Y:S02]  /*17140*/  IMAD.MOV.U32 R75, RZ, RZ, R70 ;  /* 0x000000ffff4b7224 */ /* 0x000fe400078e0046 */
[----:B------:R-:W-:Y:S02]  /*17150*/  IMAD.MOV.U32 R70, RZ, RZ, R65 ;  /* 0x000000ffff467224 */ /* 0x000fe400078e0041 */
[----:B------:R-:W-:Y:S02]  /*17160*/  IMAD.MOV.U32 R65, RZ, RZ, R62 ;  /* 0x000000ffff417224 */ /* 0x000fe400078e003e */
[----:B--2---:R-:W-:Y:S01]  /*17170*/  IMAD.MOV.U32 R62, RZ, RZ, R60 ;  /* 0x000000ffff3e7224 */ /* 0x004fe200078e003c */
[----:B------:R-:W-:-:S03]  /*17180*/  IABS R60, R88 ;  /* 0x00000058003c7213 */ /* 0x000fc60000000000 */
[----:B------:R-:W-:Y:S02]  /*17190*/  @!P5 IMAD.IADD R56, R56, 0x1, -R2 ;  /* 0x000000013838d824 */ /* 0x000fe400078e0a02 */
[----:B------:R-:W-:-:S03]  /*171a0*/  IMAD.HI.U32 R8, R3, R60, RZ ;  /* 0x0000003c03087227 */ /* 0x000fc600078e00ff */
[----:B------:R-:W-:Y:S01]  /*171b0*/  ISETP.GT.U32.AND P5, PT, R2, R56, PT ;  /* 0x000000380200720c */ /* 0x000fe20003fa4070 */
[----:B------:R-:W-:-:S04]  /*171c0*/  IMAD.MOV R8, RZ, RZ, -R8 ;  /* 0x000000ffff087224 */ /* 0x000fc800078e0a08 */
[C---:B------:R-:W-:Y:S02]  /*171d0*/  IMAD R60, R2.reuse, R8, R60 ;  /* 0x00000008023c7224 */ /* 0x040fe400078e023c */
[----:B------:R-:W-:Y:S02]  /*171e0*/  IMAD.MOV.U32 R82, RZ, RZ, R77 ;  /* 0x000000ffff527224 */ /* 0x000fe400078e004d */
[----:B------:R-:W-:Y:S01]  /*171f0*/  IMAD.MOV.U32 R77, RZ, RZ, R129 ;  /* 0x000000ffff4d7224 */ /* 0x000fe200078e0081 */
[----:B------:R-:W-:Y:S01]  /*17200*/  ISETP.GT.U32.AND P1, PT, R2, R60, PT ;  /* 0x0000003c0200720c */ /* 0x000fe20003f24070 */
[----:B------:R-:W-:Y:S01]  /*17210*/  IMAD.MOV.U32 R85, RZ, RZ, R84 ;  /* 0x000000ffff557224 */ /* 0x000fe200078e0054 */
[----:B------:R-:W2:Y:S01]  /*17220*/  LDL.LU R129, [R1+0x5d4] ;  /* 0x0005d40001817983 */ /* 0x000ea20000300800 */
[----:B------:R-:W-:Y:S02]  /*17230*/  @!P5 IMAD.IADD R56, R56, 0x1, -R2 ;  /* 0x000000013838d824 */ /* 0x000fe400078e0a02 */
[----:B------:R-:W-:-:S02]  /*17240*/  IMAD.MOV.U32 R84, RZ, RZ, R78 ;  /* 0x000000ffff547224 */ /* 0x000fc400078e004e */
[----:B------:R-:W-:Y:S02]  /*17250*/  IMAD.MOV.U32 R78, RZ, RZ, R77 ;  /* 0x000000ffff4e7224 */ /* 0x000fe400078e004d */
[----:B------:R-:W-:Y:S02]  /*17260*/  IMAD.MOV.U32 R77, RZ, RZ, R67 ;  /* 0x000000ffff4d7224 */ /* 0x000fe400078e0043 */
[----:B------:R-:W-:Y:S02]  /*17270*/  IMAD.MOV.U32 R83, RZ, RZ, R76 ;  /* 0x000000ffff537224 */ /* 0x000fe400078e004c */
[----:B------:R-:W-:Y:S02]  /*17280*/  IMAD.MOV.U32 R76, RZ, RZ, R72 ;  /* 0x000000ffff4c7224 */ /* 0x000fe400078e0048 */
[----:B------:R-:W-:Y:S01]  /*17290*/  @!P6 IMAD.MOV R56, RZ, RZ, -R56 ;  /* 0x000000ffff38e224 */ /* 0x000fe200078e0a38 */
[----:B------:R-:W-:Y:S01]  /*172a0*/  ISETP.GE.AND P6, PT, R88, RZ, PT ;  /* 0x000000ff5800720c */ /* 0x000fe20003fc6270 */
[----:B------:R-:W-:-:S02]  /*172b0*/  IMAD.MOV.U32 R72, RZ, RZ, R66 ;  /* 0x000000ffff487224 */ /* 0x000fc400078e0042 */
[----:B------:R-:W-:Y:S02]  /*172c0*/  IMAD.MOV.U32 R88, RZ, RZ, R77 ;  /* 0x000000ffff587224 */ /* 0x000fe400078e004d */
[----:B------:R-:W-:Y:S02]  /*172d0*/  IMAD.MOV.U32 R93, RZ, RZ, R85 ;  /* 0x000000ffff5d7224 */ /* 0x000fe400078e0055 */
[----:B------:R-:W-:Y:S01]  /*172e0*/  IMAD.MOV.U32 R67, RZ, RZ, R62 ;  /* 0x000000ffff437224 */ /* 0x000fe200078e003e */
[----:B------:R-:W-:Y:S01]  /*172f0*/  IABS R62, R90 ;  /* 0x0000005a003e7213 */ /* 0x000fe20000000000 */
[----:B------:R-:W-:Y:S02]  /*17300*/  IMAD.MOV.U32 R85, RZ, RZ, R250 ;  /* 0x000000ffff557224 */ /* 0x000fe400078e00fa */
[----:B------:R-:W-:Y:S01]  /*17310*/  IMAD.MOV.U32 R86, RZ, RZ, R72 ;  /* 0x000000ffff567224 */ /* 0x000fe200078e0048 */
[----:B------:R-:W3:Y:S01]  /*17320*/  LDL.LU R250, [R1+0x690] ;  /* 0x0006900001fa7983 */ /* 0x000ee20000300800 */
[----:B------:R-:W-:Y:S01]  /*17330*/  @!P1 IMAD.IADD R60, R60, 0x1, -R2 ;  /* 0x000000013c3c9824 */ /* 0x000fe200078e0a02 */
[----:B------:R-:W-:Y:S01]  /*17340*/  ISETP.GE.AND P1, PT, R89, RZ, PT ;  /* 0x000000ff5900720c */ /* 0x000fe20003f26270 */
[----:B------:R-:W-:-:S02]  /*17350*/  IMAD.MOV.U32 R77, RZ, RZ, R76 ;  /* 0x000000ffff4d7224 */ /* 0x000fc400078e004c */
[----:B------:R-:W-:Y:S02]  /*17360*/  IMAD.MOV.U32 R90, RZ, RZ, R88 ;  /* 0x000000ffff5a7224 */ /* 0x000fe400078e0058 */
[----:B------:R-:W-:Y:S02]  /*17370*/  IMAD.MOV.U32 R76, RZ, RZ, R70 ;  /* 0x000000ffff4c7224 */ /* 0x000fe400078e0046 */
[----:B------:R-:W-:Y:S02]  /*17380*/  IMAD.MOV.U32 R89, RZ, RZ, R87 ;  /* 0x000000ffff597224 */ /* 0x000fe400078e0057 */
[----:B------:R-:W-:Y:S02]  /*17390*/  IMAD.MOV.U32 R70, RZ, RZ, R128 ;  /* 0x000000ffff467224 */ /* 0x000fe400078e0080 */
[----:B------:R-:W-:Y:S01]  /*173a0*/  IMAD.MOV.U32 R87, RZ, RZ, R85 ;  /* 0x000000ffff577224 */ /* 0x000fe200078e0055 */
[----:B------:R-:W4:Y:S01]  /*173b0*/  LDL.LU R128, [R1+0x2f8] ;  /* 0x0002f80001807983 */ /* 0x000f220000300800 */
[----:B------:R-:W-:-:S02]  /*173c0*/  IMAD.MOV.U32 R72, RZ, RZ, R127 ;  /* 0x000000ffff487224 */ /* 0x000fc400078e007f */
[----:B------:R-:W-:Y:S01]  /*173d0*/  IMAD.MOV.U32 R88, RZ, RZ, R86 ;  /* 0x000000ffff587224 */ /* 0x000fe200078e0056 */
[----:B------:R-:W2:Y:S01]  /*173e0*/  LDL.LU R127, [R1+0x3e8] ;  /* 0x0003e800017f7983 */ /* 0x000ea20000300800 */
[----:B------:R-:W-:Y:S01]  /*173f0*/  IMAD.MOV.U32 R85, RZ, RZ, R78 ;  /* 0x000000ffff557224 */ /* 0x000fe200078e004e */
[----:B------:R-:W-:Y:S01]  /*17400*/  ISETP.GE.AND P2, PT, R90, RZ, PT ;  /* 0x000000ff5a00720c */ /* 0x000fe20003f46270 */
[----:B------:R-:W-:Y:S02]  /*17410*/  IMAD.MOV.U32 R86, RZ, RZ, R74 ;  /* 0x000000ffff567224 */ /* 0x000fe400078e004a */
[----:B------:R-:W-:Y:S01]  /*17420*/  IMAD.MOV.U32 R78, RZ, RZ, R64 ;  /* 0x000000ffff4e7224 */ /* 0x000fe200078e0040 */
[----:B------:R-:W3:Y:S01]  /*17430*/  LDL.LU R74, [R1+0x650] ;  /* 0x00065000014a7983 */ /* 0x000ee20000300800 */
[----:B------:R-:W-:Y:S01]  /*17440*/  IMAD.MOV.U32 R66, RZ, RZ, R61 ;  /* 0x000000ffff427224 */ /* 0x000fe200078e003d */
[----:B------:R-:W-:Y:S02]  /*17450*/  IABS R64, R90 ;  /* 0x0000005a00407213 */ /* 0x000fe40000000000 */
[----:B------:R-:W-:Y:S01]  /*17460*/  IABS R61, R91 ;  /* 0x0000005b003d7213 */ /* 0x000fe20000000000 */
[----:B------:R-:W4:Y:S01]  /*17470*/  LDL.LU R90, [R1+0x274] ;  /* 0x00027400015a7983 */ /* 0x000f220000300800 */
[----:B------:R-:W-:-:S03]  /*17480*/  ISETP.GE.AND P5, PT, R92, RZ, PT ;  /* 0x000000ff5c00720c */ /* 0x000fc60003fa6270 */
[----:B------:R-:W2:Y:S04]  /*17490*/  LDL.LU R91, [R1+0x298] ;  /* 0x00029800015b7983 */ /* 0x000ea80000300800 */
[----:B------:R-:W3:Y:S01]  /*174a0*/  LDL.LU R92, [R1+0x29c] ;  /* 0x00029c00015c7983 */ /* 0x000ee20000300800 */
[----:B------:R-:W-:-:S04]  /*174b0*/  IMAD.HI.U32 R4, R3, R61, RZ ;  /* 0x0000003d03047227 */ /* 0x000fc800078e00ff */
[----:B------:R-:W-:-:S04]  /*174c0*/  IMAD.MOV R4, RZ, RZ, -R4 ;  /* 0x000000ffff047224 */ /* 0x000fc800078e0a04 */
[----:B------:R-:W-:Y:S02]  /*174d0*/  IMAD R61, R2, R4, R61 ;  /* 0x00000004023d7224 */ /* 0x000fe400078e023d */
[----:B------:R-:W-:-:S03]  /*174e0*/  @!P4 IMAD.MOV R57, RZ, RZ, -R57 ;  /* 0x000000ffff39c224 */ /* 0x000fc600078e0a39 */
[----:B------:R-:W-:Y:S01]  /*174f0*/  ISETP.GT.U32.AND P4, PT, R2, R61, PT ;  /* 0x0000003d0200720c */ /* 0x000fe20003f84070 */
[----:B------:R-:W-:-:S04]  /*17500*/  IMAD.HI.U32 R8, R3, R62, RZ ;  /* 0x0000003e03087227 */ /* 0x000fc800078e00ff */
[----:B------:R-:W-:Y:S02]  /*17510*/  IMAD.MOV R8, RZ, RZ, -R8 ;  /* 0x000000ffff087224 */ /* 0x000fe400078e0a08 */
[----:B------:R-:W-:-:S06]  /*17520*/  @!P5 IMAD.MOV R58, RZ, RZ, -R58 ;  /* 0x000000ffff3ad224 */ /* 0x000fcc00078e0a3a */
[----:B------:R-:W-:Y:S01]  /*17530*/  @!P4 IMAD.IADD R61, R61, 0x1, -R2 ;  /* 0x000000013d3dc824 */ /* 0x000fe200078e0a02 */
[----:B------:R-:W-:Y:S01]  /*17540*/  ISETP.GT.U32.AND P4, PT, R2, R60, PT ;  /* 0x0000003c0200720c */ /* 0x000fe20003f84070 */
[----:B------:R-:W-:-:S03]  /*17550*/  IMAD.HI.U32 R4, R3, R63, RZ ;  /* 0x0000003f03047227 */ /* 0x000fc600078e00ff */
[C---:B------:R-:W-:Y:S01]  /*17560*/  ISETP.GT.U32.AND P5, PT, R2.reuse, R61, PT ;  /* 0x0000003d0200720c */ /* 0x040fe20003fa4070 */
[----:B------:R-:W-:Y:S02]  /*17570*/  IMAD R62, R2, R8, R62 ;  /* 0x00000008023e7224 */ /* 0x000fe400078e023e */
[----:B------:R-:W-:Y:S02]  /*17580*/  IMAD.MOV R4, RZ, RZ, -R4 ;  /* 0x000000ffff047224 */ /* 0x000fe400078e0a04 */
[----:B----4-:R-:W-:Y:S02]  /*17590*/  IMAD.MOV.U32 R101, RZ, RZ, R90 ;  /* 0x000000ffff657224 */ /* 0x010fe400078e005a */
[----:B--2---:R-:W-:Y:S02]  /*175a0*/  IMAD.MOV.U32 R100, RZ, RZ, R91 ;  /* 0x000000ffff647224 */ /* 0x004fe400078e005b */
[----:B------:R-:W2:Y:S01]  /*175b0*/  LDL.LU R91, [R1+0x2e4] ;  /* 0x0002e400015b7983 */ /* 0x000ea20000300800 */
[----:B---3--:R-:W-:-:S03]  /*175c0*/  IMAD.MOV.U32 R99, RZ, RZ, R92 ;  /* 0x000000ffff637224 */ /* 0x008fc600078e005c */
[----:B------:R-:W3:Y:S04]  /*175d0*/  LDL.LU R92, [R1+0x2d4] ;  /* 0x0002d400015c7983 */ /* 0x000ee80000300800 */
[----:B------:R-:W4:Y:S01]  /*175e0*/  LDL.LU R90, [R1+0x2a4] ;  /* 0x0002a400015a7983 */ /* 0x000f220000300800 */
[----:B------:R-:W-:Y:S01]  /*175f0*/  @!P4 IMAD.IADD R60, R60, 0x1, -R2 ;  /* 0x000000013c3cc824 */ /* 0x000fe200078e0a02 */
[C---:B------:R-:W-:Y:S01]  /*17600*/  ISETP.GT.U32.AND P4, PT, R2.reuse, R62, PT ;  /* 0x0000003e0200720c */ /* 0x040fe20003f84070 */
[----:B------:R-:W-:Y:S02]  /*17610*/  IMAD R63, R2, R4, R63 ;  /* 0x00000004023f7224 */ /* 0x000fe400078e023f */
[----:B------:R-:W-:-:S04]  /*17620*/  IMAD.HI.U32 R11, R3, R64, RZ ;  /* 0x00000040030b7227 */ /* 0x000fc800078e00ff */
[----:B------:R-:W-:Y:S02]  /*17630*/  IMAD.MOV R11, RZ, RZ, -R11 ;  /* 0x000000ffff0b7224 */ /* 0x000fe400078e0a0b */
[----:B------:R-:W-:Y:S01]  /*17640*/  @!P5 IMAD.IADD R61, R61, 0x1, -R2 ;  /* 0x000000013d3dd824 */ /* 0x000fe200078e0a02 */
[C---:B------:R-:W-:Y:S01]  /*17650*/  ISETP.GT.U32.AND P5, PT, R2.reuse, R63, PT ;  /* 0x0000003f0200720c */ /* 0x040fe20003fa4070 */
[----:B------:R-:W-:Y:S02]  /*17660*/  IMAD R64, R2, R11, R64 ;  /* 0x0000000b02407224 */ /* 0x000fe400078e0240 */
[----:B------:R-:W-:Y:S02]  /*17670*/  @!P4 IMAD.IADD R62, R62, 0x1, -R2 ;  /* 0x000000013e3ec824 */ /* 0x000fe400078e0a02 */
[----:B------:R-:W-:Y:S01]  /*17680*/  IMAD.MOV.U32 R95, RZ, RZ, R87 ;  /* 0x000000ffff5f7224 */ /* 0x000fe200078e0057 */
[----:B------:R-:W-:Y:S01]  /*17690*/  ISETP.GT.U32.AND P4, PT, R2, R64, PT ;  /* 0x000000400200720c */ /* 0x000fe20003f84070 */
[----:B------:R-:W-:Y:S01]  /*176a0*/  IMAD.MOV.U32 R98, RZ, RZ, R89 ;  /* 0x000000ffff627224 */ /* 0x000fe200078e0059 */
[----:B------:R-:W-:-:S02]  /*176b0*/  IABS R8, R93 ;  /* 0x0000005d00087213 */ /* 0x000fc40000000000 */
[----:B------:R-:W-:-:S03]  /*176c0*/  IABS R10, R95 ;  /* 0x0000005f000a7213 */ /* 0x000fc60000000000 */
[----:B------:R-:W-:Y:S02]  /*176d0*/  @!P5 IMAD.IADD R63, R63, 0x1, -R2 ;  /* 0x000000013f3fd824 */ /* 0x000fe400078e0a02 */
[----:B------:R-:W-:Y:S02]  /*176e0*/  IMAD.MOV.U32 R89, RZ, RZ, R86 ;  /* 0x000000ffff597224 */ /* 0x000fe400078e0056 */
[----:B------:R-:W-:Y:S02]  /*176f0*/  IMAD.MOV.U32 R87, RZ, RZ, R77 ;  /* 0x000000ffff577224 */ /* 0x000fe400078e004d */
[----:B------:R-:W-:Y:S01]  /*17700*/  @!P6 IMAD.MOV R60, RZ, RZ, -R60 ;  /* 0x000000ffff3ce224 */ /* 0x000fe200078e0a3c */
[C---:B------:R-:W-:Y:S01]  /*17710*/  ISETP.GT.U32.AND P6, PT, R2.reuse, R62, PT ;  /* 0x0000003e0200720c */ /* 0x040fe20003fc4070 */
[----:B------:R-:W-:Y:S01]  /*17720*/  IMAD.MOV.U32 R86, RZ, RZ, R71 ;  /* 0x000000ffff567224 */ /* 0x000fe200078e0047 */
[----:B------:R-:W-:Y:S01]  /*17730*/  IABS R9, R94 ;  /* 0x0000005e00097213 */ /* 0x000fe20000000000 */
[----:B------:R-:W-:Y:S01]  /*17740*/  IMAD.MOV.U32 R77, RZ, RZ, R67 ;  /* 0x000000ffff4d7224 */ /* 0x000fe200078e0043 */
[----:B------:R-:W-:Y:S01]  /*17750*/  ISETP.GT.U32.AND P5, PT, R2, R63, PT ;  /* 0x0000003f0200720c */ /* 0x000fe20003fa4070 */
[----:B------:R-:W-:-:S02]  /*17760*/  IMAD.MOV.U32 R71, RZ, RZ, R66 ;  /* 0x000000ffff477224 */ /* 0x000fc400078e0042 */
[----:B------:R-:W-:Y:S01]  /*17770*/  IMAD.HI.U32 R67, R3, R10, RZ ;  /* 0x0000000a03437227 */ /* 0x000fe200078e00ff */
[----:B------:R-:W-:-:S03]  /*17780*/  IABS R4, R96 ;  /* 0x0000006000047213 */ /* 0x000fc60000000000 */
[----:B------:R-:W-:Y:S02]  /*17790*/  IMAD.MOV.U32 R102, RZ, RZ, R88 ;  /* 0x000000ffff667224 */ /* 0x000fe400078e0058 */
[----:B------:R-:W-:-:S04]  /*177a0*/  IMAD.HI.U32 R66, R3, R8, RZ ;  /* 0x0000000803427227 */ /* 0x000fc800078e00ff */
[----:B------:R-:W-:Y:S02]  /*177b0*/  IMAD.MOV.U32 R88, RZ, RZ, R78 ;  /* 0x000000ffff587224 */ /* 0x000fe400078e004e */
[----:B------:R-:W-:Y:S02]  /*177c0*/  IMAD.MOV.U32 R78, RZ, RZ, R69 ;  /* 0x000000ffff4e7224 */ /* 0x000fe400078e0045 */
[----:B------:R-:W-:Y:S02]  /*177d0*/  @!P4 IMAD.IADD R64, R64, 0x1, -R2 ;  /* 0x000000014040c824 */ /* 0x000fe400078e0a02 */
[----:B------:R-:W-:Y:S02]  /*177e0*/  IMAD.MOV.U32 R69, RZ, RZ, R65 ;  /* 0x000000ffff457224 */ /* 0x000fe400078e0041 */
[----:B------:R-:W-:Y:S02]  /*177f0*/  IMAD.MOV R67, RZ, RZ, -R67 ;  /* 0x000000ffff437224 */ /* 0x000fe400078e0a43 */
[----:B------:R-:W-:Y:S01]  /*17800*/  IMAD.HI.U32 R65, R3, R9, RZ ;  /* 0x0000000903417227 */ /* 0x000fe200078e00ff */
[----:B------:R-:W-:-:S03]  /*17810*/  ISETP.GT.U32.AND P4, PT, R2, R64, PT ;  /* 0x000000400200720c */ /* 0x000fc60003f84070 */
[----:B------:R-:W-:Y:S02]  /*17820*/  IMAD.MOV R66, RZ, RZ, -R66 ;  /* 0x000000ffff427224 */ /* 0x000fe400078e0a42 */
[----:B------:R-:W-:Y:S02]  /*17830*/  IMAD R10, R2, R67, R10 ;  /* 0x00000043020a7224 */ /* 0x000fe400078e020a */
[----:B------:R-:W-:-:S04]  /*17840*/  IMAD.HI.U32 R11, R3, R4, RZ ;  /* 0x00000004030b7227 */ /* 0x000fc800078e00ff */
[----:B------:R-:W-:Y:S02]  /*17850*/  IMAD.MOV R65, RZ, RZ, -R65 ;  /* 0x000000ffff417224 */ /* 0x000fe400078e0a41 */
[----:B------:R-:W-:Y:S02]  /*17860*/  IMAD R66, R2, R66, R8 ;  /* 0x0000004202427224 */ /* 0x000fe400078e0208 */
[--C-:B------:R-:W-:Y:S01]  /*17870*/  @!P6 IMAD.IADD R62, R62, 0x1, -R2.reuse ;  /* 0x000000013e3ee824 */ /* 0x100fe200078e0a02 */
[C---:B------:R-:W-:Y:S01]  /*17880*/  ISETP.GT.U32.AND P6, PT, R2.reuse, R10, PT ;  /* 0x0000000a0200720c */ /* 0x040fe20003fc4070 */
[----:B------:R-:W-:Y:S02]  /*17890*/  IMAD.MOV R11, RZ, RZ, -R11 ;  /* 0x000000ffff0b7224 */ /* 0x000fe400078e0a0b */
[C---:B------:R-:W-:Y:S02]  /*178a0*/  IMAD R9, R2.reuse, R65, R9 ;  /* 0x0000004102097224 */ /* 0x040fe400078e0209 */
[----:B------:R-:W-:Y:S01]  /*178b0*/  @!P5 IMAD.IADD R63, R63, 0x1, -R2 ;  /* 0x000000013f3fd824 */ /* 0x000fe200078e0a02 */
[C---:B------:R-:W-:Y:S01]  /*178c0*/  ISETP.GT.U32.AND P5, PT, R2.reuse, R66, PT ;  /* 0x000000420200720c */ /* 0x040fe20003fa4070 */
[----:B------:R-:W-:-:S02]  /*178d0*/  IMAD R4, R2, R11, R4 ;  /* 0x0000000b02047224 */ /* 0x000fc400078e0204 */
[----:B------:R-:W-:Y:S01]  /*178e0*/  @!P0 IMAD.MOV R62, RZ, RZ, -R62 ;  /* 0x000000ffff3e8224 */ /* 0x000fe200078e0a3e */
[----:B------:R-:W-:Y:S01]  /*178f0*/  ISETP.GT.U32.AND P0, PT, R2, R9, PT ;  /* 0x000000090200720c */ /* 0x000fe20003f04070 */
[----:B------:R-:W-:Y:S01]  /*17900*/  @!P1 IMAD.MOV R63, RZ, RZ, -R63 ;  /* 0x000000ffff3f9224 */ /* 0x000fe200078e0a3f */
[----:B------:R-:W-:Y:S01]  /*17910*/  ISETP.GE.AND P1, PT, R93, RZ, PT ;  /* 0x000000ff5d00720c */ /* 0x000fe20003f26270 */
[--C-:B------:R-:W-:Y:S01]  /*17920*/  @!P4 IMAD.IADD R64, R64, 0x1, -R2.reuse ;  /* 0x000000014040c824 */ /* 0x100fe200078e0a02 */
[----:B------:R-:W-:Y:S02]  /*17930*/  ISETP.GT.U32.AND P4, PT, R2, R4, PT ;  /* 0x000000040200720c */ /* 0x000fe40003f84070 */
[----:B------:R-:W-:Y:S01]  /*17940*/  IABS R8, R102 ;  /* 0x0000006600087213 */ /* 0x000fe20000000000 */
[--C-:B------:R-:W-:Y:S01]  /*17950*/  @!P6 IMAD.IADD R10, R10, 0x1, -R2.reuse ;  /* 0x000000010a0ae824 */ /* 0x100fe200078e0a02 */
[----:B------:R-:W-:Y:S01]  /*17960*/  ISETP.GE.AND P6, PT, R94, RZ, PT ;  /* 0x000000ff5e00720c */ /* 0x000fe20003fc6270 */
[----:B------:R-:W-:-:S04]  /*17970*/  @!P5 IMAD.IADD R66, R66, 0x1, -R2 ;  /* 0x000000014242d824 */ /* 0x000fc800078e0a02 */
[----:B------:R-:W-:Y:S01]  /*17980*/  @!P0 IMAD.IADD R9, R9, 0x1, -R2 ;  /* 0x0000000109098824 */ /* 0x000fe200078e0a02 */
[----:B------:R-:W-:-:S03]  /*17990*/  ISETP.GT.U32.AND P0, PT, R2, R66, PT ;  /* 0x000000420200720c */ /* 0x000fc60003f04070 */
[----:B------:R-:W-:Y:S01]  /*179a0*/  @!P4 IMAD.IADD R4, R4, 0x1, -R2 ;  /* 0x000000010404c824 */ /* 0x000fe200078e0a02 */
[----:B------:R-:W-:-:S09]  /*179b0*/  ISETP.GT.U32.AND P4, PT, R2, R9, PT ;  /* 0x000000090200720c */ /* 0x000fd20003f84070 */
[----:B------:R-:W-:-:S04]  /*179c0*/  @!P0 IMAD.IADD R66, R66, 0x1, -R2 ;  /* 0x0000000142428824 */ /* 0x000fc800078e0a02 */
[----:B------:R-:W-:Y:S01]  /*179d0*/  @!P4 IMAD.IADD R9, R9, 0x1, -R2 ;  /* 0x000000010909c824 */ /* 0x000fe200078e0a02 */
[C---:B------:R-:W-:Y:S01]  /*179e0*/  ISETP.GT.U32.AND P5, PT, R2.reuse, R10, PT ;  /* 0x0000000a0200720c */ /* 0x040fe20003fa4070 */
[----:B------:R-:W-:Y:S01]  /*179f0*/  @!P2 IMAD.MOV R64, RZ, RZ, -R64 ;  /* 0x000000ffff40a224 */ /* 0x000fe200078e0a40 */
[----:B------:R-:W-:Y:S01]  /*17a00*/  ISETP.GT.U32.AND P2, PT, R2, R4, PT ;  /* 0x000000040200720c */ /* 0x000fe20003f44070 */
[----:B------:R-:W-:Y:S01]  /*17a10*/  @!P3 IMAD.MOV R61, RZ, RZ, -R61 ;  /* 0x000000ffff3db224 */ /* 0x000fe200078e0a3d */
[----:B------:R-:W-:-:S09]  /*17a20*/  ISETP.GE.AND P3, PT, R95, RZ, PT ;  /* 0x000000ff5f00720c */ /* 0x000fd20003f66270 */
[--C-:B------:R-:W-:Y:S01]  /*17a30*/  @!P5 IMAD.IADD R10, R10, 0x1, -R2.reuse ;  /* 0x000000010a0ad824 */ /* 0x100fe200078e0a02 */
[----:B------:R-:W-:Y:S01]  /*17a40*/  ISETP.GE.AND P5, PT, R96, RZ, PT ;  /* 0x000000ff6000720c */ /* 0x000fe20003fa6270 */
[----:B------:R-:W-:Y:S02]  /*17a50*/  @!P2 IMAD.IADD R4, R4, 0x1, -R2 ;  /* 0x000000010404a824 */ /* 0x000fe400078e0a02 */
[----:B------:R-:W-:Y:S01]  /*17a60*/  IMAD.MOV.U32 R67, RZ, RZ, R9 ;  /* 0x000000ffff437224 */ /* 0x000fe200078e0009 */
[----:B------:R-:W-:-:S03]  /*17a70*/  ISETP.GE.AND P2, PT, R102, RZ, PT ;  /* 0x000000ff6600720c */ /* 0x000fc60003f46270 */
[----:B------:R-:W-:Y:S01]  /*17a80*/  @!P6 IMAD.MOV R67, RZ, RZ, -R67 ;  /* 0x000000ffff43e224 */ /* 0x000fe200078e0a43 */
[----:B------:R-:W-:Y:S01]  /*17a90*/  ISETP.GE.AND P6, PT, R101, RZ, PT ;  /* 0x000000ff6500720c */ /* 0x000fe20003fc6270 */
[----:B---3--:R-:W-:Y:S02]  /*17aa0*/  IMAD.MOV.U32 R93, RZ, RZ, R92 ;  /* 0x000000ffff5d7224 */ /* 0x008fe400078e005c */
[----:B----4-:R-:W-:Y:S02]  /*17ab0*/  IMAD.MOV.U32 R92, RZ, RZ, R90 ;  /* 0x000000ffff5c7224 */ /* 0x010fe400078e005a */
[----:B------:R-:W-:Y:S02]  /*17ac0*/  IMAD.MOV.U32 R90, RZ, RZ, R89 ;  /* 0x000000ffff5a7224 */ /* 0x000fe400078e0059 */
[----:B------:R-:W-:Y:S02]  /*17ad0*/  IMAD.MOV.U32 R89, RZ, RZ, R88 ;  /* 0x000000ffff597224 */ /* 0x000fe400078e0058 */
[----:B------:R-:W-:-:S02]  /*17ae0*/  IMAD.MOV.U32 R88, RZ, RZ, R87 ;  /* 0x000000ffff587224 */ /* 0x000fc400078e0057 */
[----:B------:R-:W-:Y:S02]  /*17af0*/  IMAD.MOV.U32 R87, RZ, RZ, R71 ;  /* 0x000000ffff577224 */ /* 0x000fe400078e0047 */
[----:B------:R-:W-:Y:S02]  /*17b00*/  IMAD.MOV.U32 R71, RZ, RZ, R69 ;  /* 0x000000ffff477224 */ /* 0x000fe400078e0045 */
[----:B------:R-:W-:-:S04]  /*17b10*/  IMAD.HI.U32 R69, R3, R8, RZ ;  /* 0x0000000803457227 */ /* 0x000fc800078e00ff */
[----:B------:R-:W-:Y:S02]  /*17b20*/  IMAD.MOV.U32 R94, RZ, RZ, R90 ;  /* 0x000000ffff5e7224 */ /* 0x000fe400078e005a */
[----:B------:R-:W-:Y:S02]  /*17b30*/  IMAD.MOV.U32 R90, RZ, RZ, R88 ;  /* 0x000000ffff5a7224 */ /* 0x000fe400078e0058 */
[----:B------:R-:W-:Y:S02]  /*17b40*/  IMAD.MOV.U32 R88, RZ, RZ, R87 ;  /* 0x000000ffff587224 */ /* 0x000fe400078e0057 */
[----:B------:R-:W-:Y:S01]  /*17b50*/  IMAD.MOV.U32 R87, RZ, RZ, R70 ;  /* 0x000000ffff577224 */ /* 0x000fe200078e0046 */
[----:B------:R-:W-:Y:S01]  /*17b60*/  IABS R70, R98 ;  /* 0x0000006200467213 */ /* 0x000fe20000000000 */
[----:B------:R-:W-:-:S04]  /*17b70*/  IMAD.MOV R69, RZ, RZ, -R69 ;  /* 0x000000ffff457224 */ /* 0x000fc800078e0a45 */
[----:B------:R-:W-:Y:S02]  /*17b80*/  IMAD R69, R2, R69, R8 ;  /* 0x0000004502457224 */ /* 0x000fe400078e0208 */
[----:B------:R-:W-:-:S04]  /*17b90*/  IMAD.HI.U32 R8, R3, R70, RZ ;  /* 0x0000004603087227 */ /* 0x000fc800078e00ff */
[----:B------:R-:W-:Y:S01]  /*17ba0*/  IMAD.MOV R8, RZ, RZ, -R8 ;  /* 0x000000ffff087224 */ /* 0x000fe200078e0a08 */
[----:B------:R-:W-:-:S03]  /*17bb0*/  ISETP.GT.U32.AND P0, PT, R2, R69, PT ;  /* 0x000000450200720c */ /* 0x000fc60003f04070 */
[----:B------:R-:W-:-:S05]  /*17bc0*/  IMAD R70, R2, R8, R70 ;  /* 0x0000000802467224 */ /* 0x000fca00078e0246 */
[----:B------:R-:W-:-:S05]  /*17bd0*/  ISETP.GT.U32.AND P4, PT, R2, R70, PT ;  /* 0x000000460200720c */ /* 0x000fca0003f84070 */
[----:B------:R-:W-:Y:S02]  /*17be0*/  @!P0 IMAD.IADD R69, R69, 0x1, -R2 ;  /* 0x0000000145458824 */ /* 0x000fe400078e0a02 */
[----:B------:R-:W-:-:S06]  /*17bf0*/  IMAD.MOV.U32 R95, RZ, RZ, R89 ;  /* 0x000000ffff5f7224 */ /* 0x000fcc00078e0059 */
[----:B------:R-:W-:Y:S01]  /*17c00*/  @!P4 IMAD.IADD R70, R70, 0x1, -R2 ;  /* 0x000000014646c824 */ /* 0x000fe200078e0a02 */
[----:B------:R-:W-:Y:S01]  /*17c10*/  ISETP.GT.U32.AND P4, PT, R2, R69, PT ;  /* 0x000000450200720c */ /* 0x000fe20003f84070 */
[----:B------:R-:W-:Y:S02]  /*17c20*/  IMAD.MOV.U32 R97, RZ, RZ, R95 ;  /* 0x000000ffff617224 */ /* 0x000fe400078e005f */
[----:B------:R-:W-:Y:S02]  /*17c30*/  IMAD.MOV.U32 R96, RZ, RZ, R94 ;  /* 0x000000ffff607224 */ /* 0x000fe400078e005e */
[----:B------:R-:W-:Y:S02]  /*17c40*/  IMAD.MOV.U32 R95, RZ, RZ, R93 ;  /* 0x000000ffff5f7224 */ /* 0x000fe400078e005d */
[----:B--2---:R-:W-:Y:S02]  /*17c50*/  IMAD.MOV.U32 R94, RZ, RZ, R91 ;  /* 0x000000ffff5e7224 */ /* 0x004fe400078e005b */
[----:B------:R-:W-:-:S02]  /*17c60*/  IMAD.MOV.U32 R93, RZ, RZ, R76 ;  /* 0x000000ffff5d7224 */ /* 0x000fc400078e004c */
[----:B------:R-:W-:Y:S01]  /*17c70*/  IMAD.MOV.U32 R91, RZ, RZ, R73 ;  /* 0x000000ffff5b7224 */ /* 0x000fe200078e0049 */
[----:B------:R-:W-:Y:S01]  /*17c80*/  ISETP.GE.AND P0, PT, R98, RZ, PT ;  /* 0x000000ff6200720c */ /* 0x000fe20003f06270 */
[----:B------:R-:W-:Y:S02]  /*17c90*/  IMAD.MOV.U32 R117, RZ, RZ, R97 ;  /* 0x000000ffff757224 */ /* 0x000fe400078e0061 */
[----:B------:R-:W-:Y:S02]  /*17ca0*/  IMAD.MOV.U32 R97, RZ, RZ, R93 ;  /* 0x000000ffff617224 */ /* 0x000fe400078e005d */
[----:B------:R-:W-:Y:S02]  /*17cb0*/  IMAD.MOV.U32 R98, RZ, RZ, R91 ;  /* 0x000000ffff627224 */ /* 0x000fe400078e005b */
[----:B------:R-:W-:Y:S02]  /*17cc0*/  IMAD.MOV.U32 R93, RZ, RZ, R74 ;  /* 0x000000ffff5d7224 */ /* 0x000fe400078e004a */
[----:B------:R-:W-:-:S02]  /*17cd0*/  IMAD.MOV.U32 R118, RZ, RZ, R96 ;  /* 0x000000ffff767224 */ /* 0x000fc400078e0060 */
[----:B------:R-:W-:Y:S01]  /*17ce0*/  IMAD.MOV.U32 R74, RZ, RZ, R68 ;  /* 0x000000ffff4a7224 */ /* 0x000fe200078e0044 */
[----:B------:R-:W-:Y:S01]  /*17cf0*/  IABS R73, R99 ;  /* 0x0000006300497213 */ /* 0x000fe20000000000 */
[----:B------:R-:W-:Y:S02]  /*17d00*/  IMAD.MOV.U32 R96, RZ, RZ, R94 ;  /* 0x000000ffff607224 */ /* 0x000fe400078e005e */
[----:B------:R-:W-:Y:S02]  /*17d10*/  IMAD.MOV.U32 R68, RZ, RZ, R4 ;  /* 0x000000ffff447224 */ /* 0x000fe400078e0004 */
[----:B------:R-:W-:Y:S01]  /*17d20*/  @!P4 IMAD.IADD R69, R69, 0x1, -R2 ;  /* 0x000000014545c824 */ /* 0x000fe200078e0a02 */
[----:B------:R-:W-:Y:S01]  /*17d30*/  ISETP.GE.AND P4, PT, R99, RZ, PT ;  /* 0x000000ff6300720c */ /* 0x000fe20003f86270 */
[----:B------:R-:W-:Y:S02]  /*17d40*/  IMAD.MOV.U32 R99, RZ, RZ, R98 ;  /* 0x000000ffff637224 */ /* 0x000fe400078e0062 */
[----:B------:R-:W-:-:S02]  /*17d50*/  IMAD.MOV.U32 R98, RZ, RZ, R97 ;  /* 0x000000ffff627224 */ /* 0x000fc400078e0061 */
[----:B------:R-:W-:Y:S01]  /*17d60*/  IMAD.MOV.U32 R76, RZ, RZ, R72 ;  /* 0x000000ffff4c7224 */ /* 0x000fe200078e0048 */
[----:B------:R-:W-:Y:S01]  /*17d70*/  IABS R72, R100 ;  /* 0x0000006400487213 */ /* 0x000fe20000000000 */
[----:B------:R-:W-:Y:S01]  /*17d80*/  @!P5 IMAD.MOV R68, RZ, RZ, -R68 ;  /* 0x000000ffff44d224 */ /* 0x000fe200078e0a44 */
[----:B------:R-:W-:Y:S01]  /*17d90*/  ISETP.GE.AND P5, PT, R100, RZ, PT ;  /* 0x000000ff6400720c */ /* 0x000fe20003fa6270 */
        /* <DEDUP_REMOVED lines=12> */
[----:B------:R-:W-:Y:S01]  /*17e60*/  IMAD.MOV.U32 R91, RZ, RZ, R90 ;  /* 0x000000ffff5b7224 */ /* 0x000fe200078e005a */
[----:B------:R-:W2:Y:S01]  /*17e70*/  LDL.LU R127, [R1+0x59c] ;  /* 0x00059c00017f7983 */ /* 0x000ea20000300800 */
[----:B------:R-:W-:Y:S02]  /*17e80*/  IMAD.MOV.U32 R90, RZ, RZ, R86 ;  /* 0x000000ffff5a7224 */ /* 0x000fe400078e0056 */
[----:B------:R-:W-:Y:S01]  /*17e90*/  IMAD.MOV.U32 R92, RZ, RZ, R129 ;  /* 0x000000ffff5c7224 */ /* 0x000fe200078e0081 */
[----:B------:R-:W3:Y:S01]  /*17ea0*/  LDL.LU R75, [R1+0x31c] ;  /* 0x00031c00014b7983 */ /* 0x000ee20000300800 */
[----:B------:R-:W-:-:S02]  /*17eb0*/  IMAD.MOV.U32 R86, RZ, RZ, R78 ;  /* 0x000000ffff567224 */ /* 0x000fc400078e004e */
[----:B------:R-:W-:Y:S01]  /*17ec0*/  IMAD.MOV.U32 R78, RZ, RZ, R77 ;  /* 0x000000ffff4e7224 */ /* 0x000fe200078e004d */
[----:B------:R-:W4:Y:S01]  /*17ed0*/  LDL.LU R129, [R1+0x6f4] ;  /* 0x0006f40001817983 */ /* 0x000f220000300800 */
[----:B------:R-:W-:Y:S01]  /*17ee0*/  IMAD.MOV.U32 R89, RZ, RZ, R71 ;  /* 0x000000ffff597224 */ /* 0x000fe200078e0047 */
[----:B------:R-:W-:Y:S02]  /*17ef0*/  IABS R71, R101 ;  /* 0x0000006500477213 */ /* 0x000fe40000000000 */
[----:B------:R-:W2:Y:S04]  /*17f00*/  LDL.LU R77, [R1+0x3c0] ;  /* 0x0003c000014d7983 */ /* 0x000ea80000300800 */
[----:B------:R-:W4:Y:S04]  /*17f10*/  LDL.LU R102, [R1+0x2f4] ;  /* 0x0002f40001667983 */ /* 0x000f280000300800 */
[----:B------:R-:W3:Y:S01]  /*17f20*/  LDL.LU R101, [R1+0x2f0] ;  /* 0x0002f00001657983 */ /* 0x000ee20000300800 */
[----:B------:R-:W-:-:S02]  /*17f30*/  IMAD.MOV.U32 R114, RZ, RZ, R97 ;  /* 0x000000ffff727224 */ /* 0x000fc400078e0061 */
[----:B------:R-:W-:Y:S02]  /*17f40*/  IMAD.MOV.U32 R104, RZ, RZ, R96 ;  /* 0x000000ffff687224 */ /* 0x000fe400078e0060 */
[----:B------:R-:W-:Y:S02]  /*17f50*/  IMAD.MOV.U32 R96, RZ, RZ, R93 ;  /* 0x000000ffff607224 */ /* 0x000fe400078e005d */
[----:B------:R-:W-:Y:S02]  /*17f60*/  IMAD.MOV.U32 R97, RZ, RZ, R90 ;  /* 0x000000ffff617224 */ /* 0x000fe400078e005a */
[----:B------:R-:W-:Y:S01]  /*17f70*/  IMAD.MOV.U32 R110, RZ, RZ, R98 ;  /* 0x000000ffff6e7224 */ /* 0x000fe200078e0062 */
[----:B------:R-:W4:Y:S01]  /*17f80*/  LDL.LU R90, [R1+0x600] ;  /* 0x00060000015a7983 */ /* 0x000f220000300800 */
[----:B------:R-:W-:Y:S02]  /*17f90*/  IMAD.MOV.U32 R93, RZ, RZ, R91 ;  /* 0x000000ffff5d7224 */ /* 0x000fe400078e005b */
[----:B------:R-:W-:Y:S01]  /*17fa0*/  IMAD.MOV.U32 R98, RZ, RZ, R86 ;  /* 0x000000ffff627224 */ /* 0x000fe200078e0056 */
[----:B------:R-:W4:Y:S01]  /*17fb0*/  LDL.LU R91, [R1+0x5fc] ;  /* 0x0005fc00015b7983 */ /* 0x000f220000300800 */
[----:B------:R-:W-:-:S02]  /*17fc0*/  IMAD.MOV.U32 R103, RZ, RZ, R128 ;  /* 0x000000ffff677224 */ /* 0x000fc400078e0080 */
[----:B------:R-:W-:Y:S01]  /*17fd0*/  IMAD.MOV.U32 R108, RZ, RZ, R97 ;  /* 0x000000ffff6c7224 */ /* 0x000fe200078e0061 */
[----:B------:R-:W4:Y:S01]  /*17fe0*/  LDL.LU R128, [R1+0x5c0] ;  /* 0x0005c00001807983 */ /* 0x000f220000300800 */
[----:B------:R-:W-:Y:S02]  /*17ff0*/  IMAD.MOV.U32 R97, RZ, RZ, R96 ;  /* 0x000000ffff617224 */ /* 0x000fe400078e0060 */
[----:B------:R-:W-:Y:S02]  /*18000*/  IMAD.MOV.U32 R107, RZ, RZ, R98 ;  /* 0x000000ffff6b7224 */ /* 0x000fe400078e0062 */
[----:B------:R-:W-:Y:S02]  /*18010*/  IMAD.MOV.U32 R98, RZ, RZ, R95 ;  /* 0x000000ffff627224 */ /* 0x000fe400078e005f */
[----:B------:R-:W-:Y:S02]  /*18020*/  IMAD.MOV.U32 R65, RZ, RZ, R10 ;  /* 0x000000ffff417224 */ /* 0x000fe400078e000a */
[----:B------:R-:W-:-:S04]  /*18030*/  IMAD.HI.U32 R8, R3, R71, RZ ;  /* 0x0000004703087227 */ /* 0x000fc800078e00ff */
[----:B------:R-:W-:Y:S01]  /*18040*/  @!P3 IMAD.MOV R65, RZ, RZ, -R65 ;  /* 0x000000ffff41b224 */ /* 0x000fe200078e0a41 */
[----:B------:R-:W-:Y:S01]  /*18050*/  ISETP.GT.U32.AND P3, PT, R2, R70, PT ;  /* 0x000000460200720c */ /* 0x000fe20003f64070 */
[----:B------:R-:W-:Y:S02]  /*18060*/  IMAD.MOV R8, RZ, RZ, -R8 ;  /* 0x000000ffff087224 */ /* 0x000fe400078e0a08 */
[----:B------:R-:W-:-:S04]  /*18070*/  IMAD.HI.U32 R11, R3, R72, RZ ;  /* 0x00000048030b7227 */ /* 0x000fc800078e00ff */
[C---:B------:R-:W-:Y:S02]  /*18080*/  IMAD R71, R2.reuse, R8, R71 ;  /* 0x0000000802477224 */ /* 0x040fe400078e0247 */
[----:B------:R-:W-:Y:S02]  /*18090*/  IMAD.MOV R10, RZ, RZ, -R11 ;  /* 0x000000ffff0a7224 */ /* 0x000fe400078e0a0b */
[----:B------:R-:W-:Y:S01]  /*180a0*/  @!P1 IMAD.MOV R66, RZ, RZ, -R66 ;  /* 0x000000ffff429224 */ /* 0x000fe200078e0a42 */
[C---:B------:R-:W-:Y:S01]  /*180b0*/  ISETP.GT.U32.AND P1, PT, R2.reuse, R71, PT ;  /* 0x000000470200720c */ /* 0x040fe20003f24070 */
[----:B------:R-:W-:Y:S02]  /*180c0*/  IMAD R72, R2, R10, R72 ;  /* 0x0000000a02487224 */ /* 0x000fe400078e0248 */
[----:B------:R-:W-:-:S03]  /*180d0*/  @!P3 IMAD.IADD R70, R70, 0x1, -R2 ;  /* 0x000000014646b824 */ /* 0x000fc600078e0a02 */
[----:B------:R-:W-:Y:S01]  /*180e0*/  ISETP.GT.U32.AND P3, PT, R2, R72, PT ;  /* 0x000000480200720c */ /* 0x000fe20003f64070 */
[----:B------:R-:W-:-:S06]  /*180f0*/  @!P2 IMAD.MOV R69, RZ, RZ, -R69 ;  /* 0x000000ffff45a224 */ /* 0x000fcc00078e0a45 */
[--C-:B------:R-:W-:Y:S01]  /*18100*/  @!P1 IMAD.IADD R71, R71, 0x1, -R2.reuse ;  /* 0x0000000147479824 */ /* 0x100fe200078e0a02 */
[----:B------:R-:W-:Y:S01]  /*18110*/  ISETP.GE.AND P1, PT, R74, RZ, PT ;  /* 0x000000ff4a00720c */ /* 0x000fe20003f26270 */
[C---:B------:R-:W-:Y:S01]  /*18120*/  IMAD.HI.U32 R8, R3.reuse, R73, RZ ;  /* 0x0000004903087227 */ /* 0x040fe200078e00ff */
[----:B------:R-:W-:Y:S02]  /*18130*/  IABS R74, R74 ;  /* 0x0000004a004a7213 */ /* 0x000fe40000000000 */
[----:B------:R-:W-:Y:S01]  /*18140*/  ISETP.GT.U32.AND P2, PT, R2, R71, PT ;  /* 0x000000470200720c */ /* 0x000fe20003f44070 */
[----:B------:R-:W-:Y:S02]  /*18150*/  @!P3 IMAD.IADD R72, R72, 0x1, -R2 ;  /* 0x000000014848b824 */ /* 0x000fe400078e0a02 */
[----:B------:R-:W-:Y:S02]  /*18160*/  IMAD.MOV R8, RZ, RZ, -R8 ;  /* 0x000000ffff087224 */ /* 0x000fe400078e0a08 */
[----:B------:R-:W-:Y:S01]  /*18170*/  IMAD.HI.U32 R4, R3, R74, RZ ;  /* 0x0000004a03047227 */ /* 0x000fe200078e00ff */
[----:B------:R-:W-:-:S03]  /*18180*/  ISETP.GT.U32.AND P3, PT, R2, R72, PT ;  /* 0x000000480200720c */ /* 0x000fc60003f64070 */
[C---:B------:R-:W-:Y:S02]  /*18190*/  IMAD R73, R2.reuse, R8, R73 ;  /* 0x0000000802497224 */ /* 0x040fe400078e0249 */
[----:B------:R-:W-:Y:S02]  /*181a0*/  IMAD.MOV R4, RZ, RZ, -R4 ;  /* 0x000000ffff047224 */ /* 0x000fe400078e0a04 */
[----:B------:R-:W-:Y:S01]  /*181b0*/  @!P2 IMAD.IADD R71, R71, 0x1, -R2 ;  /* 0x000000014747a824 */ /* 0x000fe200078e0a02 */
[C---:B------:R-:W-:Y:S01]  /*181c0*/  ISETP.GT.U32.AND P2, PT, R2.reuse, R73, PT ;  /* 0x000000490200720c */ /* 0x040fe20003f44070 */
[----:B------:R-:W-:-:S04]  /*181d0*/  IMAD R74, R2, R4, R74 ;  /* 0x00000004024a7224 */ /* 0x000fc800078e024a */
[----:B------:R-:W-:Y:S01]  /*181e0*/  @!P3 IMAD.IADD R72, R72, 0x1, -R2 ;  /* 0x000000014848b824 */ /* 0x000fe200078e0a02 */
[----:B------:R-:W-:Y:S01]  /*181f0*/  ISETP.GT.U32.AND P3, PT, R2, R74, PT ;  /* 0x0000004a0200720c */ /* 0x000fe20003f64070 */
[----:B------:R-:W-:Y:S02]  /*18200*/  @!P0 IMAD.MOV R70, RZ, RZ, -R70 ;  /* 0x000000ffff468224 */ /* 0x000fe400078e0a46 */
[----:B---3--:R-:W-:Y:S02]  /*18210*/  IMAD.MOV.U32 R113, RZ, RZ, R101 ;  /* 0x000000ffff717224 */ /* 0x008fe400078e0065 */
[----:B------:R-:W-:Y:S02]  /*18220*/  IMAD.MOV.U32 R101, RZ, RZ, R92 ;  /* 0x000000ffff657224 */ /* 0x000fe400078e005c */
[----:B------:R-:W3:Y:S04]  /*18230*/  LDL.LU R92, [R1+0x3e4] ;  /* 0x0003e400015c7983 */ /* 0x000ee80000300800 */
[----:B------:R-:W3:Y:S04]  /*18240*/  LDL.LU R96, [R1+0x3d8] ;  /* 0x0003d80001607983 */ /* 0x000ee80000300800 */
[----:B------:R-:W3:Y:S01]  /*18250*/  LDL.LU R95, [R1+0x3dc] ;  /* 0x0003dc00015f7983 */ /* 0x000ee20000300800 */
[----:B------:R-:W-:-:S02]  /*18260*/  ISETP.GE.AND P0, PT, R75, RZ, PT ;  /* 0x000000ff4b00720c */ /* 0x000fc40003f06270 */
[----:B------:R-:W-:Y:S01]  /*18270*/  IABS R75, R75 ;  /* 0x0000004b004b7213 */ /* 0x000fe20000000000 */
[----:B------:R-:W-:Y:S01]  /*18280*/  IMAD.MOV.U32 R86, RZ, RZ, R76 ;  /* 0x000000ffff567224 */ /* 0x000fe200078e004c */
[----:B------:R-:W-:Y:S01]  /*18290*/  IABS R76, R104 ;  /* 0x00000068004c7213 */ /* 0x000fe20000000000 */
[----:B------:R-:W-:Y:S02]  /*182a0*/  @!P2 IMAD.IADD R73, R73, 0x1, -R2 ;  /* 0x000000014949a824 */ /* 0x000fe400078e0a02 */
[----:B------:R-:W-:-:S04]  /*182b0*/  IMAD.HI.U32 R10, R3, R75, RZ ;  /* 0x0000004b030a7227 */ /* 0x000fc800078e00ff */
[----:B------:R-:W-:Y:S02]  /*182c0*/  IMAD.MOV.U32 R115, RZ, RZ, R100 ;  /* 0x000000ffff737224 */ /* 0x000fe400078e0064 */
[----:B------:R-:W-:Y:S02]  /*182d0*/  IMAD.MOV.U32 R116, RZ, RZ, R99 ;  /* 0x000000ffff747224 */ /* 0x000fe400078e0063 */
[----:B------:R-:W-:Y:S01]  /*182e0*/  @!P6 IMAD.MOV R71, RZ, RZ, -R71 ;  /* 0x000000ffff47e224 */ /* 0x000fe200078e0a47 */
[----:B------:R-:W-:Y:S01]  /*182f0*/  ISETP.GT.U32.AND P6, PT, R2, R73, PT ;  /* 0x000000490200720c */ /* 0x000fe20003fc4070 */
[----:B------:R-:W-:Y:S01]  /*18300*/  IMAD.MOV.U32 R100, RZ, RZ, R78 ;  /* 0x000000ffff647224 */ /* 0x000fe200078e004e */
[----:B------:R-:W-:Y:S01]  /*18310*/  IABS R78, R117 ;  /* 0x00000075004e7213 */ /* 0x000fe20000000000 */
[----:B--2---:R-:W-:Y:S01]  /*18320*/  IMAD.MOV.U32 R99, RZ, RZ, R77 ;  /* 0x000000ffff637224 */ /* 0x004fe200078e004d */
[----:B------:R-:W-:Y:S01]  /*18330*/  IABS R77, R118 ;  /* 0x00000076004d7213 */ /* 0x000fe20000000000 */
[----:B------:R-:W-:-:S02]  /*18340*/  IMAD.MOV R10, RZ, RZ, -R10 ;  /* 0x000000ffff0a7224 */ /* 0x000fc400078e0a0a */
[----:B------:R-:W-:Y:S02]  /*18350*/  @!P3 IMAD.IADD R74, R74, 0x1, -R2 ;  /* 0x000000014a4ab824 */ /* 0x000fe400078e0a02 */
[----:B------:R-:W-:-:S03]  /*18360*/  IMAD.HI.U32 R9, R3, R76, RZ ;  /* 0x0000004c03097227 */ /* 0x000fc600078e00ff */
[C---:B------:R-:W-:Y:S01]  /*18370*/  ISETP.GT.U32.AND P3, PT, R2.reuse, R74, PT ;  /* 0x0000004a0200720c */ /* 0x040fe20003f64070 */
[----:B------:R-:W-:Y:S02]  /*18380*/  IMAD R75, R2, R10, R75 ;  /* 0x0000000a024b7224 */ /* 0x000fe400078e024b */
[----:B------:R-:W-:Y:S02]  /*18390*/  IMAD.MOV R9, RZ, RZ, -R9 ;  /* 0x000000ffff097224 */ /* 0x000fe400078e0a09 */
[----:B------:R-:W-:-:S04]  /*183a0*/  IMAD.HI.U32 R8, R3, R77, RZ ;  /* 0x0000004d03087227 */ /* 0x000fc800078e00ff */
[----:B------:R-:W-:-:S04]  /*183b0*/  IMAD.HI.U32 R4, R3, R78, RZ ;  /* 0x0000004e03047227 */ /* 0x000fc800078e00ff */
[----:B----4-:R-:W-:Y:S02]  /*183c0*/  IMAD.MOV.U32 R112, RZ, RZ, R102 ;  /* 0x000000ffff707224 */ /* 0x010fe400078e0066 */
[----:B------:R-:W-:Y:S01]  /*183d0*/  @!P5 IMAD.MOV R72, RZ, RZ, -R72 ;  /* 0x000000ffff48d224 */ /* 0x000fe200078e0a48 */
[C---:B------:R-:W-:Y:S01]  /*183e0*/  ISETP.GT.U32.AND P5, PT, R2.reuse, R75, PT ;  /* 0x0000004b0200720c */ /* 0x040fe20003fa4070 */
[----:B------:R-:W-:Y:S01]  /*183f0*/  IMAD.MOV.U32 R102, RZ, RZ, R79 ;  /* 0x000000ffff667224 */ /* 0x000fe200078e004f */
[----:B------:R-:W-:Y:S01]  /*18400*/  IABS R79, R114 ;  /* 0x00000072004f7213 */ /* 0x000fe20000000000 */
[----:B------:R-:W-:Y:S02]  /*18410*/  IMAD R76, R2, R9, R76 ;  /* 0x00000009024c7224 */ /* 0x000fe400078e024c */
[----:B------:R-:W-:Y:S02]  /*18420*/  IMAD.MOV R8, RZ, RZ, -R8 ;  /* 0x000000ffff087224 */ /* 0x000fe400078e0a08 */
[----:B------:R-:W-:-:S02]  /*18430*/  IMAD.MOV R4, RZ, RZ, -R4 ;  /* 0x000000ffff047224 */ /* 0x000fc400078e0a04 */
[----:B------:R-:W-:Y:S01]  /*18440*/  @!P6 IMAD.IADD R73, R73, 0x1, -R2 ;  /* 0x000000014949e824 */ /* 0x000fe200078e0a02 */
[C---:B------:R-:W-:Y:S01]  /*18450*/  ISETP.GT.U32.AND P6, PT, R2.reuse, R76, PT ;  /* 0x0000004c0200720c */ /* 0x040fe20003fc4070 */
[C---:B------:R-:W-:Y:S02]  /*18460*/  IMAD R77, R2.reuse, R8, R77 ;  /* 0x00000008024d7224 */ /* 0x040fe400078e024d */
[----:B------:R-:W-:Y:S02]  /*18470*/  IMAD R78, R2, R4, R78 ;  /* 0x00000004024e7224 */ /* 0x000fe400078e024e */
[----:B------:R-:W-:-:S04]  /*18480*/  IMAD.HI.U32 R4, R3, R79, RZ ;  /* 0x0000004f03047227 */ /* 0x000fc800078e00ff */
[----:B------:R-:W-:Y:S01]  /*18490*/  @!P3 IMAD.IADD R74, R74, 0x1, -R2 ;  /* 0x000000014a4ab824 */ /* 0x000fe200078e0a02 */
[C---:B------:R-:W-:Y:S01]  /*184a0*/  ISETP.GT.U32.AND P3, PT, R2.reuse, R77, PT ;  /* 0x0000004d0200720c */ /* 0x040fe20003f64070 */
[----:B------:R-:W-:Y:S02]  /*184b0*/  IMAD.MOV R4, RZ, RZ, -R4 ;  /* 0x000000ffff047224 */ /* 0x000fe400078e0a04 */
[--C-:B------:R-:W-:Y:S01]  /*184c0*/  @!P5 IMAD.IADD R75, R75, 0x1, -R2.reuse ;  /* 0x000000014b4bd824 */ /* 0x100fe200078e0a02 */
[C---:B------:R-:W-:Y:S01]  /*184d0*/  ISETP.GT.U32.AND P5, PT, R2.reuse, R78, PT ;  /* 0x0000004e0200720c */ /* 0x040fe20003fa4070 */
[----:B------:R-:W-:Y:S02]  /*184e0*/  IMAD R79, R2, R4, R79 ;  /* 0x00000004024f7224 */ /* 0x000fe400078e024f */
[----:B------:R-:W-:-:S03]  /*184f0*/  @!P6 IMAD.IADD R76, R76, 0x1, -R2 ;  /* 0x000000014c4ce824 */ /* 0x000fc600078e0a02 */
[----:B------:R-:W-:Y:S01]  /*18500*/  ISETP.GT.U32.AND P6, PT, R2, R79, PT ;  /* 0x0000004f0200720c */ /* 0x000fe20003fc4070 */
[----:B------:R-:W-:Y:S02]  /*18510*/  IMAD.MOV.U32 R106, RZ, RZ, R100 ;  /* 0x000000ffff6a7224 */ /* 0x000fe400078e0064 */
[----:B------:R-:W-:Y:S02]  /*18520*/  @!P3 IMAD.IADD R77, R77, 0x1, -R2 ;  /* 0x000000014d4db824 */ /* 0x000fe400078e0a02 */
[----:B------:R-:W-:Y:S02]  /*18530*/  IMAD.MOV.U32 R100, RZ, RZ, R94 ;  /* 0x000000ffff647224 */ /* 0x000fe400078e005e */
[----:B------:R-:W-:Y:S02]  /*18540*/  IMAD.MOV.U32 R109, RZ, RZ, R85 ;  /* 0x000000ffff6d7224 */ /* 0x000fe400078e0055 */
[----:B------:R-:W-:Y:S01]  /*18550*/  IMAD.MOV.U32 R94, RZ, RZ, R81 ;  /* 0x000000ffff5e7224 */ /* 0x000fe200078e0051 */
[----:B------:R-:W-:Y:S01]  /*18560*/  IABS R81, R116 ;  /* 0x0000007400517213 */ /* 0x000fe20000000000 */
[----:B------:R-:W-:Y:S01]  /*18570*/  @!P5 IMAD.IADD R78, R78, 0x1, -R2 ;  /* 0x000000014e4ed824 */ /* 0x000fe200078e0a02 */
[----:B------:R-:W-:Y:S01]  /*18580*/  ISETP.GT.U32.AND P5, PT, R2, R77, PT ;  /* 0x0000004d0200720c */ /* 0x000fe20003fa4070 */
[----:B------:R-:W-:Y:S01]  /*18590*/  IMAD.MOV.U32 R85, RZ, RZ, R82 ;  /* 0x000000ffff557224 */ /* 0x000fe200078e0052 */
[----:B------:R-:W-:Y:S01]  /*185a0*/  IABS R82, R115 ;  /* 0x0000007300527213 */ /* 0x000fe20000000000 */
[----:B------:R-:W-:-:S02]  /*185b0*/  IMAD.MOV.U32 R111, RZ, RZ, R103 ;  /* 0x000000ffff6f7224 */ /* 0x000fc400078e0067 */
[----:B------:R-:W-:Y:S02]  /*185c0*/  IMAD.MOV.U32 R103, RZ, RZ, R89 ;  /* 0x000000ffff677224 */ /* 0x000fe400078e0059 */
[----:B------:R-:W-:Y:S01]  /*185d0*/  IMAD.MOV.U32 R89, RZ, RZ, R80 ;  /* 0x000000ffff597224 */ /* 0x000fe200078e0050 */
[----:B------:R-:W-:Y:S01]  /*185e0*/  IABS R80, R110 ;  /* 0x0000006e00507213 */ /* 0x000fe20000000000 */
[----:B------:R-:W-:Y:S01]  /*185f0*/  @!P4 IMAD.MOV R73, RZ, RZ, -R73 ;  /* 0x000000ffff49c224 */ /* 0x000fe200078e0a49 */
[C---:B------:R-:W-:Y:S01]  /*18600*/  ISETP.GT.U32.AND P4, PT, R2.reuse, R76, PT ;  /* 0x0000004c0200720c */ /* 0x040fe20003f84070 */
[----:B------:R-:W-:Y:S01]  /*18610*/  @!P6 IMAD.IADD R79, R79, 0x1, -R2 ;  /* 0x000000014f4fe824 */ /* 0x000fe200078e0a02 */
[----:B------:R-:W-:Y:S01]  /*18620*/  ISETP.GT.U32.AND P6, PT, R2, R78, PT ;  /* 0x0000004e0200720c */ /* 0x000fe20003fc4070 */
[----:B------:R-:W-:Y:S01]  /*18630*/  IMAD.HI.U32 R8, R3, R81, RZ ;  /* 0x0000005103087227 */ /* 0x000fe200078e00ff */
[----:B------:R-:W-:-:S03]  /*18640*/  ISETP.GE.AND P2, PT, R104, RZ, PT ;  /* 0x000000ff6800720c */ /* 0x000fc60003f46270 */
[----:B------:R-:W-:Y:S01]  /*18650*/  IMAD.HI.U32 R4, R3, R82, RZ ;  /* 0x0000005203047227 */ /* 0x000fe200078e00ff */
[----:B------:R-:W-:-:S03]  /*18660*/  ISETP.GT.U32.AND P3, PT, R2, R75, PT ;  /* 0x0000004b0200720c */ /* 0x000fc60003f64070 */
[----:B------:R-:W-:Y:S02]  /*18670*/  IMAD.MOV.U32 R104, RZ, RZ, R88 ;  /* 0x000000ffff687224 */ /* 0x000fe400078e0058 */
[----:B------:R-:W-:Y:S01]  /*18680*/  IMAD.MOV.U32 R88, RZ, RZ, R83 ;  /* 0x000000ffff587224 */ /* 0x000fe200078e0053 */
[----:B------:R-:W-:Y:S01]  /*18690*/  IABS R83, R113 ;  /* 0x0000007100537213 */ /* 0x000fe20000000000 */
[----:B------:R-:W-:-:S04]  /*186a0*/  IMAD.HI.U32 R9, R3, R80, RZ ;  /* 0x0000005003097227 */ /* 0x000fc800078e00ff */
[----:B------:R-:W-:Y:S02]  /*186b0*/  IMAD.MOV R8, RZ, RZ, -R8 ;  /* 0x000000ffff087224 */ /* 0x000fe400078e0a08 */
[----:B------:R-:W-:Y:S02]  /*186c0*/  IMAD.MOV R4, RZ, RZ, -R4 ;  /* 0x000000ffff047224 */ /* 0x000fe400078e0a04 */
[----:B------:R-:W-:Y:S02]  /*186d0*/  IMAD.MOV R9, RZ, RZ, -R9 ;  /* 0x000000ffff097224 */ /* 0x000fe400078e0a09 */
[----:B------:R-:W-:Y:S02]  /*186e0*/  IMAD R81, R2, R8, R81 ;  /* 0x0000000802517224 */ /* 0x000fe400078e0251 */
[----:B------:R-:W-:Y:S01]  /*186f0*/  @!P5 IMAD.IADD R77, R77, 0x1, -R2 ;  /* 0x000000014d4dd824 */ /* 0x000fe200078e0a02 */
[----:B------:R-:W-:Y:S01]  /*18700*/  ISETP.GE.AND P5, PT, R118, RZ, PT ;  /* 0x000000ff7600720c */ /* 0x000fe20003fa6270 */
[----:B------:R-:W-:-:S02]  /*18710*/  IMAD R82, R2, R4, R82 ;  /* 0x0000000402527224 */ /* 0x000fc400078e0252 */
[----:B------:R-:W-:-:S04]  /*18720*/  IMAD.HI.U32 R8, R3, R83, RZ ;  /* 0x0000005303087227 */ /* 0x000fc800078e00ff */
[----:B------:R-:W-:Y:S02]  /*18730*/  IMAD R80, R2, R9, R80 ;  /* 0x0000000902507224 */ /* 0x000fe400078e0250 */
[--C-:B------:R-:W-:Y:S01]  /*18740*/  @!P4 IMAD.IADD R76, R76, 0x1, -R2.reuse ;  /* 0x000000014c4cc824 */ /* 0x100fe200078e0a02 */
[----:B------:R-:W-:Y:S01]  /*18750*/  ISETP.GT.U32.AND P4, PT, R2, R81, PT ;  /* 0x000000510200720c */ /* 0x000fe20003f84070 */
[----:B------:R-:W-:Y:S01]  /*18760*/  @!P6 IMAD.IADD R78, R78, 0x1, -R2 ;  /* 0x000000014e4ee824 */ /* 0x000fe200078e0a02 */
[C---:B------:R-:W-:Y:S01]  /*18770*/  ISETP.GT.U32.AND P6, PT, R2.reuse, R82, PT ;  /* 0x000000520200720c */ /* 0x040fe20003fc4070 */
[----:B------:R-:W-:Y:S02]  /*18780*/  IMAD.MOV R8, RZ, RZ, -R8 ;  /* 0x000000ffff087224 */ /* 0x000fe400078e0a08 */
[----:B------:R-:W-:Y:S01]  /*18790*/  @!P3 IMAD.IADD R75, R75, 0x1, -R2 ;  /* 0x000000014b4bb824 */ /* 0x000fe200078e0a02 */
[C---:B------:R-:W-:Y:S01]  /*187a0*/  ISETP.GT.U32.AND P3, PT, R2.reuse, R80, PT ;  /* 0x000000500200720c */ /* 0x040fe20003f64070 */
[----:B------:R-:W-:-:S02]  /*187b0*/  IMAD R83, R2, R8, R83 ;  /* 0x0000000802537224 */ /* 0x000fc400078e0253 */
[----:B------:R-:W-:-:S03]  /*187c0*/  @!P5 IMAD.MOV R77, RZ, RZ, -R77 ;  /* 0x000000ffff4dd224 */ /* 0x000fc600078e0a4d */
[----:B------:R-:W-:Y:S01]  /*187d0*/  ISETP.GT.U32.AND P5, PT, R2, R83, PT ;  /* 0x000000530200720c */ /* 0x000fe20003fa4070 */
[--C-:B------:R-:W-:Y:S02]  /*187e0*/  @!P4 IMAD.IADD R81, R81, 0x1, -R2.reuse ;  /* 0x000000015151c824 */ /* 0x100fe400078e0a02 */
[----:B------:R-:W-:Y:S02]  /*187f0*/  @!P6 IMAD.IADD R82, R82, 0x1, -R2 ;  /* 0x000000015252e824 */ /* 0x000fe400078e0a02 */
[----:B------:R-:W-:Y:S01]  /*18800*/  @!P2 IMAD.MOV R76, RZ, RZ, -R76 ;  /* 0x000000ffff4ca224 */ /* 0x000fe200078e0a4c */
[----:B------:R-:W-:Y:S01]  /*18810*/  ISETP.GT.U32.AND P2, PT, R2, R81, PT ;  /* 0x000000510200720c */ /* 0x000fe20003f44070 */
[----:B------:R-:W-:Y:S01]  /*18820*/  @!P3 IMAD.IADD R80, R80, 0x1, -R2 ;  /* 0x000000015050b824 */ /* 0x000fe200078e0a02 */
[----:B------:R-:W-:Y:S01]  /*18830*/  ISETP.GE.AND P3, PT, R114, RZ, PT ;  /* 0x000000ff7200720c */ /* 0x000fe20003f66270 */
[----:B------:R-:W-:Y:S01]  /*18840*/  IMAD.MOV.U32 R114, RZ, RZ, R109 ;  /* 0x000000ffff727224 */ /* 0x000fe200078e006d */
[----:B------:R-:W-:Y:S01]  /*18850*/  ISETP.GT.U32.AND P6, PT, R2, R82, PT ;  /* 0x000000520200720c */ /* 0x000fe20003fc4070 */
[----:B------:R-:W-:Y:S01]  /*18860*/  IMAD.MOV.U32 R109, RZ, RZ, R107 ;  /* 0x000000ffff6d7224 */ /* 0x000fe200078e006b */
[----:B------:R-:W-:Y:S01]  /*18870*/  ISETP.GE.AND P4, PT, R110, RZ, PT ;  /* 0x000000ff6e00720c */ /* 0x000fe20003f86270 */
[----:B------:R-:W-:-:S02]  /*18880*/  IMAD.MOV.U32 R110, RZ, RZ, R106 ;  /* 0x000000ffff6e7224 */ /* 0x000fc400078e006a */
[----:B------:R-:W-:Y:S02]  /*18890*/  IMAD.MOV.U32 R107, RZ, RZ, R102 ;  /* 0x000000ffff6b7224 */ /* 0x000fe400078e0066 */
[--C-:B------:R-:W-:Y:S01]  /*188a0*/  @!P5 IMAD.IADD R83, R83, 0x1, -R2.reuse ;  /* 0x000000015353d824 */ /* 0x100fe200078e0a02 */
[----:B------:R-:W-:Y:S01]  /*188b0*/  ISETP.GE.AND P5, PT, R111, RZ, PT ;  /* 0x000000ff6f00720c */ /* 0x000fe20003fa6270 */
[----:B------:R-:W-:Y:S02]  /*188c0*/  IMAD.MOV.U32 R105, RZ, RZ, R87 ;  /* 0x000000ffff697224 */ /* 0x000fe400078e0057 */
[----:B------:R-:W-:Y:S01]  /*188d0*/  @!P2 IMAD.IADD R81, R81, 0x1, -R2 ;  /* 0x000000015151a824 */ /* 0x000fe200078e0a02 */
[----:B------:R-:W-:Y:S01]  /*188e0*/  ISETP.GE.AND P2, PT, R113, RZ, PT ;  /* 0x000000ff7100720c */ /* 0x000fe20003f46270 */
[----:B------:R-:W-:Y:S01]  /*188f0*/  IMAD.MOV.U32 R87, RZ, RZ, R84 ;  /* 0x000000ffff577224 */ /* 0x000fe200078e0054 */
[----:B------:R-:W-:Y:S01]  /*18900*/  IABS R84, R112 ;  /* 0x0000007000547213 */ /* 0x000fe20000000000 */
[----:B------:R-:W-:Y:S01]  /*18910*/  @!P6 IMAD.IADD R82, R82, 0x1, -R2 ;  /* 0x000000015252e824 */ /* 0x000fe200078e0a02 */
[----:B------:R-:W-:Y:S01]  /*18920*/  ISETP.GE.AND P6, PT, R112, RZ, PT ;  /* 0x000000ff7000720c */ /* 0x000fe20003fc6270 */
[----:B---3--:R-:W-:-:S02]  /*18930*/  IMAD.MOV.U32 R102, RZ, RZ, R96 ;  /* 0x000000ffff667224 */ /* 0x008fc400078e0060 */
[----:B------:R-:W-:Y:S01]  /*18940*/  IMAD.MOV.U32 R96, RZ, RZ, R85 ;  /* 0x000000ffff607224 */ /* 0x000fe200078e0055 */
[----:B------:R-:W-:Y:S01]  /*18950*/  IABS R85, R111 ;  /* 0x0000006f00557213 */ /* 0x000fe20000000000 */
[----:B------:R-:W-:Y:S02]  /*18960*/  IMAD.MOV.U32 R106, RZ, RZ, R95 ;  /* 0x000000ffff6a7224 */ /* 0x000fe400078e005f */
[----:B------:R-:W-:Y:S01]  /*18970*/  IMAD.MOV.U32 R111, RZ, RZ, R110 ;  /* 0x000000ffff6f7224 */ /* 0x000fe200078e006e */
[----:B------:R-:W2:Y:S01]  /*18980*/  LDL.LU R95, [R1+0x40c] ;  /* 0x00040c00015f7983 */ /* 0x000ea20000300800 */
[----:B------:R-:W-:Y:S02]  /*18990*/  IMAD.MOV.U32 R110, RZ, RZ, R109 ;  /* 0x000000ffff6e7224 */ /* 0x000fe400078e006d */
[----:B------:R-:W-:Y:S02]  /*189a0*/  IMAD.MOV.U32 R109, RZ, RZ, R108 ;  /* 0x000000ffff6d7224 */ /* 0x000fe400078e006c */
[----:B------:R-:W-:-:S02]  /*189b0*/  IMAD.MOV.U32 R108, RZ, RZ, R107 ;  /* 0x000000ffff6c7224 */ /* 0x000fc400078e006b */
[----:B------:R-:W-:Y:S02]  /*189c0*/  IMAD.MOV.U32 R107, RZ, RZ, R106 ;  /* 0x000000ffff6b7224 */ /* 0x000fe400078e006a */
[----:B------:R-:W-:Y:S02]  /*189d0*/  IMAD.MOV.U32 R106, RZ, RZ, R102 ;  /* 0x000000ffff6a7224 */ /* 0x000fe400078e0066 */
[----:B------:R-:W-:Y:S02]  /*189e0*/  IMAD.MOV.U32 R102, RZ, RZ, R94 ;  /* 0x000000ffff667224 */ /* 0x000fe400078e005e */
[----:B------:R-:W3:Y:S01]  /*189f0*/  LDL.LU R94, [R1+0x5e8] ;  /* 0x0005e800015e7983 */ /* 0x000ee20000300800 */
[----:B------:R-:W-:Y:S02]  /*18a00*/  IMAD.MOV.U32 R113, RZ, RZ, R108 ;  /* 0x000000ffff717224 */ /* 0x000fe400078e006c */
[----:B------:R-:W-:Y:S01]  /*18a10*/  IMAD.MOV.U32 R125, RZ, RZ, R111 ;  /* 0x000000ffff7d7224 */ /* 0x000fe200078e006f */
[----:B------:R-:W4:Y:S01]  /*18a20*/  LDL.LU R108, [R1+0x400] ;  /* 0x00040000016c7983 */ /* 0x000f220000300800 */
[----:B------:R-:W-:-:S02]  /*18a30*/  IMAD.MOV.U32 R112, RZ, RZ, R107 ;  /* 0x000000ffff707224 */ /* 0x000fc400078e006b */
[----:B------:R-:W-:Y:S01]  /*18a40*/  IMAD.MOV.U32 R111, RZ, RZ, R106 ;  /* 0x000000ffff6f7224 */ /* 0x000fe200078e006a */
[----:B------:R-:W2:Y:S04]  /*18a50*/  LDL.LU R107, [R1+0x3f8] ;  /* 0x0003f800016b7983 */ /* 0x000ea80000300800 */
[----:B------:R-:W3:Y:S01]  /*18a60*/  LDL.LU R106, [R1+0x3f4] ;  /* 0x0003f400016a7983 */ /* 0x000ee20000300800 */
[----:B------:R-:W-:Y:S01]  /*18a70*/  @!P0 IMAD.MOV R75, RZ, RZ, -R75 ;  /* 0x000000ffff4b8224 */ /* 0x000fe200078e0a4b */
[----:B------:R-:W-:Y:S01]  /*18a80*/  ISETP.GT.U32.AND P0, PT, R2, R80, PT ;  /* 0x000000500200720c */ /* 0x000fe20003f04070 */
[----:B------:R-:W-:Y:S02]  /*18a90*/  IMAD.MOV.U32 R124, RZ, RZ, R110 ;  /* 0x000000ffff7c7224 */ /* 0x000fe400078e006e */
[----:B------:R-:W-:-:S02]  /*18aa0*/  IMAD.MOV.U32 R110, RZ, RZ, R102 ;  /* 0x000000ffff6e7224 */ /* 0x000fc400078e0066 */
[----:B------:R-:W-:Y:S02]  /*18ab0*/  IMAD.MOV.U32 R122, RZ, RZ, R113 ;  /* 0x000000ffff7a7224 */ /* 0x000fe400078e0071 */
[----:B------:R-:W-:-:S06]  /*18ac0*/  IMAD.MOV.U32 R113, RZ, RZ, R112 ;  /* 0x000000ffff717224 */ /* 0x000fcc00078e0070 */
[----:B------:R-:W-:Y:S01]  /*18ad0*/  @!P0 IMAD.IADD R80, R80, 0x1, -R2 ;  /* 0x0000000150508824 */ /* 0x000fe200078e0a02 */
[----:B------:R-:W-:Y:S01]  /*18ae0*/  ISETP.GE.AND P0, PT, R115, RZ, PT ;  /* 0x000000ff7300720c */ /* 0x000fe20003f06270 */
[----:B------:R-:W-:Y:S02]  /*18af0*/  IMAD.MOV.U32 R115, RZ, RZ, R109 ;  /* 0x000000ffff737224 */ /* 0x000fe400078e006d */
[----:B------:R-:W-:Y:S02]  /*18b00*/  IMAD.MOV.U32 R109, RZ, RZ, R99 ;  /* 0x000000ffff6d7224 */ /* 0x000fe400078e0063 */
[----:B------:R-:W-:Y:S02]  /*18b10*/  IMAD.MOV.U32 R112, RZ, RZ, R111 ;  /* 0x000000ffff707224 */ /* 0x000fe400078e006f */
[----:B------:R-:W-:Y:S02]  /*18b20*/  IMAD.MOV.U32 R111, RZ, RZ, R110 ;  /* 0x000000ffff6f7224 */ /* 0x000fe400078e006e */
[----:B------:R-:W-:-:S04]  /*18b30*/  IMAD.MOV.U32 R110, RZ, RZ, R109 ;  /* 0x000000ffff6e7224 */ /* 0x000fc800078e006d */
[----:B------:R-:W-:Y:S02]  /*18b40*/  IMAD.MOV.U32 R119, RZ, RZ, R110 ;  /* 0x000000ffff777224 */ /* 0x000fe400078e006e */
[----:B------:R-:W-:Y:S01]  /*18b50*/  @!P1 IMAD.MOV R74, RZ, RZ, -R74 ;  /* 0x000000ffff4a9224 */ /* 0x000fe200078e0a4a */
[----:B------:R-:W-:Y:S01]  /*18b60*/  ISETP.GT.U32.AND P1, PT, R2, R79, PT ;  /* 0x0000004f0200720c */ /* 0x000fe20003f24070 */
[----:B------:R-:W-:-:S04]  /*18b70*/  IMAD.HI.U32 R4, R3, R84, RZ ;  /* 0x0000005403047227 */ /* 0x000fc800078e00ff */
[----:B------:R-:W-:-:S08]  /*18b80*/  IMAD.MOV R4, RZ, RZ, -R4 ;  /* 0x000000ffff047224 */ /* 0x000fd000078e0a04 */
[----:B------:R-:W-:Y:S01]  /*18b90*/  @!P1 IMAD.IADD R79, R79, 0x1, -R2 ;  /* 0x000000014f4f9824 */ /* 0x000fe200078e0a02 */
[----:B------:R-:W-:Y:S01]  /*18ba0*/  ISETP.GE.AND P1, PT, R117, RZ, PT ;  /* 0x000000ff7500720c */ /* 0x000fe20003f26270 */
[----:B------:R-:W-:Y:S02]  /*18bb0*/  IMAD R84, R2, R4, R84 ;  /* 0x0000000402547224 */ /* 0x000fe400078e0254 */
[----:B------:R-:W-:-:S03]  /*18bc0*/  @!P3 IMAD.MOV R79, RZ, RZ, -R79 ;  /* 0x000000ffff4fb224 */ /* 0x000fc600078e0a4f */
[----:B------:R-:W-:-:S07]  /*18bd0*/  ISETP.GT.U32.AND P3, PT, R2, R84, PT ;  /* 0x000000540200720c */ /* 0x000fce0003f64070 */
[----:B------:R-:W-:Y:S01]  /*18be0*/  @!P1 IMAD.MOV R78, RZ, RZ, -R78 ;  /* 0x000000ffff4e9224 */ /* 0x000fe200078e0a4e */
[----:B------:R-:W-:Y:S01]  /*18bf0*/  ISETP.GE.AND P1, PT, R116, RZ, PT ;  /* 0x000000ff7400720c */ /* 0x000fe20003f26270 */
[----:B--2---:R-:W-:Y:S02]  /*18c00*/  IMAD.MOV.U32 R109, RZ, RZ, R107 ;  /* 0x000000ffff6d7224 */ /* 0x004fe400078e006b */
        /* <DEDUP_REMOVED lines=9> */
[----:B------:R-:W2:Y:S01]  /*18ca0*/  LDL.LU R93, [R1+0x3e0] ;  /* 0x0003e000015d7983 */ /* 0x000ea20000300800 */
[----:B------:R-:W-:-:S03]  /*18cb0*/  IMAD.MOV.U32 R110, RZ, RZ, R105 ;  /* 0x000000ffff6e7224 */ /* 0x000fc600078e0069 */
[----:B------:R-:W3:Y:S01]  /*18cc0*/  LDL.LU R105, [R1+0x630] ;  /* 0x0006300001697983 */ /* 0x000ee20000300800 */
[----:B------:R-:W-:Y:S01]  /*18cd0*/  @!P1 IMAD.MOV R81, RZ, RZ, -R81 ;  /* 0x000000ffff519224 */ /* 0x000fe200078e0a51 */
[----:B------:R-:W-:Y:S01]  /*18ce0*/  ISETP.GE.AND P1, PT, R86, RZ, PT ;  /* 0x000000ff5600720c */ /* 0x000fe20003f26270 */
[----:B------:R-:W-:Y:S01]  /*18cf0*/  @!P3 IMAD.IADD R84, R84, 0x1, -R2 ;  /* 0x000000015454b824 */ /* 0x000fe200078e0a02 */
[C---:B------:R-:W-:Y:S02]  /*18d00*/  ISETP.GT.U32.AND P3, PT, R2.reuse, R83, PT ;  /* 0x000000530200720c */ /* 0x040fe40003f64070 */
[----:B------:R-:W-:Y:S01]  /*18d10*/  IABS R86, R86 ;  /* 0x0000005600567213 */ /* 0x000fe20000000000 */
[----:B------:R-:W-:Y:S01]  /*18d20*/  @!P4 IMAD.MOV R80, RZ, RZ, -R80 ;  /* 0x000000ffff50c224 */ /* 0x000fe200078e0a50 */
[----:B------:R-:W-:Y:S01]  /*18d30*/  ISETP.GT.U32.AND P4, PT, R2, R84, PT ;  /* 0x000000540200720c */ /* 0x000fe20003f84070 */
[----:B------:R-:W-:Y:S01]  /*18d40*/  IMAD.MOV.U32 R99, RZ, RZ, R87 ;  /* 0x000000ffff637224 */ /* 0x000fe200078e0057 */
[----:B------:R-:W-:Y:S01]  /*18d50*/  IABS R87, R115 ;  /* 0x0000007300577213 */ /* 0x000fe20000000000 */
[----:B------:R-:W-:-:S04]  /*18d60*/  IMAD.HI.U32 R9, R3, R86, RZ ;  /* 0x0000005603097227 */ /* 0x000fc800078e00ff */
[----:B------:R-:W-:-:S04]  /*18d70*/  IMAD.HI.U32 R8, R3, R87, RZ ;  /* 0x0000005703087227 */ /* 0x000fc800078e00ff */
[----:B------:R-:W-:Y:S02]  /*18d80*/  IMAD.MOV R9, RZ, RZ, -R9 ;  /* 0x000000ffff097224 */ /* 0x000fe400078e0a09 */
[----:B------:R-:W-:Y:S02]  /*18d90*/  @!P3 IMAD.IADD R83, R83, 0x1, -R2 ;  /* 0x000000015353b824 */ /* 0x000fe400078e0a02 */
[----:B------:R-:W-:Y:S02]  /*18da0*/  IMAD.MOV R8, RZ, RZ, -R8 ;  /* 0x000000ffff087224 */ /* 0x000fe400078e0a08 */
[----:B------:R-:W-:Y:S02]  /*18db0*/  IMAD R86, R2, R9, R86 ;  /* 0x0000000902567224 */ /* 0x000fe400078e0256 */
[----:B------:R-:W-:Y:S02]  /*18dc0*/  @!P4 IMAD.IADD R84, R84, 0x1, -R2 ;  /* 0x000000015454c824 */ /* 0x000fe400078e0a02 */
[----:B------:R-:W-:-:S02]  /*18dd0*/  IMAD R87, R2, R8, R87 ;  /* 0x0000000802577224 */ /* 0x000fc400078e0257 */
[----:B------:R-:W-:Y:S01]  /*18de0*/  @!P2 IMAD.MOV R83, RZ, RZ, -R83 ;  /* 0x000000ffff53a224 */ /* 0x000fe200078e0a53 */
[C---:B------:R-:W-:Y:S01]  /*18df0*/  ISETP.GT.U32.AND P2, PT, R2.reuse, R86, PT ;  /* 0x000000560200720c */ /* 0x040fe20003f44070 */
[----:B------:R-:W-:Y:S01]  /*18e00*/  @!P6 IMAD.MOV R84, RZ, RZ, -R84 ;  /* 0x000000ffff54e224 */ /* 0x000fe200078e0a54 */
[----:B------:R-:W-:Y:S01]  /*18e10*/  ISETP.GT.U32.AND P6, PT, R2, R87, PT ;  /* 0x000000570200720c */ /* 0x000fe20003fc4070 */
[----:B------:R-:W-:Y:S02]  /*18e20*/  IMAD.MOV.U32 R131, RZ, RZ, R113 ;  /* 0x000000ffff837224 */ /* 0x000fe400078e0071 */
[----:B------:R-:W-:Y:S01]  /*18e30*/  IMAD.MOV.U32 R113, RZ, RZ, R90 ;  /* 0x000000ffff717224 */ /* 0x000fe200078e005a */
[----:B------:R-:W-:-:S07]  /*18e40*/  IABS R90, R124 ;  /* 0x0000007c005a7213 */ /* 0x000fce0000000000 */
[--C-:B------:R-:W-:Y:S02]  /*18e50*/  @!P2 IMAD.IADD R86, R86, 0x1, -R2.reuse ;  /* 0x000000015656a824 */ /* 0x100fe400078e0a02 */
[----:B------:R-:W-:Y:S02]  /*18e60*/  @!P6 IMAD.IADD R87, R87, 0x1, -R2 ;  /* 0x000000015757e824 */ /* 0x000fe400078e0a02 */
[----:B------:R-:W-:Y:S01]  /*18e70*/  IMAD.HI.U32 R8, R3, R90, RZ ;  /* 0x0000005a03087227 */ /* 0x000fe200078e00ff */
[----:B------:R-:W-:-:S03]  /*18e80*/  ISETP.GT.U32.AND P6, PT, R2, R86, PT ;  /* 0x000000560200720c */ /* 0x000fc60003fc4070 */
[----:B------:R-:W-:-:S04]  /*18e90*/  IMAD.MOV R8, RZ, RZ, -R8 ;  /* 0x000000ffff087224 */ /* 0x000fc800078e0a08 */
[----:B------:R-:W-:-:S06]  /*18ea0*/  IMAD R90, R2, R8, R90 ;  /* 0x00000008025a7224 */ /* 0x000fcc00078e025a */
[----:B------:R-:W-:Y:S01]  /*18eb0*/  @!P6 IMAD.IADD R86, R86, 0x1, -R2 ;  /* 0x000000015656e824 */ /* 0x000fe200078e0a02 */
[----:B------:R-:W-:Y:S01]  /*18ec0*/  ISETP.GT.U32.AND P6, PT, R2, R90, PT ;  /* 0x0000005a0200720c */ /* 0x000fe20003fc4070 */
[----:B------:R-:W-:Y:S01]  /*18ed0*/  IMAD.MOV.U32 R118, RZ, RZ, R92 ;  /* 0x000000ffff767224 */ /* 0x000fe200078e005c */
[----:B------:R-:W-:Y:S01]  /*18ee0*/  ISETP.GE.AND P3, PT, R115, RZ, PT ;  /* 0x000000ff7300720c */ /* 0x000fe20003f66270 */
[----:B------:R-:W-:Y:S02]  /*18ef0*/  IMAD.MOV.U32 R116, RZ, RZ, R101 ;  /* 0x000000ffff747224 */ /* 0x000fe400078e0065 */
[----:B------:R-:W-:Y:S02]  /*18f00*/  IMAD.MOV.U32 R115, RZ, RZ, R106 ;  /* 0x000000ffff737224 */ /* 0x000fe400078e006a */
[----:B------:R-:W-:Y:S02]  /*18f10*/  IMAD.MOV.U32 R120, RZ, RZ, R118 ;  /* 0x000000ffff787224 */ /* 0x000fe400078e0076 */
[----:B------:R-:W-:-:S02]  /*18f20*/  IMAD.MOV.U32 R118, RZ, RZ, R116 ;  /* 0x000000ffff767224 */ /* 0x000fc400078e0074 */
[----:B------:R-:W-:Y:S02]  /*18f30*/  IMAD.MOV.U32 R116, RZ, RZ, R115 ;  /* 0x000000ffff747224 */ /* 0x000fe400078e0073 */
[----:B------:R-:W-:Y:S02]  /*18f40*/  IMAD.MOV.U32 R115, RZ, RZ, R109 ;  /* 0x000000ffff737224 */ /* 0x000fe400078e006d */
[----:B------:R-:W-:Y:S01]  /*18f50*/  @!P6 IMAD.IADD R90, R90, 0x1, -R2 ;  /* 0x000000015a5ae824 */ /* 0x000fe200078e0a02 */
[----:B------:R-:W-:Y:S01]  /*18f60*/  ISETP.GE.AND P6, PT, R124, RZ, PT ;  /* 0x000000ff7c00720c */ /* 0x000fe20003fc6270 */
[----:B------:R-:W-:Y:S02]  /*18f70*/  IMAD.MOV.U32 R124, RZ, RZ, R120 ;  /* 0x000000ffff7c7224 */ /* 0x000fe400078e0078 */
[----:B------:R-:W-:Y:S02]  /*18f80*/  IMAD.MOV.U32 R123, RZ, RZ, R112 ;  /* 0x000000ffff7b7224 */ /* 0x000fe400078e0070 */
[----:B------:R-:W-:-:S02]  /*18f90*/  IMAD.MOV.U32 R101, RZ, RZ, R98 ;  /* 0x000000ffff657224 */ /* 0x000fc400078e0062 */
[----:B------:R-:W-:Y:S01]  /*18fa0*/  IMAD.MOV.U32 R120, RZ, RZ, R118 ;  /* 0x000000ffff787224 */ /* 0x000fe200078e0076 */
[----:B------:R-:W4:Y:S01]  /*18fb0*/  LDL.LU R98, [R1+0x554] ;  /* 0x0005540001627983 */ /* 0x000f220000300800 */
[----:B------:R-:W-:Y:S02]  /*18fc0*/  IMAD.MOV.U32 R121, RZ, RZ, R111 ;  /* 0x000000ffff797224 */ /* 0x000fe400078e006f */
[----:B------:R-:W-:Y:S02]  /*18fd0*/  IMAD.MOV.U32 R112, RZ, RZ, R103 ;  /* 0x000000ffff707224 */ /* 0x000fe400078e0067 */
[----:B------:R-:W-:Y:S01]  /*18fe0*/  IMAD.MOV.U32 R118, RZ, RZ, R115 ;  /* 0x000000ffff767224 */ /* 0x000fe200078e0073 */
[----:B------:R-:W4:Y:S01]  /*18ff0*/  LDL.LU R103, [R1+0x558] ;  /* 0x0005580001677983 */ /* 0x000f220000300800 */
[----:B------:R-:W-:Y:S02]  /*19000*/  IMAD.MOV.U32 R111, RZ, RZ, R104 ;  /* 0x000000ffff6f7224 */ /* 0x000fe400078e0068 */
[----:B------:R-:W-:Y:S01]  /*19010*/  IMAD.MOV.U32 R115, RZ, RZ, R113 ;  /* 0x000000ffff737224 */ /* 0x000fe200078e0071 */
[----:B------:R-:W4:Y:S01]  /*19020*/  LDL.LU R104, [R1+0x5d8] ;  /* 0x0005d80001687983 */ /* 0x000f220000300800 */
[----:B------:R-:W-:-:S04]  /*19030*/  IMAD.HI.U32 R4, R3, R85, RZ ;  /* 0x0000005503047227 */ /* 0x000fc800078e00ff */
[----:B---3--:R-:W-:Y:S02]  /*19040*/  IMAD.MOV.U32 R113, RZ, RZ, R105 ;  /* 0x000000ffff717224 */ /* 0x008fe400078e0069 */
[----:B------:R-:W3:Y:S01]  /*19050*/  LDL.LU R105, [R1+0x5cc] ;  /* 0x0005cc0001697983 */ /* 0x000ee20000300800 */
[----:B------:R-:W-:Y:S02]  /*19060*/  IMAD.MOV R4, RZ, RZ, -R4 ;  /* 0x000000ffff047224 */ /* 0x000fe400078e0a04 */
[----:B------:R-:W-:Y:S01]  /*19070*/  IMAD.MOV.U32 R102, RZ, RZ, R88 ;  /* 0x000000ffff667224 */ /* 0x000fe200078e0058 */
[----:B------:R-:W-:Y:S01]  /*19080*/  IABS R88, R114 ;  /* 0x0000007200587213 */ /* 0x000fe20000000000 */
[C---:B------:R-:W-:Y:S02]  /*19090*/  IMAD R85, R2.reuse, R4, R85 ;  /* 0x0000000402557224 */ /* 0x040fe400078e0255 */
[----:B------:R-:W-:Y:S02]  /*190a0*/  @!P0 IMAD.MOV R82, RZ, RZ, -R82 ;  /* 0x000000ffff528224 */ /* 0x000fe400078e0a52 */
[----:B------:R-:W-:Y:S01]  /*190b0*/  IMAD.HI.U32 R4, R3, R88, RZ ;  /* 0x0000005803047227 */ /* 0x000fe200078e00ff */
[----:B------:R-:W-:-:S03]  /*190c0*/  ISETP.GT.U32.AND P0, PT, R2, R85, PT ;  /* 0x000000550200720c */ /* 0x000fc60003f04070 */
[----:B------:R-:W-:Y:S01]  /*190d0*/  IMAD.MOV.U32 R106, RZ, RZ, R89 ;  /* 0x000000ffff6a7224 */ /* 0x000fe200078e0059 */
[----:B------:R-:W-:Y:S01]  /*190e0*/  IABS R89, R119 ;  /* 0x0000007700597213 */ /* 0x000fe20000000000 */
[----:B------:R-:W-:-:S04]  /*190f0*/  IMAD.MOV R4, RZ, RZ, -R4 ;  /* 0x000000ffff047224 */ /* 0x000fc800078e0a04 */
[----:B------:R-:W-:Y:S02]  /*19100*/  IMAD R88, R2, R4, R88 ;  /* 0x0000000402587224 */ /* 0x000fe400078e0258 */
[----:B------:R-:W-:-:S04]  /*19110*/  IMAD.HI.U32 R4, R3, R89, RZ ;  /* 0x0000005903047227 */ /* 0x000fc800078e00ff */
[----:B------:R-:W-:Y:S02]  /*19120*/  IMAD.MOV R4, RZ, RZ, -R4 ;  /* 0x000000ffff047224 */ /* 0x000fe400078e0a04 */
[----:B------:R-:W-:Y:S02]  /*19130*/  @!P0 IMAD.IADD R85, R85, 0x1, -R2 ;  /* 0x0000000155558824 */ /* 0x000fe400078e0a02 */
[----:B------:R-:W-:Y:S01]  /*19140*/  IMAD R89, R2, R4, R89 ;  /* 0x0000000402597224 */ /* 0x000fe200078e0259 */
[----:B------:R-:W-:Y:S02]  /*19150*/  ISETP.GE.AND P4, PT, R114, RZ, PT ;  /* 0x000000ff7200720c */ /* 0x000fe40003f86270 */
[C---:B------:R-:W-:Y:S01]  /*19160*/  ISETP.GT.U32.AND P0, PT, R2.reuse, R85, PT ;  /* 0x000000550200720c */ /* 0x040fe20003f04070 */
[----:B------:R-:W-:Y:S01]  /*19170*/  IMAD.MOV.U32 R114, RZ, RZ, R107 ;  /* 0x000000ffff727224 */ /* 0x000fe200078e006b */
[----:B------:R-:W-:Y:S01]  /*19180*/  ISETP.GT.U32.AND P2, PT, R2, R89, PT ;  /* 0x000000590200720c */ /* 0x000fe20003f44070 */
[----:B------:R-:W-:-:S02]  /*19190*/  IMAD.MOV.U32 R107, RZ, RZ, R100 ;  /* 0x000000ffff6b7224 */ /* 0x000fc400078e0064 */
[----:B------:R-:W-:Y:S02]  /*191a0*/  IMAD.MOV.U32 R100, RZ, RZ, R97 ;  /* 0x000000ffff647224 */ /* 0x000fe400078e0061 */
[----:B------:R-:W-:Y:S01]  /*191b0*/  IMAD.MOV.U32 R97, RZ, RZ, R91 ;  /* 0x000000ffff617224 */ /* 0x000fe200078e005b */
[----:B------:R-:W-:-:S05]  /*191c0*/  IABS R91, R125 ;  /* 0x0000007d005b7213 */ /* 0x000fca0000000000 */
[----:B------:R-:W-:Y:S01]  /*191d0*/  IMAD.HI.U32 R4, R3, R91, RZ ;  /* 0x0000005b03047227 */ /* 0x000fe200078e00ff */
[----:B------:R-:W-:-:S03]  /*191e0*/  IABS R92, R122 ;  /* 0x0000007a005c7213 */ /* 0x000fc60000000000 */
[--C-:B------:R-:W-:Y:S01]  /*191f0*/  @!P0 IMAD.IADD R85, R85, 0x1, -R2.reuse ;  /* 0x0000000155558824 */ /* 0x100fe200078e0a02 */
[----:B------:R-:W-:Y:S01]  /*19200*/  ISETP.GT.U32.AND P0, PT, R2, R88, PT ;  /* 0x000000580200720c */ /* 0x000fe20003f04070 */
[----:B------:R-:W-:Y:S02]  /*19210*/  @!P2 IMAD.IADD R89, R89, 0x1, -R2 ;  /* 0x000000015959a824 */ /* 0x000fe400078e0a02 */
[----:B------:R-:W-:-:S03]  /*19220*/  IMAD.MOV R4, RZ, RZ, -R4 ;  /* 0x000000ffff047224 */ /* 0x000fc600078e0a04 */
[C---:B------:R-:W-:Y:S01]  /*19230*/  ISETP.GT.U32.AND P2, PT, R2.reuse, R89, PT ;  /* 0x000000590200720c */ /* 0x040fe20003f44070 */
[----:B------:R-:W-:Y:S02]  /*19240*/  IMAD R91, R2, R4, R91 ;  /* 0x00000004025b7224 */ /* 0x000fe400078e025b */
[----:B------:R-:W-:-:S04]  /*19250*/  IMAD.HI.U32 R4, R3, R92, RZ ;  /* 0x0000005c03047227 */ /* 0x000fc800078e00ff */
[----:B------:R-:W-:Y:S02]  /*19260*/  IMAD.MOV R4, RZ, RZ, -R4 ;  /* 0x000000ffff047224 */ /* 0x000fe400078e0a04 */
[----:B------:R-:W-:Y:S01]  /*19270*/  @!P0 IMAD.IADD R88, R88, 0x1, -R2 ;  /* 0x0000000158588824 */ /* 0x000fe200078e0a02 */
[C---:B------:R-:W-:Y:S01]  /*19280*/  ISETP.GT.U32.AND P0, PT, R2.reuse, R87, PT ;  /* 0x000000570200720c */ /* 0x040fe20003f04070 */
[----:B------:R-:W-:Y:S02]  /*19290*/  IMAD R92, R2, R4, R92 ;  /* 0x00000004025c7224 */ /* 0x000fe400078e025c */
[----:B------:R-:W-:-:S03]  /*192a0*/  @!P2 IMAD.IADD R89, R89, 0x1, -R2 ;  /* 0x000000015959a824 */ /* 0x000fc600078e0a02 */
[C---:B------:R-:W-:Y:S01]  /*192b0*/  ISETP.GT.U32.AND P2, PT, R2.reuse, R92, PT ;  /* 0x0000005c0200720c */ /* 0x040fe20003f44070 */
[----:B------:R-:W-:Y:S01]  /*192c0*/  @!P5 IMAD.MOV R85, RZ, RZ, -R85 ;  /* 0x000000ffff55d224 */ /* 0x000fe200078e0a55 */
[----:B------:R-:W-:-:S05]  /*192d0*/  ISETP.GT.U32.AND P5, PT, R2, R88, PT ;  /* 0x000000580200720c */ /* 0x000fca0003fa4070 */
[----:B------:R-:W-:Y:S01]  /*192e0*/  @!P0 IMAD.IADD R87, R87, 0x1, -R2 ;  /* 0x0000000157578824 */ /* 0x000fe200078e0a02 */
[C---:B------:R-:W-:Y:S01]  /*192f0*/  ISETP.GT.U32.AND P0, PT, R2.reuse, R91, PT ;  /* 0x0000005b0200720c */ /* 0x040fe20003f04070 */
[----:B------:R-:W-:Y:S01]  /*19300*/  @!P1 IMAD.MOV R86, RZ, RZ, -R86 ;  /* 0x000000ffff569224 */ /* 0x000fe200078e0a56 */
[----:B------:R-:W-:Y:S01]  /*19310*/  ISETP.GT.U32.AND P1, PT, R2, R90, PT ;  /* 0x0000005a0200720c */ /* 0x000fe20003f24070 */
[----:B--2---:R-:W-:Y:S02]  /*19320*/  IMAD.MOV.U32 R117, RZ, RZ, R93 ;  /* 0x000000ffff757224 */ /* 0x004fe400078e005d */
[--C-:B------:R-:W-:Y:S02]  /*19330*/  @!P2 IMAD.IADD R92, R92, 0x1, -R2.reuse ;  /* 0x000000015c5ca824 */ /* 0x100fe400078e0a02 */
[----:B------:R-:W-:Y:S01]  /*19340*/  @!P5 IMAD.IADD R88, R88, 0x1, -R2 ;  /* 0x000000015858d824 */ /* 0x000fe200078e0a02 */
[----:B------:R-:W-:Y:S01]  /*19350*/  ISETP.GE.AND P5, PT, R119, RZ, PT ;  /* 0x000000ff7700720c */ /* 0x000fe20003fa6270 */
[----:B------:R-:W-:Y:S01]  /*19360*/  IMAD.MOV.U32 R119, RZ, RZ, R117 ;  /* 0x000000ffff777224 */ /* 0x000fe200078e0075 */
[----:B------:R-:W-:Y:S01]  /*19370*/  ISETP.GT.U32.AND P2, PT, R2, R92, PT ;  /* 0x0000005c0200720c */ /* 0x000fe20003f44070 */
[----:B------:R-:W-:-:S02]  /*19380*/  IMAD.MOV.U32 R117, RZ, RZ, R114 ;  /* 0x000000ffff757224 */ /* 0x000fc400078e0072 */
[----:B----4-:R-:W-:Y:S02]  /*19390*/  IMAD.MOV.U32 R114, RZ, RZ, R108 ;  /* 0x000000ffff727224 */ /* 0x010fe400078e006c */
[----:B------:R-:W-:Y:S01]  /*193a0*/  @!P0 IMAD.IADD R91, R91, 0x1, -R2 ;  /* 0x000000015b5b8824 */ /* 0x000fe200078e0a02 */
[----:B------:R-:W-:Y:S01]  /*193b0*/  ISETP.GE.AND P0, PT, R125, RZ, PT ;  /* 0x000000ff7d00720c */ /* 0x000fe20003f06270 */
[----:B------:R-:W-:Y:S02]  /*193c0*/  IMAD.MOV.U32 R125, RZ, RZ, R120 ;  /* 0x000000ffff7d7224 */ /* 0x000fe400078e0078 */
[----:B------:R-:W-:Y:S02]  /*193d0*/  IMAD.MOV.U32 R130, RZ, RZ, R119 ;  /* 0x000000ffff827224 */ /* 0x000fe400078e0077 */
[----:B------:R-:W-:Y:S02]  /*193e0*/  IMAD.MOV.U32 R120, RZ, RZ, R101 ;  /* 0x000000ffff787224 */ /* 0x000fe400078e0065 */
[----:B------:R-:W-:-:S02]  /*193f0*/  IMAD.MOV.U32 R119, RZ, RZ, R114 ;  /* 0x000000ffff777224 */ /* 0x000fc400078e0072 */
[----:B------:R-:W-:Y:S01]  /*19400*/  @!P4 IMAD.MOV R88, RZ, RZ, -R88 ;  /* 0x000000ffff58c224 */ /* 0x000fe200078e0a58 */
[----:B------:R-:W-:Y:S01]  /*19410*/  ISETP.GE.AND P4, PT, R122, RZ, PT ;  /* 0x000000ff7a00720c */ /* 0x000fe20003f86270 */
[----:B------:R-:W-:Y:S01]  /*19420*/  @!P1 IMAD.IADD R90, R90, 0x1, -R2 ;  /* 0x000000015a5a9824 */ /* 0x000fe200078e0a02 */
[----:B------:R-:W-:Y:S01]  /*19430*/  IABS R93, R121 ;  /* 0x00000079005d7213 */ /* 0x000fe20000000000 */
[----:B------:R-:W-:Y:S01]  /*19440*/  IMAD.MOV.U32 R122, RZ, RZ, R120 ;  /* 0x000000ffff7a7224 */ /* 0x000fe200078e0078 */
[----:B------:R-:W-:Y:S01]  /*19450*/  ISETP.GE.AND P1, PT, R121, RZ, PT ;  /* 0x000000ff7900720c */ /* 0x000fe20003f26270 */
[----:B------:R-:W-:Y:S02]  /*19460*/  IMAD.MOV.U32 R120, RZ, RZ, R119 ;  /* 0x000000ffff787224 */ /* 0x000fe400078e0077 */
[----:B------:R-:W-:Y:S02]  /*19470*/  IMAD.MOV.U32 R121, RZ, RZ, R118 ;  /* 0x000000ffff797224 */ /* 0x000fe400078e0076 */
[----:B------:R-:W-:-:S02]  /*19480*/  IMAD.MOV.U32 R108, RZ, RZ, R96 ;  /* 0x000000ffff6c7224 */ /* 0x000fc400078e0060 */
[----:B------:R-:W-:Y:S02]  /*19490*/  IMAD.MOV.U32 R119, RZ, RZ, R117 ;  /* 0x000000ffff777224 */ /* 0x000fe400078e0075 */
[----:B------:R-:W-:Y:S01]  /*194a0*/  IMAD.MOV.U32 R96, RZ, RZ, R94 ;  /* 0x000000ffff607224 */ /* 0x000fe200078e005e */
[----:B------:R-:W-:Y:S01]  /*194b0*/  IABS R94, R123 ;  /* 0x0000007b005e7213 */ /* 0x000fe20000000000 */
[----:B------:R-:W-:Y:S02]  /*194c0*/  IMAD.MOV.U32 R118, RZ, RZ, R116 ;  /* 0x000000ffff767224 */ /* 0x000fe400078e0074 */
[----:B------:R-:W-:Y:S01]  /*194d0*/  @!P2 IMAD.IADD R92, R92, 0x1, -R2 ;  /* 0x000000015c5ca824 */ /* 0x000fe200078e0a02 */
[----:B------:R-:W-:Y:S01]  /*194e0*/  ISETP.GE.AND P2, PT, R123, RZ, PT ;  /* 0x000000ff7b00720c */ /* 0x000fe20003f46270 */
[----:B------:R-:W-:Y:S02]  /*194f0*/  IMAD.MOV.U32 R132, RZ, RZ, R122 ;  /* 0x000000ffff847224 */ /* 0x000fe400078e007a */
[----:B------:R-:W-:-:S02]  /*19500*/  IMAD.MOV.U32 R123, RZ, RZ, R121 ;  /* 0x000000ffff7b7224 */ /* 0x000fc400078e0079 */
[----:B------:R-:W-:Y:S02]  /*19510*/  IMAD.MOV.U32 R122, RZ, RZ, R119 ;  /* 0x000000ffff7a7224 */ /* 0x000fe400078e0077 */
[----:B------:R-:W-:Y:S02]  /*19520*/  IMAD.MOV.U32 R114, RZ, RZ, R106 ;  /* 0x000000ffff727224 */ /* 0x000fe400078e006a */
[----:B------:R-:W-:Y:S01]  /*19530*/  IMAD.MOV.U32 R101, RZ, RZ, R100 ;  /* 0x000000ffff657224 */ /* 0x000fe200078e0064 */
[----:B------:R-:W2:Y:S01]  /*19540*/  LDL.LU R106, [R1+0x6fc] ;  /* 0x0006fc00016a7983 */ /* 0x000ea20000300800 */
[----:B------:R-:W-:Y:S02]  /*19550*/  IMAD.MOV.U32 R121, RZ, RZ, R118 ;  /* 0x000000ffff797224 */ /* 0x000fe400078e0076 */
[----:B------:R-:W-:Y:S02]  /*19560*/  IMAD.MOV.U32 R119, RZ, RZ, R107 ;  /* 0x000000ffff777224 */ /* 0x000fe400078e006b */
[----:B------:R-:W-:-:S02]  /*19570*/  IMAD.MOV.U32 R100, RZ, RZ, R126 ;  /* 0x000000ffff647224 */ /* 0x000fc400078e007e */
[----:B------:R-:W4:Y:S01]  /*19580*/  LDL.LU R126, [R1+0x53c] ;  /* 0x00053c00017e7983 */ /* 0x000f220000300800 */
[----:B------:R-:W-:Y:S02]  /*19590*/  IMAD.MOV.U32 R147, RZ, RZ, R123 ;  /* 0x000000ffff937224 */ /* 0x000fe400078e007b */
[----:B------:R-:W-:Y:S02]  /*195a0*/  IMAD.MOV.U32 R148, RZ, RZ, R122 ;  /* 0x000000ffff947224 */ /* 0x000fe400078e007a */
[----:B------:R-:W-:Y:S02]  /*195b0*/  IMAD.MOV.U32 R137, RZ, RZ, R121 ;  /* 0x000000ffff897224 */ /* 0x000fe400078e0079 */
[----:B---3--:R-:W-:Y:S02]  /*195c0*/  IMAD.MOV.U32 R107, RZ, RZ, R105 ;  /* 0x000000ffff6b7224 */ /* 0x008fe400078e0069 */
[----:B------:R-:W-:Y:S02]  /*195d0*/  IMAD.MOV.U32 R105, RZ, RZ, R103 ;  /* 0x000000ffff697224 */ /* 0x000fe400078e0067 */
[----:B------:R-:W3:Y:S04]  /*195e0*/  LDL.LU R103, [R1+0x540] ;  /* 0x0005400001677983 */ /* 0x000ee80000300800 */
[----:B------:R-:W4:Y:S04]  /*195f0*/  LDL.LU R123, [R1+0x3fc] ;  /* 0x0003fc00017b7983 */ /* 0x000f280000300800 */
[----:B------:R-:W3:Y:S04]  /*19600*/  LDL.LU R122, [R1+0x408] ;  /* 0x00040800017a7983 */ /* 0x000ee80000300800 */
[----:B------:R-:W3:Y:S01]  /*19610*/  LDL.LU R121, [R1+0x404] ;  /* 0x0004040001797983 */ /* 0x000ee20000300800 */
[----:B------:R-:W-:-:S04]  /*19620*/  IMAD.HI.U32 R4, R3, R93, RZ ;  /* 0x0000005d03047227 */ /* 0x000fc800078e00ff */
[----:B------:R-:W-:-:S04]  /*19630*/  IMAD.MOV R4, RZ, RZ, -R4 ;  /* 0x000000ffff047224 */ /* 0x000fc800078e0a04 */
[----:B------:R-:W-:Y:S02]  /*19640*/  IMAD R93, R2, R4, R93 ;  /* 0x00000004025d7224 */ /* 0x000fe400078e025d */
[----:B------:R-:W-:-:S03]  /*19650*/  @!P5 IMAD.MOV R89, RZ, RZ, -R89 ;  /* 0x000000ffff59d224 */ /* 0x000fc600078e0a59 */
[----:B------:R-:W-:Y:S01]  /*19660*/  ISETP.GT.U32.AND P5, PT, R2, R93, PT ;  /* 0x0000005d0200720c */ /* 0x000fe20003fa4070 */
[----:B------:R-:W-:Y:S01]  /*19670*/  IMAD.MOV.U32 R109, RZ, RZ, R95 ;  /* 0x000000ffff6d7224 */ /* 0x000fe200078e005f */
[----:B------:R-:W-:Y:S01]  /*19680*/  IABS R95, R131 ;  /* 0x00000083005f7213 */ /* 0x000fe20000000000 */
[----:B------:R-:W-:-:S04]  /*19690*/  IMAD.MOV.U32 R117, RZ, RZ, R96 ;  /* 0x000000ffff757224 */ /* 0x000fc800078e0060 */
[----:B------:R-:W-:Y:S01]  /*196a0*/  IMAD.HI.U32 R4, R3, R95, RZ ;  /* 0x0000005f03047227 */ /* 0x000fe200078e00ff */
[----:B------:R-:W-:-:S03]  /*196b0*/  IABS R96, R130 ;  /* 0x0000008200607213 */ /* 0x000fc60000000000 */
[----:B------:R-:W-:Y:S02]  /*196c0*/  IMAD.MOV R4, RZ, RZ, -R4 ;  /* 0x000000ffff047224 */ /* 0x000fe400078e0a04 */
[----:B------:R-:W-:Y:S02]  /*196d0*/  @!P5 IMAD.IADD R93, R93, 0x1, -R2 ;  /* 0x000000015d5dd824 */ /* 0x000fe400078e0a02 */
[----:B------:R-:W-:Y:S02]  /*196e0*/  @!P6 IMAD.MOV R90, RZ, RZ, -R90 ;  /* 0x000000ffff5ae224 */ /* 0x000fe400078e0a5a */
[C---:B------:R-:W-:Y:S01]  /*196f0*/  IMAD R95, R2.reuse, R4, R95 ;  /* 0x00000004025f7224 */ /* 0x040fe200078e025f */
[----:B------:R-:W-:Y:S01]  /*19700*/  ISETP.GT.U32.AND P6, PT, R2, R93, PT ;  /* 0x0000005d0200720c */ /* 0x000fe20003fc4070 */
[----:B------:R-:W-:-:S04]  /*19710*/  IMAD.HI.U32 R4, R3, R96, RZ ;  /* 0x0000006003047227 */ /* 0x000fc800078e00ff */
[----:B------:R-:W-:-:S04]  /*19720*/  IMAD.MOV R4, RZ, RZ, -R4 ;  /* 0x000000ffff047224 */ /* 0x000fc800078e0a04 */
[C---:B------:R-:W-:Y:S02]  /*19730*/  IMAD R96, R2.reuse, R4, R96 ;  /* 0x0000000402607224 */ /* 0x040fe400078e0260 */
[----:B------:R-:W-:Y:S01]  /*19740*/  @!P3 IMAD.MOV R87, RZ, RZ, -R87 ;  /* 0x000000ffff57b224 */ /* 0x000fe200078e0a57 */
[C---:B------:R-:W-:Y:S01]  /*19750*/  ISETP.GT.U32.AND P3, PT, R2.reuse, R91, PT ;  /* 0x0000005b0200720c */ /* 0x040fe20003f64070 */
[----:B------:R-:W-:Y:S01]  /*19760*/  @!P6 IMAD.IADD R93, R93, 0x1, -R2 ;  /* 0x000000015d5de824 */ /* 0x000fe200078e0a02 */
[----:B------:R-:W-:Y:S01]  /*19770*/  ISETP.GT.U32.AND P6, PT, R2, R96, PT ;  /* 0x000000600200720c */ /* 0x000fe20003fc4070 */
[----:B------:R-:W-:-:S04]  /*19780*/  IMAD.HI.U32 R8, R3, R94, RZ ;  /* 0x0000005e03087227 */ /* 0x000fc800078e00ff */
[----:B------:R-:W-:Y:S02]  /*19790*/  IMAD.MOV R8, RZ, RZ, -R8 ;  /* 0x000000ffff087224 */ /* 0x000fe400078e0a08 */
[----:B------:R-:W-:Y:S02]  /*197a0*/  IMAD.MOV.U32 R116, RZ, RZ, R97 ;  /* 0x000000ffff747224 */ /* 0x000fe400078e0061 */
[----:B------:R-:W-:Y:S01]  /*197b0*/  IMAD R94, R2, R8, R94 ;  /* 0x00000008025e7224 */ /* 0x000fe200078e025e */
[----:B------:R-:W-:Y:S01]  /*197c0*/  IABS R97, R124 ;  /* 0x0000007c00617213 */ /* 0x000fe20000000000 */
[----:B------:R-:W-:Y:S01]  /*197d0*/  @!P1 IMAD.MOV R93, RZ, RZ, -R93 ;  /* 0x000000ffff5d9224 */ /* 0x000fe200078e0a5d */
[----:B------:R-:W-:Y:S01]  /*197e0*/  ISETP.GE.AND P1, PT, R124, RZ, PT ;  /* 0x000000ff7c00720c */ /* 0x000fe20003f26270 */
[--C-:B------:R-:W-:Y:S01]  /*197f0*/  @!P3 IMAD.IADD R91, R91, 0x1, -R2.reuse ;  /* 0x000000015b5bb824 */ /* 0x100fe200078e0a02 */
[----:B------:R-:W-:Y:S01]  /*19800*/  ISETP.GT.U32.AND P3, PT, R2, R94, PT ;  /* 0x0000005e0200720c */ /* 0x000fe20003f64070 */
[----:B------:R-:W-:-:S05]  /*19810*/  @!P6 IMAD.IADD R96, R96, 0x1, -R2 ;  /* 0x000000016060e824 */ /* 0x000fca00078e0a02 */
[----:B------:R-:W-:-:S07]  /*19820*/  ISETP.GT.U32.AND P6, PT, R2, R96, PT ;  /* 0x000000600200720c */ /* 0x000fce0003fc4070 */
[----:B------:R-:W-:Y:S01]  /*19830*/  @!P3 IMAD.IADD R94, R94, 0x1, -R2 ;  /* 0x000000015e5eb824 */ /* 0x000fe200078e0a02 */
[----:B------:R-:W-:-:S05]  /*19840*/  ISETP.GE.AND P3, PT, R131, RZ, PT ;  /* 0x000000ff8300720c */ /* 0x000fca0003f66270 */
[----:B------:R-:W-:Y:S01]  /*19850*/  @!P6 IMAD.IADD R96, R96, 0x1, -R2 ;  /* 0x000000016060e824 */ /* 0x000fe200078e0a02 */
[----:B------:R-:W-:Y:S01]  /*19860*/  ISETP.GE.AND P6, PT, R132, RZ, PT ;  /* 0x000000ff8400720c */ /* 0x000fe20003fc6270 */
[----:B--2---:R-:W-:Y:S02]  /*19870*/  IMAD.MOV.U32 R118, RZ, RZ, R106 ;  /* 0x000000ffff767224 */ /* 0x004fe400078e006a */
[----:B----4-:R-:W-:Y:S02]  /*19880*/  IMAD.MOV.U32 R124, RZ, RZ, R123 ;  /* 0x000000ffff7c7224 */ /* 0x010fe400078e007b */
[----:B---3--:R-:W-:Y:S02]  /*19890*/  IMAD.MOV.U32 R123, RZ, RZ, R122 ;  /* 0x000000ffff7b7224 */ /* 0x008fe400078e007a */
        /* <DEDUP_REMOVED lines=20> */
[----:B------:R-:W-:Y:S01]  /*199e0*/  IMAD.MOV.U32 R111, RZ, RZ, R127 ;  /* 0x000000ffff6f7224 */ /* 0x000fe200078e007f */
[----:B------:R-:W3:Y:S01]  /*199f0*/  LDL.LU R115, [R1+0x41c] ;  /* 0x00041c0001737983 */ /* 0x000ee20000300800 */
[----:B------:R-:W-:Y:S01]  /*19a00*/  IMAD.MOV.U32 R102, RZ, RZ, R99 ;  /* 0x000000ffff667224 */ /* 0x000fe200078e0063 */
[----:B------:R-:W-:Y:S01]  /*19a10*/  IABS R99, R132 ;  /* 0x0000008400637213 */ /* 0x000fe20000000000 */
[----:B------:R-:W-:-:S02]  /*19a20*/  IMAD.MOV.U32 R123, RZ, RZ, R113 ;  /* 0x000000ffff7b7224 */ /* 0x000fc400078e0071 */
[----:B------:R-:W-:Y:S02]  /*19a30*/  IMAD.MOV.U32 R127, RZ, RZ, R128 ;  /* 0x000000ffff7f7224 */ /* 0x000fe400078e0080 */
[----:B------:R-:W-:Y:S01]  /*19a40*/  IMAD.MOV.U32 R113, RZ, RZ, R126 ;  /* 0x000000ffff717224 */ /* 0x000fe200078e007e */
[----:B------:R-:W4:Y:S01]  /*19a50*/  LDL.LU R128, [R1+0x5d0] ;  /* 0x0005d00001807983 */ /* 0x000f220000300800 */
[----:B------:R-:W-:Y:S02]  /*19a60*/  IMAD.MOV.U32 R144, RZ, RZ, R131 ;  /* 0x000000ffff907224 */ /* 0x000fe400078e0083 */
[----:B------:R-:W-:Y:S01]  /*19a70*/  IMAD.MOV.U32 R132, RZ, RZ, R119 ;  /* 0x000000ffff847224 */ /* 0x000fe200078e0077 */
[----:B------:R-:W4:Y:S01]  /*19a80*/  LDL.LU R126, [R1+0x67c] ;  /* 0x00067c00017e7983 */ /* 0x000f220000300800 */
[----:B------:R-:W-:-:S03]  /*19a90*/  IMAD.MOV.U32 R131, RZ, RZ, R118 ;  /* 0x000000ffff837224 */ /* 0x000fc600078e0076 */
[----:B------:R-:W4:Y:S04]  /*19aa0*/  LDL.LU R119, [R1+0x52c] ;  /* 0x00052c0001777983 */ /* 0x000f280000300800 */
[----:B------:R-:W4:Y:S04]  /*19ab0*/  LDL.LU R118, [R1+0x668] ;  /* 0x0006680001767983 */ /* 0x000f280000300800 */
[----:B------:R-:W2:Y:S01]  /*19ac0*/  LDL.LU R136, [R1+0x418] ;  /* 0x0004180001887983 */ /* 0x000ea20000300800 */
[----:B------:R-:W-:Y:S01]  /*19ad0*/  ISETP.GT.U32.AND P5, PT, R2, R95, PT ;  /* 0x0000005f0200720c */ /* 0x000fe20003fa4070 */
[----:B------:R-:W-:-:S04]  /*19ae0*/  IMAD.HI.U32 R8, R3, R97, RZ ;  /* 0x0000006103087227 */ /* 0x000fc800078e00ff */
[----:B------:R-:W-:-:S08]  /*19af0*/  IMAD.MOV R8, RZ, RZ, -R8 ;  /* 0x000000ffff087224 */ /* 0x000fd000078e0a08 */
[----:B------:R-:W-:Y:S01]  /*19b00*/  @!P5 IMAD.IADD R95, R95, 0x1, -R2 ;  /* 0x000000015f5fd824 */ /* 0x000fe200078e0a02 */
[C---:B------:R-:W-:Y:S01]  /*19b10*/  ISETP.GT.U32.AND P5, PT, R2.reuse, R94, PT ;  /* 0x0000005e0200720c */ /* 0x040fe20003fa4070 */
[----:B------:R-:W-:Y:S02]  /*19b20*/  IMAD R97, R2, R8, R97 ;  /* 0x0000000802617224 */ /* 0x000fe400078e0261 */
[----:B------:R-:W-:Y:S02]  /*19b30*/  IMAD.MOV.U32 R106, RZ, RZ, R104 ;  /* 0x000000ffff6a7224 */ /* 0x000fe400078e0068 */
[----:B------:R-:W-:Y:S01]  /*19b40*/  IMAD.MOV.U32 R104, RZ, RZ, R98 ;  /* 0x000000ffff687224 */ /* 0x000fe200078e0062 */
[----:B------:R-:W-:-:S07]  /*19b50*/  IABS R98, R125 ;  /* 0x0000007d00627213 */ /* 0x000fce0000000000 */
[----:B------:R-:W-:Y:S01]  /*19b60*/  @!P5 IMAD.IADD R94, R94, 0x1, -R2 ;  /* 0x000000015e5ed824 */ /* 0x000fe200078e0a02 */
[----:B------:R-:W-:Y:S01]  /*19b70*/  ISETP.GT.U32.AND P5, PT, R2, R97, PT ;  /* 0x000000610200720c */ /* 0x000fe20003fa4070 */
[----:B------:R-:W-:-:S04]  /*19b80*/  IMAD.HI.U32 R4, R3, R98, RZ ;  /* 0x0000006203047227 */ /* 0x000fc800078e00ff */
[----:B------:R-:W-:-:S08]  /*19b90*/  IMAD.MOV R4, RZ, RZ, -R4 ;  /* 0x000000ffff047224 */ /* 0x000fd000078e0a04 */
[----:B------:R-:W-:Y:S02]  /*19ba0*/  @!P5 IMAD.IADD R97, R97, 0x1, -R2 ;  /* 0x000000016161d824 */ /* 0x000fe400078e0a02 */
[C---:B------:R-:W-:Y:S02]  /*19bb0*/  IMAD R98, R2.reuse, R4, R98 ;  /* 0x0000000402627224 */ /* 0x040fe400078e0262 */
[----:B------:R-:W-:Y:S01]  /*19bc0*/  IMAD.HI.U32 R4, R3, R99, RZ ;  /* 0x0000006303047227 */ /* 0x000fe200078e00ff */
[----:B------:R-:W-:-:S03]  /*19bd0*/  ISETP.GT.U32.AND P5, PT, R2, R97, PT ;  /* 0x000000610200720c */ /* 0x000fc60003fa4070 */
[----:B------:R-:W-:Y:S02]  /*19be0*/  IMAD.MOV R4, RZ, RZ, -R4 ;  /* 0x000000ffff047224 */ /* 0x000fe400078e0a04 */
[----:B------:R-:W-:Y:S01]  /*19bf0*/  @!P4 IMAD.MOV R92, RZ, RZ, -R92 ;  /* 0x000000ffff5cc224 */ /* 0x000fe200078e0a5c */
[----:B------:R-:W-:Y:S01]  /*19c00*/  ISETP.GE.AND P4, PT, R130, RZ, PT ;  /* 0x000000ff8200720c */ /* 0x000fe20003f86270 */
[----:B------:R-:W-:Y:S02]  /*19c10*/  IMAD.MOV.U32 R130, RZ, RZ, R109 ;  /* 0x000000ffff827224 */ /* 0x000fe400078e006d */
[----:B------:R-:W-:Y:S01]  /*19c20*/  IMAD.MOV.U32 R109, RZ, RZ, R101 ;  /* 0x000000ffff6d7224 */ /* 0x000fe200078e0065 */
[----:B------:R-:W-:Y:S01]  /*19c30*/  IABS R101, R148 ;  /* 0x0000009400657213 */ /* 0x000fe20000000000 */
[----:B------:R-:W-:Y:S02]  /*19c40*/  IMAD R99, R2, R4, R99 ;  /* 0x0000000402637224 */ /* 0x000fe400078e0263 */
[----:B------:R-:W-:-:S02]  /*19c50*/  @!P5 IMAD.IADD R97, R97, 0x1, -R2 ;  /* 0x000000016161d824 */ /* 0x000fc400078e0a02 */
[----:B------:R-:W-:Y:S01]  /*19c60*/  IMAD.HI.U32 R8, R3, R101, RZ ;  /* 0x0000006503087227 */ /* 0x000fe200078e00ff */
[----:B------:R-:W-:-:S03]  /*19c70*/  ISETP.GT.U32.AND P5, PT, R2, R99, PT ;  /* 0x000000630200720c */ /* 0x000fc60003fa4070 */
[----:B------:R-:W-:-:S04]  /*19c80*/  IMAD.MOV R8, RZ, RZ, -R8 ;  /* 0x000000ffff087224 */ /* 0x000fc800078e0a08 */
[----:B------:R-:W-:-:S06]  /*19c90*/  IMAD R101, R2, R8, R101 ;  /* 0x0000000802657224 */ /* 0x000fcc00078e0265 */
[----:B------:R-:W-:Y:S01]  /*19ca0*/  @!P5 IMAD.IADD R99, R99, 0x1, -R2 ;  /* 0x000000016363d824 */ /* 0x000fe200078e0a02 */
[----:B------:R-:W-:Y:S01]  /*19cb0*/  ISETP.GT.U32.AND P5, PT, R2, R101, PT ;  /* 0x000000650200720c */ /* 0x000fe20003fa4070 */
[----:B------:R-:W-:Y:S01]  /*19cc0*/  @!P2 IMAD.MOV R94, RZ, RZ, -R94 ;  /* 0x000000ffff5ea224 */ /* 0x000fe200078e0a5e */
[----:B------:R-:W-:Y:S01]  /*19cd0*/  ISETP.GE.AND P2, PT, R125, RZ, PT ;  /* 0x000000ff7d00720c */ /* 0x000fe20003f46270 */
[----:B------:R-:W-:-:S04]  /*19ce0*/  IMAD.MOV.U32 R125, RZ, RZ, R108 ;  /* 0x000000ffff7d7224 */ /* 0x000fc800078e006c */
[----:B------:R-:W-:Y:S02]  /*19cf0*/  IMAD.MOV.U32 R140, RZ, RZ, R125 ;  /* 0x000000ffff8c7224 */ /* 0x000fe400078e007d */
[----:B------:R-:W-:Y:S02]  /*19d00*/  IMAD.MOV.U32 R125, RZ, RZ, R124 ;  /* 0x000000ffff7d7224 */ /* 0x000fe400078e007c */
[----:B------:R-:W-:Y:S01]  /*19d10*/  IMAD.MOV.U32 R124, RZ, RZ, R106 ;  /* 0x000000ffff7c7224 */ /* 0x000fe200078e006a */
[----:B------:R-:W-:Y:S01]  /*19d20*/  IABS R106, R145 ;  /* 0x00000091006a7213 */ /* 0x000fe20000000000 */
[----:B------:R-:W-:Y:S02]  /*19d30*/  @!P5 IMAD.IADD R101, R101, 0x1, -R2 ;  /* 0x000000016565d824 */ /* 0x000fe400078e0a02 */
[----:B------:R-:W-:Y:S02]  /*19d40*/  @!P1 IMAD.MOV R97, RZ, RZ, -R97 ;  /* 0x000000ffff619224 */ /* 0x000fe400078e0a61 */
[----:B------:R-:W-:Y:S01]  /*19d50*/  IMAD.HI.U32 R8, R3, R106, RZ ;  /* 0x0000006a03087227 */ /* 0x000fe200078e00ff */
[----:B------:R-:W-:-:S03]  /*19d60*/  ISETP.GT.U32.AND P1, PT, R2, R101, PT ;  /* 0x000000650200720c */ /* 0x000fc60003f24070 */
[----:B------:R-:W-:-:S04]  /*19d70*/  IMAD.MOV R8, RZ, RZ, -R8 ;  /* 0x000000ffff087224 */ /* 0x000fc800078e0a08 */
[----:B------:R-:W-:-:S06]  /*19d80*/  IMAD R106, R2, R8, R106 ;  /* 0x00000008026a7224 */ /* 0x000fcc00078e026a */
[----:B------:R-:W-:Y:S01]  /*19d90*/  @!P1 IMAD.IADD R101, R101, 0x1, -R2 ;  /* 0x0000000165659824 */ /* 0x000fe200078e0a02 */
[----:B------:R-:W-:Y:S01]  /*19da0*/  ISETP.GT.U32.AND P1, PT, R2, R106, PT ;  /* 0x0000006a0200720c */ /* 0x000fe20003f24070 */
[----:B------:R-:W-:Y:S02]  /*19db0*/  IMAD.MOV.U32 R139, RZ, RZ, R121 ;  /* 0x000000ffff8b7224 */ /* 0x000fe400078e0079 */
[----:B------:R-:W-:-:S04]  /*19dc0*/  IMAD.MOV.U32 R121, RZ, RZ, R117 ;  /* 0x000000ffff797224 */ /* 0x000fc800078e0075 */
[----:B------:R-:W-:Y:S02]  /*19dd0*/  IMAD.MOV.U32 R134, RZ, RZ, R121 ;  /* 0x000000ffff867224 */ /* 0x000fe400078e0079 */
[----:B------:R-:W-:Y:S01]  /*19de0*/  IMAD.MOV.U32 R121, RZ, RZ, R104 ;  /* 0x000000ffff797224 */ /* 0x000fe200078e0068 */
[----:B------:R-:W-:-:S03]  /*19df0*/  IABS R104, R139 ;  /* 0x0000008b00687213 */ /* 0x000fc60000000000 */
[----:B------:R-:W-:Y:S01]  /*19e00*/  @!P1 IMAD.IADD R106, R106, 0x1, -R2 ;  /* 0x000000016a6a9824 */ /* 0x000fe200078e0a02 */
[----:B------:R-:W-:Y:S01]  /*19e10*/  ISETP.GE.AND P1, PT, R139, RZ, PT ;  /* 0x000000ff8b00720c */ /* 0x000fe20003f26270 */
[----:B--2---:R-:W-:Y:S02]  /*19e20*/  IMAD.MOV.U32 R142, RZ, RZ, R136 ;  /* 0x000000ffff8e7224 */ /* 0x004fe400078e0088 */
[----:B------:R-:W-:Y:S02]  /*19e30*/  IMAD.MOV.U32 R136, RZ, RZ, R125 ;  /* 0x000000ffff887224 */ /* 0x000fe400078e007d */
[----:B------:R-:W-:Y:S02]  /*19e40*/  IMAD.MOV.U32 R125, RZ, RZ, R116 ;  /* 0x000000ffff7d7224 */ /* 0x000fe400078e0074 */
[----:B------:R-:W2:Y:S04]  /*19e50*/  LDL.LU R116, [R1+0x594] ;  /* 0x0005940001747983 */ /* 0x000ea80000300800 */
[----:B------:R-:W4:Y:S01]  /*19e60*/  LDL.LU R139, [R1+0x420] ;  /* 0x00042000018b7983 */ /* 0x000f220000300800 */
[----:B------:R-:W-:Y:S01]  /*19e70*/  @!P0 IMAD.MOV R91, RZ, RZ, -R91 ;  /* 0x000000ffff5b8224 */ /* 0x000fe200078e0a5b */
[----:B------:R-:W-:Y:S01]  /*19e80*/  ISETP.GT.U32.AND P0, PT, R2, R95, PT ;  /* 0x0000005f0200720c */ /* 0x000fe20003f04070 */
[----:B------:R-:W-:Y:S01]  /*19e90*/  IMAD.MOV.U32 R108, RZ, RZ, R102 ;  /* 0x000000ffff6c7224 */ /* 0x000fe200078e0066 */
[----:B------:R-:W-:-:S11]  /*19ea0*/  IABS R102, R147 ;  /* 0x0000009300667213 */ /* 0x000fd60000000000 */
[----:B------:R-:W-:Y:S01]  /*19eb0*/  @!P0 IMAD.IADD R95, R95, 0x1, -R2 ;  /* 0x000000015f5f8824 */ /* 0x000fe200078e0a02 */
[----:B------:R-:W-:Y:S01]  /*19ec0*/  ISETP.GT.U32.AND P0, PT, R2, R98, PT ;  /* 0x000000620200720c */ /* 0x000fe20003f04070 */
[----:B------:R-:W-:Y:S02]  /*19ed0*/  IMAD.MOV.U32 R117, RZ, RZ, R114 ;  /* 0x000000ffff757224 */ /* 0x000fe400078e0072 */
[----:B------:R-:W-:Y:S01]  /*19ee0*/  IMAD.MOV.U32 R114, RZ, RZ, R100 ;  /* 0x000000ffff727224 */ /* 0x000fe200078e0064 */
[----:B------:R-:W-:Y:S01]  /*19ef0*/  IABS R100, R137 ;  /* 0x0000008900647213 */ /* 0x000fe20000000000 */
[----:B------:R-:W-:-:S04]  /*19f00*/  IMAD.HI.U32 R4, R3, R102, RZ ;  /* 0x0000006603047227 */ /* 0x000fc800078e00ff */
[----:B------:R-:W-:-:S04]  /*19f10*/  IMAD.MOV.U32 R133, RZ, RZ, R120 ;  /* 0x000000ffff857224 */ /* 0x000fc800078e0078 */
[----:B------:R-:W-:Y:S02]  /*19f20*/  @!P0 IMAD.IADD R98, R98, 0x1, -R2 ;  /* 0x0000000162628824 */ /* 0x000fe400078e0a02 */
[----:B------:R-:W-:Y:S01]  /*19f30*/  IMAD.MOV.U32 R120, RZ, RZ, R103 ;  /* 0x000000ffff787224 */ /* 0x000fe200078e0067 */
[----:B------:R-:W-:Y:S01]  /*19f40*/  IABS R103, R141 ;  /* 0x0000008d00677213 */ /* 0x000fe20000000000 */
[----:B------:R-:W-:Y:S01]  /*19f50*/  IMAD.MOV R4, RZ, RZ, -R4 ;  /* 0x000000ffff047224 */ /* 0x000fe200078e0a04 */
[----:B------:R-:W-:Y:S01]  /*19f60*/  ISETP.GT.U32.AND P0, PT, R2, R98, PT ;  /* 0x000000620200720c */ /* 0x000fe20003f04070 */
[----:B------:R-:W-:-:S04]  /*19f70*/  IMAD.HI.U32 R9, R3, R100, RZ ;  /* 0x0000006403097227 */ /* 0x000fc800078e00ff */
[----:B------:R-:W-:Y:S02]  /*19f80*/  IMAD R102, R2, R4, R102 ;  /* 0x0000000402667224 */ /* 0x000fe400078e0266 */
[----:B------:R-:W-:Y:S02]  /*19f90*/  IMAD.MOV R9, RZ, RZ, -R9 ;  /* 0x000000ffff097224 */ /* 0x000fe400078e0a09 */
[----:B------:R-:W-:-:S04]  /*19fa0*/  IMAD.HI.U32 R4, R3, R103, RZ ;  /* 0x0000006703047227 */ /* 0x000fc800078e00ff */
[----:B------:R-:W-:Y:S02]  /*19fb0*/  IMAD R100, R2, R9, R100 ;  /* 0x0000000902647224 */ /* 0x000fe400078e0264 */
[----:B------:R-:W-:Y:S02]  /*19fc0*/  IMAD.MOV R4, RZ, RZ, -R4 ;  /* 0x000000ffff047224 */ /* 0x000fe400078e0a04 */
[----:B------:R-:W-:Y:S01]  /*19fd0*/  @!P0 IMAD.IADD R98, R98, 0x1, -R2 ;  /* 0x0000000162628824 */ /* 0x000fe200078e0a02 */
[C---:B------:R-:W-:Y:S01]  /*19fe0*/  ISETP.GT.U32.AND P0, PT, R2.reuse, R100, PT ;  /* 0x000000640200720c */ /* 0x040fe20003f04070 */
[----:B------:R-:W-:-:S05]  /*19ff0*/  IMAD R103, R2, R4, R103 ;  /* 0x0000000402677224 */ /* 0x000fca00078e0267 */
[----:B------:R-:W-:Y:S01]  /*1a000*/  ISETP.GT.U32.AND P5, PT, R2, R103, PT ;  /* 0x000000670200720c */ /* 0x000fe20003fa4070 */
[----:B------:R-:W-:Y:S02]  /*1a010*/  IMAD.MOV.U32 R143, RZ, RZ, R130 ;  /* 0x000000ffff8f7224 */ /* 0x000fe400078e0082 */
[----:B------:R-:W-:-:S04]  /*1a020*/  IMAD.MOV.U32 R130, RZ, RZ, R107 ;  /* 0x000000ffff827224 */ /* 0x000fc800078e006b */
[----:B------:R-:W-:Y:S01]  /*1a030*/  @!P0 IMAD.IADD R100, R100, 0x1, -R2 ;  /* 0x0000000164648824 */ /* 0x000fe200078e0a02 */
[C---:B------:R-:W-:Y:S01]  /*1a040*/  ISETP.GT.U32.AND P0, PT, R2.reuse, R102, PT ;  /* 0x000000660200720c */ /* 0x040fe20003f04070 */
[----:B------:R-:W-:Y:S01]  /*1a050*/  @!P3 IMAD.MOV R95, RZ, RZ, -R95 ;  /* 0x000000ffff5fb224 */ /* 0x000fe200078e0a5f */
[----:B------:R-:W-:Y:S01]  /*1a060*/  IABS R107, R144 ;  /* 0x00000090006b7213 */ /* 0x000fe20000000000 */
[----:B------:R-:W-:Y:S01]  /*1a070*/  IMAD.HI.U32 R10, R3, R104, RZ ;  /* 0x00000068030a7227 */ /* 0x000fe200078e00ff */
[----:B------:R-:W-:-:S03]  /*1a080*/  ISETP.GT.U32.AND P3, PT, R2, R99, PT ;  /* 0x000000630200720c */ /* 0x000fc60003f64070 */
[----:B------:R-:W-:Y:S02]  /*1a090*/  @!P5 IMAD.IADD R103, R103, 0x1, -R2 ;  /* 0x000000016767d824 */ /* 0x000fe400078e0a02 */
[----:B------:R-:W-:Y:S02]  /*1a0a0*/  IMAD.MOV.U32 R135, RZ, RZ, R122 ;  /* 0x000000ffff877224 */ /* 0x000fe400078e007a */
[----:B------:R-:W-:Y:S01]  /*1a0b0*/  IMAD.MOV.U32 R122, RZ, RZ, R105 ;  /* 0x000000ffff7a7224 */ /* 0x000fe200078e0069 */
[----:B------:R-:W-:Y:S01]  /*1a0c0*/  IABS R105, R146 ;  /* 0x0000009200697213 */ /* 0x000fe20000000000 */
[----:B------:R-:W-:Y:S01]  /*1a0d0*/  IMAD.MOV R10, RZ, RZ, -R10 ;  /* 0x000000ffff0a7224 */ /* 0x000fe200078e0a0a */
[----:B------:R-:W-:Y:S01]  /*1a0e0*/  ISETP.GT.U32.AND P5, PT, R2, R103, PT ;  /* 0x000000670200720c */ /* 0x000fe20003fa4070 */
[----:B------:R-:W-:-:S04]  /*1a0f0*/  IMAD.HI.U32 R4, R3, R107, RZ ;  /* 0x0000006b03047227 */ /* 0x000fc800078e00ff */
[----:B------:R-:W-:Y:S01]  /*1a100*/  @!P4 IMAD.MOV R96, RZ, RZ, -R96 ;  /* 0x000000ffff60c224 */ /* 0x000fe200078e0a60 */
[----:B------:R-:W-:Y:S01]  /*1a110*/  ISETP.GT.U32.AND P4, PT, R2, R100, PT ;  /* 0x000000640200720c */ /* 0x000fe20003f84070 */
[----:B------:R-:W-:-:S04]  /*1a120*/  IMAD.HI.U32 R9, R3, R105, RZ ;  /* 0x0000006903097227 */ /* 0x000fc800078e00ff */
[----:B------:R-:W-:Y:S02]  /*1a130*/  @!P0 IMAD.IADD R102, R102, 0x1, -R2 ;  /* 0x0000000166668824 */ /* 0x000fe400078e0a02 */
[C---:B------:R-:W-:Y:S02]  /*1a140*/  IMAD R104, R2.reuse, R10, R104 ;  /* 0x0000000a02687224 */ /* 0x040fe400078e0268 */
[----:B------:R-:W-:Y:S02]  /*1a150*/  IMAD.MOV R4, RZ, RZ, -R4 ;  /* 0x000000ffff047224 */ /* 0x000fe400078e0a04 */
[----:B------:R-:W-:Y:S02]  /*1a160*/  IMAD.MOV R9, RZ, RZ, -R9 ;  /* 0x000000ffff097224 */ /* 0x000fe400078e0a09 */
[----:B------:R-:W-:Y:S01]  /*1a170*/  @!P2 IMAD.MOV R98, RZ, RZ, -R98 ;  /* 0x000000ffff62a224 */ /* 0x000fe200078e0a62 */
[C---:B------:R-:W-:Y:S01]  /*1a180*/  ISETP.GT.U32.AND P2, PT, R2.reuse, R102, PT ;  /* 0x000000660200720c */ /* 0x040fe20003f44070 */
[----:B------:R-:W-:-:S02]  /*1a190*/  IMAD R107, R2, R4, R107 ;  /* 0x00000004026b7224 */ /* 0x000fc400078e026b */
[--C-:B------:R-:W-:Y:S01]  /*1a1a0*/  @!P3 IMAD.IADD R99, R99, 0x1, -R2.reuse ;  /* 0x000000016363b824 */ /* 0x100fe200078e0a02 */
[C---:B------:R-:W-:Y:S01]  /*1a1b0*/  ISETP.GT.U32.AND P3, PT, R2.reuse, R104, PT ;  /* 0x000000680200720c */ /* 0x040fe20003f64070 */
[C---:B------:R-:W-:Y:S02]  /*1a1c0*/  IMAD R105, R2.reuse, R9, R105 ;  /* 0x0000000902697224 */ /* 0x040fe400078e0269 */
[--C-:B------:R-:W-:Y:S01]  /*1a1d0*/  @!P5 IMAD.IADD R103, R103, 0x1, -R2.reuse ;  /* 0x000000016767d824 */ /* 0x100fe200078e0a02 */
[----:B------:R-:W-:Y:S01]  /*1a1e0*/  ISETP.GT.U32.AND P5, PT, R2, R107, PT ;  /* 0x0000006b0200720c */ /* 0x000fe20003fa4070 */
[----:B------:R-:W-:Y:S01]  /*1a1f0*/  @!P4 IMAD.IADD R100, R100, 0x1, -R2 ;  /* 0x000000016464c824 */ /* 0x000fe200078e0a02 */
[----:B------:R-:W-:Y:S01]  /*1a200*/  ISETP.GE.AND P0, PT, R137, RZ, PT ;  /* 0x000000ff8900720c */ /* 0x000fe20003f06270 */
[----:B------:R-:W-:Y:S01]  /*1a210*/  IMAD.MOV.U32 R137, RZ, RZ, R123 ;  /* 0x000000ffff897224 */ /* 0x000fe200078e007b */
[----:B------:R-:W-:Y:S01]  /*1a220*/  ISETP.GT.U32.AND P4, PT, R2, R105, PT ;  /* 0x000000690200720c */ /* 0x000fe20003f84070 */
[----:B------:R-:W-:-:S02]  /*1a230*/  IMAD.MOV.U32 R123, RZ, RZ, R114 ;  /* 0x000000ffff7b7224 */ /* 0x000fc400078e0072 */
[----:B------:R-:W-:Y:S01]  /*1a240*/  IMAD.MOV.U32 R114, RZ, RZ, R108 ;  /* 0x000000ffff727224 */ /* 0x000fe200078e006c */
[----:B------:R-:W-:Y:S01]  /*1a250*/  IABS R108, R140 ;  /* 0x0000008c006c7213 */ /* 0x000fe20000000000 */
[--C-:B------:R-:W-:Y:S01]  /*1a260*/  @!P2 IMAD.IADD R102, R102, 0x1, -R2.reuse ;  /* 0x000000016666a824 */ /* 0x100fe200078e0a02 */
[----:B------:R-:W-:Y:S01]  /*1a270*/  ISETP.GE.AND P2, PT, R148, RZ, PT ;  /* 0x000000ff9400720c */ /* 0x000fe20003f46270 */
[----:B------:R-:W-:Y:S01]  /*1a280*/  @!P3 IMAD.IADD R104, R104, 0x1, -R2 ;  /* 0x000000016868b824 */ /* 0x000fe200078e0a02 */
[----:B------:R-:W-:Y:S01]  /*1a290*/  ISETP.GE.AND P3, PT, R147, RZ, PT ;  /* 0x000000ff9300720c */ /* 0x000fe20003f66270 */
[----:B------:R-:W-:-:S04]  /*1a2a0*/  IMAD.HI.U32 R8, R3, R108, RZ ;  /* 0x0000006c03087227 */ /* 0x000fc800078e00ff */
[----:B------:R-:W-:Y:S02]  /*1a2b0*/  @!P5 IMAD.IADD R107, R107, 0x1, -R2 ;  /* 0x000000016b6bd824 */ /* 0x000fe400078e0a02 */
[----:B------:R-:W-:Y:S02]  /*1a2c0*/  IMAD.MOV R8, RZ, RZ, -R8 ;  /* 0x000000ffff087224 */ /* 0x000fe400078e0a08 */
[----:B------:R-:W-:Y:S02]  /*1a2d0*/  @!P4 IMAD.IADD R105, R105, 0x1, -R2 ;  /* 0x000000016969c824 */ /* 0x000fe400078e0a02 */
[----:B------:R-:W-:Y:S01]  /*1a2e0*/  @!P6 IMAD.MOV R99, RZ, RZ, -R99 ;  /* 0x000000ffff63e224 */ /* 0x000fe200078e0a63 */
[C---:B------:R-:W-:Y:S01]  /*1a2f0*/  ISETP.GT.U32.AND P6, PT, R2.reuse, R107, PT ;  /* 0x0000006b0200720c */ /* 0x040fe20003fc4070 */
[----:B------:R-:W-:Y:S02]  /*1a300*/  IMAD R108, R2, R8, R108 ;  /* 0x00000008026c7224 */ /* 0x000fe400078e026c */
[----:B---3--:R-:W-:-:S02]  /*1a310*/  IMAD.MOV.U32 R138, RZ, RZ, R115 ;  /* 0x000000ffff8a7224 */ /* 0x008fc400078e0073 */
[----:B------:R-:W-:Y:S01]  /*1a320*/  @!P0 IMAD.MOV R100, RZ, RZ, -R100 ;  /* 0x000000ffff648224 */ /* 0x000fe200078e0a64 */
[C---:B------:R-:W-:Y:S01]  /*1a330*/  ISETP.GT.U32.AND P0, PT, R2.reuse, R105, PT ;  /* 0x000000690200720c */ /* 0x040fe20003f04070 */
[----:B------:R-:W-:Y:S01]  /*1a340*/  IMAD.MOV.U32 R115, RZ, RZ, R109 ;  /* 0x000000ffff737224 */ /* 0x000fe200078e006d */
[----:B------:R-:W-:Y:S01]  /*1a350*/  ISETP.GE.AND P4, PT, R141, RZ, PT ;  /* 0x000000ff8d00720c */ /* 0x000fe20003f86270 */
[----:B------:R-:W-:Y:S01]  /*1a360*/  @!P2 IMAD.MOV R101, RZ, RZ, -R101 ;  /* 0x000000ffff65a224 */ /* 0x000fe200078e0a65 */
[----:B------:R-:W-:Y:S01]  /*1a370*/  IABS R109, R143 ;  /* 0x0000008f006d7213 */ /* 0x000fe20000000000 */
[----:B------:R-:W-:Y:S01]  /*1a380*/  @!P3 IMAD.MOV R102, RZ, RZ, -R102 ;  /* 0x000000ffff66b224 */ /* 0x000fe200078e0a66 */
[C---:B------:R-:W-:Y:S01]  /*1a390*/  ISETP.GT.U32.AND P5, PT, R2.reuse, R104, PT ;  /* 0x000000680200720c */ /* 0x040fe20003fa4070 */
[----:B------:R-:W-:Y:S01]  /*1a3a0*/  IMAD.MOV.U32 R141, RZ, RZ, R138 ;  /* 0x000000ffff8d7224 */ /* 0x000fe200078e008a */
[C---:B------:R-:W-:Y:S01]  /*1a3b0*/  ISETP.GT.U32.AND P2, PT, R2.reuse, R106, PT ;  /* 0x0000006a0200720c */ /* 0x040fe20003f44070 */
[----:B------:R-:W-:Y:S01]  /*1a3c0*/  IMAD.MOV.U32 R138, RZ, RZ, R137 ;  /* 0x000000ffff8a7224 */ /* 0x000fe200078e0089 */
[----:B------:R-:W-:Y:S01]  /*1a3d0*/  ISETP.GT.U32.AND P3, PT, R2, R108, PT ;  /* 0x0000006c0200720c */ /* 0x000fe20003f64070 */
[----:B------:R-:W-:-:S02]  /*1a3e0*/  IMAD.MOV.U32 R137, RZ, RZ, R136 ;  /* 0x000000ffff897224 */ /* 0x000fc400078e0088 */
[----:B------:R-:W-:Y:S02]  /*1a3f0*/  IMAD.MOV.U32 R136, RZ, RZ, R135 ;  /* 0x000000ffff887224 */ /* 0x000fe400078e0087 */
[----:B------:R-:W-:Y:S02]  /*1a400*/  IMAD.MOV.U32 R135, RZ, RZ, R134 ;  /* 0x000000ffff877224 */ /* 0x000fe400078e0086 */
[----:B------:R-:W-:-:S04]  /*1a410*/  IMAD.HI.U32 R4, R3, R109, RZ ;  /* 0x0000006d03047227 */ /* 0x000fc800078e00ff */
[----:B------:R-:W-:Y:S02]  /*1a420*/  IMAD.MOV.U32 R134, RZ, RZ, R133 ;  /* 0x000000ffff867224 */ /* 0x000fe400078e0085 */
[----:B------:R-:W-:Y:S02]  /*1a430*/  IMAD.MOV.U32 R133, RZ, RZ, R132 ;  /* 0x000000ffff857224 */ /* 0x000fe400078e0084 */
[----:B------:R-:W-:Y:S02]  /*1a440*/  IMAD.MOV.U32 R132, RZ, RZ, R130 ;  /* 0x000000ffff847224 */ /* 0x000fe400078e0082 */
[----:B------:R-:W-:Y:S01]  /*1a450*/  @!P6 IMAD.IADD R107, R107, 0x1, -R2 ;  /* 0x000000016b6be824 */ /* 0x000fe200078e0a02 */
[----:B------:R-:W-:Y:S01]  /*1a460*/  ISETP.GE.AND P6, PT, R140, RZ, PT ;  /* 0x000000ff8c00720c */ /* 0x000fe20003fc6270 */
[----:B------:R-:W-:Y:S02]  /*1a470*/  IMAD.MOV.U32 R130, RZ, RZ, R124 ;  /* 0x000000ffff827224 */ /* 0x000fe400078e007c */
[----:B------:R-:W-:-:S02]  /*1a480*/  IMAD.MOV R4, RZ, RZ, -R4 ;  /* 0x000000ffff047224 */ /* 0x000fc400078e0a04 */
[----:B------:R-:W-:Y:S02]  /*1a490*/  IMAD.MOV.U32 R124, RZ, RZ, R123 ;  /* 0x000000ffff7c7224 */ /* 0x000fe400078e007b */
[--C-:B------:R-:W-:Y:S01]  /*1a4a0*/  @!P0 IMAD.IADD R105, R105, 0x1, -R2.reuse ;  /* 0x0000000169698824 */ /* 0x100fe200078e0a02 */
[----:B------:R-:W-:Y:S01]  /*1a4b0*/  ISETP.GE.AND P0, PT, R145, RZ, PT ;  /* 0x000000ff9100720c */ /* 0x000fe20003f06270 */
[----:B------:R-:W-:Y:S02]  /*1a4c0*/  IMAD R109, R2, R4, R109 ;  /* 0x00000004026d7224 */ /* 0x000fe400078e026d */
[--C-:B------:R-:W-:Y:S02]  /*1a4d0*/  @!P5 IMAD.IADD R104, R104, 0x1, -R2.reuse ;  /* 0x000000016868d824 */ /* 0x100fe400078e0a02 */
[--C-:B------:R-:W-:Y:S01]  /*1a4e0*/  @!P2 IMAD.IADD R106, R106, 0x1, -R2.reuse ;  /* 0x000000016a6aa824 */ /* 0x100fe200078e0a02 */
[----:B------:R-:W-:Y:S01]  /*1a4f0*/  ISETP.GE.AND P2, PT, R144, RZ, PT ;  /* 0x000000ff9000720c */ /* 0x000fe20003f46270 */
[----:B------:R-:W-:Y:S01]  /*1a500*/  @!P3 IMAD.IADD R108, R108, 0x1, -R2 ;  /* 0x000000016c6cb824 */ /* 0x000fe200078e0a02 */
[----:B------:R-:W-:Y:S01]  /*1a510*/  ISETP.GT.U32.AND P5, PT, R2, R109, PT ;  /* 0x0000006d0200720c */ /* 0x000fe20003fa4070 */
[----:B------:R-:W-:-:S03]  /*1a520*/  @!P1 IMAD.MOV R104, RZ, RZ, -R104 ;  /* 0x000000ffff689224 */ /* 0x000fc600078e0a68 */
[----:B------:R-:W-:Y:S01]  /*1a530*/  ISETP.GT.U32.AND P1, PT, R2, R108, PT ;  /* 0x0000006c0200720c */ /* 0x000fe20003f24070 */
[----:B------:R-:W-:Y:S01]  /*1a540*/  @!P4 IMAD.MOV R103, RZ, RZ, -R103 ;  /* 0x000000ffff67c224 */ /* 0x000fe200078e0a67 */
[----:B------:R-:W-:Y:S01]  /*1a550*/  ISETP.GE.AND P4, PT, R146, RZ, PT ;  /* 0x000000ff9200720c */ /* 0x000fe20003f86270 */
[----:B------:R-:W-:Y:S01]  /*1a560*/  @!P0 IMAD.MOV R106, RZ, RZ, -R106 ;  /* 0x000000ffff6a8224 */ /* 0x000fe200078e0a6a */
[----:B------:R-:W-:-:S03]  /*1a570*/  ISETP.GE.AND P0, PT, R142, RZ, PT ;  /* 0x000000ff8e00720c */ /* 0x000fc60003f06270 */
[----:B------:R-:W-:Y:S01]  /*1a580*/  @!P2 IMAD.MOV R107, RZ, RZ, -R107 ;  /* 0x000000ffff6ba224 */ /* 0x000fe200078e0a6b */
[----:B------:R-:W-:Y:S01]  /*1a590*/  ISETP.GE.AND P2, PT, R141, RZ, PT ;  /* 0x000000ff8d00720c */ /* 0x000fe20003f46270 */
[----:B------:R-:W-:-:S04]  /*1a5a0*/  @!P5 IMAD.IADD R109, R109, 0x1, -R2 ;  /* 0x000000016d6dd824 */ /* 0x000fc800078e0a02 */
[----:B------:R-:W-:Y:S02]  /*1a5b0*/  @!P1 IMAD.IADD R108, R108, 0x1, -R2 ;  /* 0x000000016c6c9824 */ /* 0x000fe400078e0a02 */
[----:B------:R-:W-:Y:S01]  /*1a5c0*/  @!P4 IMAD.MOV R105, RZ, RZ, -R105 ;  /* 0x000000ffff69c224 */ /* 0x000fe200078e0a69 */
[----:B------:R-:W-:Y:S02]  /*1a5d0*/  ISETP.GT.U32.AND P4, PT, R2, R109, PT ;  /* 0x0000006d0200720c */ /* 0x000fe40003f84070 */
[----:B------:R-:W-:-:S11]  /*1a5e0*/  ISETP.GE.AND P3, PT, R143, RZ, PT ;  /* 0x000000ff8f00720c */ /* 0x000fd60003f66270 */
[----:B------:R-:W-:-:S04]  /*1a5f0*/  @!P4 IMAD.IADD R109, R109, 0x1, -R2 ;  /* 0x000000016d6dc824 */ /* 0x000fc800078e0a02 */
[----:B------:R-:W-:Y:S02]  /*1a600*/  @!P3 IMAD.MOV R109, RZ, RZ, -R109 ;  /* 0x000000ffff6db224 */ /* 0x000fe400078e0a6d */
[----:B--2---:R-:W-:Y:S02]  /*1a610*/  IMAD.MOV.U32 R123, RZ, RZ, R116 ;  /* 0x000000ffff7b7224 */ /* 0x004fe400078e0074 */
[----:B------:R-:W-:Y:S02]  /*1a620*/  IMAD.MOV.U32 R116, RZ, RZ, R110 ;  /* 0x000000ffff747224 */ /* 0x000fe400078e006e */
[----:B----4-:R-:W-:Y:S02]  /*1a630*/  IMAD.MOV.U32 R140, RZ, RZ, R139 ;  /* 0x000000ffff8c7224 */ /* 0x010fe400078e008b */
[----:B------:R-:W-:Y:S02]  /*1a640*/  IMAD.MOV.U32 R139, RZ, RZ, R138 ;  /* 0x000000ffff8b7224 */ /* 0x000fe400078e008a */
[----:B------:R-:W-:-:S02]  /*1a650*/  IMAD.MOV.U32 R138, RZ, RZ, R125 ;  /* 0x000000ffff8a7224 */ /* 0x000fc400078e007d */
[----:B------:R-:W-:Y:S02]  /*1a660*/  IMAD.MOV.U32 R147, RZ, RZ, R140 ;  /* 0x000000ffff937224 */ /* 0x000fe400078e008c */
[----:B------:R-:W-:Y:S02]  /*1a670*/  IMAD.MOV.U32 R140, RZ, RZ, R139 ;  /* 0x000000ffff8c7224 */ /* 0x000fe400078e008b */
[----:B------:R-:W-:Y:S02]  /*1a680*/  IMAD.MOV.U32 R139, RZ, RZ, R138 ;  /* 0x000000ffff8b7224 */ /* 0x000fe400078e008a */
[----:B------:R-:W-:Y:S02]  /*1a690*/  IMAD.MOV.U32 R138, RZ, RZ, R116 ;  /* 0x000000ffff8a7224 */ /* 0x000fe400078e0074 */
[----:B------:R-:W2:Y:S01]  /*1a6a0*/  LDL.LU R116, [R1+0x634] ;  /* 0x0006340001747983 */ /* 0x000ea20000300800 */
[----:B------:R-:W-:Y:S01]  /*1a6b0*/  IMAD.MOV.U32 R125, RZ, RZ, R124 ;  /* 0x000000ffff7d7224 */ /* 0x000fe200078e007c */
[----:B------:R-:W-:Y:S01]  /*1a6c0*/  IABS R110, R142 ;  /* 0x0000008e006e7213 */ /* 0x000fe20000000000 */
[----:B------:R-:W-:-:S02]  /*1a6d0*/  IMAD.MOV.U32 R124, RZ, RZ, R123 ;  /* 0x000000ffff7c7224 */ /* 0x000fc400078e007b */
[----:B------:R-:W-:Y:S02]  /*1a6e0*/  IMAD.MOV.U32 R156, RZ, RZ, R140 ;  /* 0x000000ffff9c7224 */ /* 0x000fe400078e008c */
[----:B------:R-:W-:Y:S01]  /*1a6f0*/  IMAD.MOV.U32 R123, RZ, RZ, R111 ;  /* 0x000000ffff7b7224 */ /* 0x000fe200078e006f */
[----:B------:R-:W-:Y:S01]  /*1a700*/  IABS R111, R141 ;  /* 0x0000008d006f7213 */ /* 0x000fe20000000000 */
[----:B------:R-:W-:Y:S02]  /*1a710*/  IMAD.MOV.U32 R142, RZ, RZ, R139 ;  /* 0x000000ffff8e7224 */ /* 0x000fe400078e008b */
[----:B------:R-:W-:Y:S02]  /*1a720*/  IMAD.MOV.U32 R140, RZ, RZ, R137 ;  /* 0x000000ffff8c7224 */ /* 0x000fe400078e0089 */
[----:B------:R-:W-:Y:S02]  /*1a730*/  IMAD.MOV.U32 R137, RZ, RZ, R134 ;  /* 0x000000ffff897224 */ /* 0x000fe400078e0086 */
[----:B------:R-:W-:-:S02]  /*1a740*/  IMAD.MOV.U32 R141, RZ, RZ, R138 ;  /* 0x000000ffff8d7224 */ /* 0x000fc400078e008a */
[----:B------:R-:W-:Y:S02]  /*1a750*/  IMAD.MOV.U32 R134, RZ, RZ, R122 ;  /* 0x000000ffff867224 */ /* 0x000fe400078e007a */
[----:B------:R-:W-:Y:S01]  /*1a760*/  IMAD.MOV.U32 R122, RZ, RZ, R119 ;  /* 0x000000ffff7a7224 */ /* 0x000fe200078e0077 */
[----:B------:R-:W-:Y:S01]  /*1a770*/  ISETP.GE.AND P1, PT, R142, RZ, PT ;  /* 0x000000ff8e00720c */ /* 0x000fe20003f26270 */
[----:B------:R-:W-:Y:S02]  /*1a780*/  IMAD.MOV.U32 R139, RZ, RZ, R136 ;  /* 0x000000ffff8b7224 */ /* 0x000fe400078e0088 */
[----:B------:R-:W-:Y:S01]  /*1a790*/  IMAD.MOV.U32 R119, RZ, RZ, R112 ;  /* 0x000000ffff777224 */ /* 0x000fe200078e0070 */
[----:B------:R-:W-:Y:S01]  /*1a7a0*/  IABS R112, R142 ;  /* 0x0000008e00707213 */ /* 0x000fe20000000000 */
        /* <DEDUP_REMOVED lines=11> */
[----:B------:R-:W-:Y:S01]  /*1a860*/  IMAD.MOV.U32 R137, RZ, RZ, R136 ;  /* 0x000000ffff897224 */ /* 0x000fe200078e0088 */
[----:B------:R-:W3:Y:S01]  /*1a870*/  LDL.LU R120, [R1+0x63c] ;  /* 0x00063c0001787983 */ /* 0x000ee20000300800 */
[----:B------:R-:W-:Y:S02]  /*1a880*/  IMAD.MOV.U32 R136, RZ, RZ, R135 ;  /* 0x000000ffff887224 */ /* 0x000fe400078e0087 */
[----:B------:R-:W-:Y:S01]  /*1a890*/  IMAD.MOV.U32 R135, RZ, RZ, R134 ;  /* 0x000000ffff877224 */ /* 0x000fe200078e0086 */
[----:B------:R-:W4:Y:S01]  /*1a8a0*/  LDL.LU R121, [R1+0x638] ;  /* 0x0006380001797983 */ /* 0x000f220000300800 */
        /* <DEDUP_REMOVED lines=8> */
[----:B------:R-:W3:Y:S01]  /*1a930*/  LDL.LU R126, [R1+0x5ec] ;  /* 0x0005ec00017e7983 */ /* 0x000ee20000300800 */
[----:B------:R-:W-:Y:S02]  /*1a940*/  IMAD.MOV.U32 R143, RZ, RZ, R134 ;  /* 0x000000ffff8f7224 */ /* 0x000fe400078e0086 */
[----:B------:R-:W-:Y:S01]  /*1a950*/  IMAD.MOV.U32 R144, RZ, RZ, R135 ;  /* 0x000000ffff907224 */ /* 0x000fe200078e0087 */
[----:B------:R-:W3:Y:S01]  /*1a960*/  LDL.LU R134, [R1+0x5b8] ;  /* 0x0005b80001867983 */ /* 0x000ee20000300800 */
[----:B------:R-:W-:Y:S02]  /*1a970*/  IMAD.MOV.U32 R155, RZ, RZ, R142 ;  /* 0x000000ffff9b7224 */ /* 0x000fe400078e008e */
[----:B------:R-:W-:Y:S01]  /*1a980*/  IMAD.MOV.U32 R151, RZ, RZ, R141 ;  /* 0x000000ffff977224 */ /* 0x000fe200078e008d */
[----:B------:R-:W3:Y:S01]  /*1a990*/  LDL.LU R135, [R1+0x610] ;  /* 0x0006100001877983 */ /* 0x000ee20000300800 */
[----:B------:R-:W-:Y:S01]  /*1a9a0*/  IMAD.MOV.U32 R130, RZ, RZ, R114 ;  /* 0x000000ffff827224 */ /* 0x000fe200078e0072 */
[----:B------:R-:W-:Y:S01]  /*1a9b0*/  IABS R114, R145 ;  /* 0x0000009100727213 */ /* 0x000fe20000000000 */
[----:B------:R-:W-:Y:S01]  /*1a9c0*/  IMAD.MOV.U32 R142, RZ, RZ, R250 ;  /* 0x000000ffff8e7224 */ /* 0x000fe200078e00fa */
[----:B------:R-:W3:Y:S01]  /*1a9d0*/  LDL.LU R141, [R1+0x66c] ;  /* 0x00066c00018d7983 */ /* 0x000ee20000300800 */
[----:B------:R-:W-:-:S03]  /*1a9e0*/  ISETP.GE.AND P3, PT, R145, RZ, PT ;  /* 0x000000ff9100720c */ /* 0x000fc60003f66270 */
[----:B------:R-:W3:Y:S04]  /*1a9f0*/  LDL.LU R250, [R1+0x744] ;  /* 0x0007440001fa7983 */ /* 0x000ee80000300800 */
[----:B------:R-:W3:Y:S04]  /*1aa00*/  LDL.LU R145, [R1+0x568] ;  /* 0x0005680001917983 */ /* 0x000ee80000300800 */
[----:B------:R-:W4:Y:S01]  /*1aa10*/  LDL.LU R146, [R1+0x574] ;  /* 0x0005740001927983 */ /* 0x000f220000300800 */
[----:B------:R-:W-:-:S03]  /*1aa20*/  IMAD.MOV.U32 R148, RZ, RZ, R125 ;  /* 0x000000ffff947224 */ /* 0x000fc600078e007d */
[----:B------:R-:W3:Y:S01]  /*1aa30*/  LDL.LU R125, [R1+0x688] ;  /* 0x00068800017d7983 */ /* 0x000ee20000300800 */
[----:B------:R-:W-:-:S04]  /*1aa40*/  IMAD.HI.U32 R4, R3, R110, RZ ;  /* 0x0000006e03047227 */ /* 0x000fc800078e00ff */
[----:B------:R-:W-:-:S04]  /*1aa50*/  IMAD.MOV R4, RZ, RZ, -R4 ;  /* 0x000000ffff047224 */ /* 0x000fc800078e0a04 */
[----:B------:R-:W-:Y:S02]  /*1aa60*/  IMAD R110, R2, R4, R110 ;  /* 0x00000004026e7224 */ /* 0x000fe400078e026e */
[----:B------:R-:W-:-:S03]  /*1aa70*/  IMAD.HI.U32 R4, R3, R111, RZ ;  /* 0x0000006f03047227 */ /* 0x000fc600078e00ff */
[----:B------:R-:W-:Y:S01]  /*1aa80*/  ISETP.GT.U32.AND P5, PT, R2, R110, PT ;  /* 0x0000006e0200720c */ /* 0x000fe20003fa4070 */
[----:B------:R-:W-:-:S04]  /*1aa90*/  IMAD.MOV R4, RZ, RZ, -R4 ;  /* 0x000000ffff047224 */ /* 0x000fc800078e0a04 */
[----:B------:R-:W-:-:S08]  /*1aaa0*/  IMAD R111, R2, R4, R111 ;  /* 0x00000004026f7224 */ /* 0x000fd000078e026f */
[----:B------:R-:W-:Y:S01]  /*1aab0*/  @!P5 IMAD.IADD R110, R110, 0x1, -R2 ;  /* 0x000000016e6ed824 */ /* 0x000fe200078e0a02 */
[----:B------:R-:W-:Y:S01]  /*1aac0*/  ISETP.GT.U32.AND P5, PT, R2, R111, PT ;  /* 0x0000006f0200720c */ /* 0x000fe20003fa4070 */
[----:B------:R-:W-:Y:S01]  /*1aad0*/  IMAD.HI.U32 R4, R3, R112, RZ ;  /* 0x0000007003047227 */ /* 0x000fe200078e00ff */
[----:B------:R-:W-:Y:S02]  /*1aae0*/  ISETP.GE.AND P4, PT, R113, RZ, PT ;  /* 0x000000ff7100720c */ /* 0x000fe40003f86270 */
[----:B------:R-:W-:Y:S01]  /*1aaf0*/  IABS R113, R113 ;  /* 0x0000007100717213 */ /* 0x000fe20000000000 */
[----:B------:R-:W-:Y:S02]  /*1ab00*/  IMAD.MOV R4, RZ, RZ, -R4 ;  /* 0x000000ffff047224 */ /* 0x000fe400078e0a04 */
[----:B------:R-:W-:-:S06]  /*1ab10*/  @!P6 IMAD.MOV R108, RZ, RZ, -R108 ;  /* 0x000000ffff6ce224 */ /* 0x000fcc00078e0a6c */
[----:B------:R-:W-:Y:S01]  /*1ab20*/  @!P5 IMAD.IADD R111, R111, 0x1, -R2 ;  /* 0x000000016f6fd824 */ /* 0x000fe200078e0a02 */
[C---:B------:R-:W-:Y:S01]  /*1ab30*/  ISETP.GT.U32.AND P6, PT, R2.reuse, R110, PT ;  /* 0x0000006e0200720c */ /* 0x040fe20003fc4070 */
[C---:B------:R-:W-:Y:S02]  /*1ab40*/  IMAD R112, R2.reuse, R4, R112 ;  /* 0x0000000402707224 */ /* 0x040fe400078e0270 */
[----:B------:R-:W-:Y:S01]  /*1ab50*/  IMAD.HI.U32 R4, R3, R113, RZ ;  /* 0x0000007103047227 */ /* 0x000fe200078e00ff */
[----:B------:R-:W-:-:S03]  /*1ab60*/  ISETP.GT.U32.AND P5, PT, R2, R111, PT ;  /* 0x0000006f0200720c */ /* 0x000fc60003fa4070 */
[----:B------:R-:W-:Y:S01]  /*1ab70*/  IMAD.MOV.U32 R133, RZ, RZ, R115 ;  /* 0x000000ffff857224 */ /* 0x000fe200078e0073 */
[----:B------:R-:W-:Y:S01]  /*1ab80*/  IABS R115, R147 ;  /* 0x0000009300737213 */ /* 0x000fe20000000000 */
[----:B------:R-:W-:Y:S02]  /*1ab90*/  IMAD.MOV R4, RZ, RZ, -R4 ;  /* 0x000000ffff047224 */ /* 0x000fe400078e0a04 */
[----:B------:R-:W-:-:S04]  /*1aba0*/  IMAD.HI.U32 R9, R3, R114, RZ ;  /* 0x0000007203097227 */ /* 0x000fc800078e00ff */
[----:B------:R-:W-:Y:S02]  /*1abb0*/  IMAD.MOV.U32 R153, RZ, RZ, R144 ;  /* 0x000000ffff997224 */ /* 0x000fe400078e0090 */
[----:B------:R-:W-:Y:S02]  /*1abc0*/  IMAD R113, R2, R4, R113 ;  /* 0x0000000402717224 */ /* 0x000fe400078e0271 */
[----:B------:R-:W-:-:S04]  /*1abd0*/  IMAD.HI.U32 R8, R3, R115, RZ ;  /* 0x0000007303087227 */ /* 0x000fc800078e00ff */
[----:B------:R-:W-:Y:S02]  /*1abe0*/  IMAD.MOV R9, RZ, RZ, -R9 ;  /* 0x000000ffff097224 */ /* 0x000fe400078e0a09 */
[--C-:B------:R-:W-:Y:S01]  /*1abf0*/  @!P5 IMAD.IADD R111, R111, 0x1, -R2.reuse ;  /* 0x000000016f6fd824 */ /* 0x100fe200078e0a02 */
[----:B------:R-:W-:Y:S01]  /*1ac00*/  ISETP.GT.U32.AND P5, PT, R2, R113, PT ;  /* 0x000000710200720c */ /* 0x000fe20003fa4070 */
[----:B------:R-:W-:Y:S02]  /*1ac10*/  @!P6 IMAD.IADD R110, R110, 0x1, -R2 ;  /* 0x000000016e6ee824 */ /* 0x000fe400078e0a02 */
[----:B------:R-:W-:Y:S02]  /*1ac20*/  IMAD.MOV R8, RZ, RZ, -R8 ;  /* 0x000000ffff087224 */ /* 0x000fe400078e0a08 */
[C---:B------:R-:W-:Y:S02]  /*1ac30*/  IMAD R114, R2.reuse, R9, R114 ;  /* 0x0000000902727224 */ /* 0x040fe400078e0272 */
[----:B------:R-:W-:-:S02]  /*1ac40*/  IMAD R115, R2, R8, R115 ;  /* 0x0000000802737224 */ /* 0x000fc400078e0273 */
[----:B------:R-:W-:Y:S01]  /*1ac50*/  @!P0 IMAD.MOV R110, RZ, RZ, -R110 ;  /* 0x000000ffff6e8224 */ /* 0x000fe200078e0a6e */
[C---:B------:R-:W-:Y:S02]  /*1ac60*/  ISETP.GT.U32.AND P0, PT, R2.reuse, R114, PT ;  /* 0x000000720200720c */ /* 0x040fe40003f04070 */
[----:B------:R-:W-:Y:S01]  /*1ac70*/  ISETP.GT.U32.AND P6, PT, R2, R112, PT ;  /* 0x000000700200720c */ /* 0x000fe20003fc4070 */
[----:B------:R-:W-:Y:S02]  /*1ac80*/  IMAD.MOV.U32 R154, RZ, RZ, R143 ;  /* 0x000000ffff9a7224 */ /* 0x000fe400078e008f */
[----:B------:R-:W-:Y:S02]  /*1ac90*/  @!P5 IMAD.IADD R113, R113, 0x1, -R2 ;  /* 0x000000017171d824 */ /* 0x000fe400078e0a02 */
[----:B------:R-:W-:Y:S01]  /*1aca0*/  IMAD.MOV.U32 R143, RZ, RZ, R117 ;  /* 0x000000ffff8f7224 */ /* 0x000fe200078e0075 */
[----:B------:R-:W-:-:S05]  /*1acb0*/  IABS R117, R152 ;  /* 0x0000009800757213 */ /* 0x000fca0000000000 */
[--C-:B------:R-:W-:Y:S01]  /*1acc0*/  @!P0 IMAD.IADD R114, R114, 0x1, -R2.reuse ;  /* 0x0000000172728824 */ /* 0x100fe200078e0a02 */
[----:B------:R-:W-:Y:S01]  /*1acd0*/  ISETP.GT.U32.AND P0, PT, R2, R113, PT ;  /* 0x000000710200720c */ /* 0x000fe20003f04070 */
[----:B------:R-:W-:-:S05]  /*1ace0*/  @!P6 IMAD.IADD R112, R112, 0x1, -R2 ;  /* 0x000000017070e824 */ /* 0x000fca00078e0a02 */
[----:B------:R-:W-:Y:S01]  /*1acf0*/  ISETP.GT.U32.AND P6, PT, R2, R112, PT ;  /* 0x000000700200720c */ /* 0x000fe20003fc4070 */
[----:B------:R-:W-:-:S06]  /*1ad00*/  IMAD.MOV.U32 R149, RZ, RZ, R124 ;  /* 0x000000ffff957224 */ /* 0x000fcc00078e007c */
[----:B------:R-:W-:Y:S02]  /*1ad10*/  @!P0 IMAD.IADD R113, R113, 0x1, -R2 ;  /* 0x0000000171718824 */ /* 0x000fe400078e0a02 */
[----:B------:R-:W-:-:S04]  /*1ad20*/  IMAD.MOV.U32 R159, RZ, RZ, R149 ;  /* 0x000000ffff9f7224 */ /* 0x000fc800078e0095 */
[----:B------:R-:W-:Y:S01]  /*1ad30*/  @!P6 IMAD.IADD R112, R112, 0x1, -R2 ;  /* 0x000000017070e824 */ /* 0x000fe200078e0a02 */
[----:B------:R-:W-:Y:S01]  /*1ad40*/  ISETP.GE.AND P6, PT, R147, RZ, PT ;  /* 0x000000ff9300720c */ /* 0x000fe20003fc6270 */
[----:B------:R-:W-:Y:S02]  /*1ad50*/  IMAD.MOV.U32 R147, RZ, RZ, R133 ;  /* 0x000000ffff937224 */ /* 0x000fe400078e0085 */
[----:B------:R-:W3:Y:S01]  /*1ad60*/  LDL.LU R133, [R1+0x5e4] ;  /* 0x0005e40001857983 */ /* 0x000ee20000300800 */
[----:B------:R-:W-:Y:S01]  /*1ad70*/  IMAD.MOV.U32 R124, RZ, RZ, R118 ;  /* 0x000000ffff7c7224 */ /* 0x000fe200078e0076 */
[----:B------:R-:W-:Y:S01]  /*1ad80*/  IABS R118, R151 ;  /* 0x0000009700767213 */ /* 0x000fe20000000000 */
[----:B--2---:R-:W-:Y:S01]  /*1ad90*/  IMAD.MOV.U32 R144, RZ, RZ, R116 ;  /* 0x000000ffff907224 */ /* 0x004fe200078e0074 */
[----:B------:R-:W-:-:S05]  /*1ada0*/  IABS R116, R156 ;  /* 0x0000009c00747213 */ /* 0x000fca0000000000 */
[----:B------:R-:W-:-:S04]  /*1adb0*/  IMAD.HI.U32 R4, R3, R116, RZ ;  /* 0x0000007403047227 */ /* 0x000fc800078e00ff */
[----:B------:R-:W-:-:S04]  /*1adc0*/  IMAD.MOV R8, RZ, RZ, -R4 ;  /* 0x000000ffff087224 */ /* 0x000fc800078e0a04 */
[----:B------:R-:W-:-:S05]  /*1add0*/  IMAD R116, R2, R8, R116 ;  /* 0x0000000802747224 */ /* 0x000fca00078e0274 */
[----:B------:R-:W-:Y:S01]  /*1ade0*/  ISETP.GT.U32.AND P5, PT, R2, R116, PT ;  /* 0x000000740200720c */ /* 0x000fe20003fa4070 */
[----:B------:R-:W-:-:S04]  /*1adf0*/  IMAD.HI.U32 R4, R3, R117, RZ ;  /* 0x0000007503047227 */ /* 0x000fc800078e00ff */
[----:B------:R-:W-:-:S04]  /*1ae00*/  IMAD.MOV R4, RZ, RZ, -R4 ;  /* 0x000000ffff047224 */ /* 0x000fc800078e0a04 */
[----:B------:R-:W-:-:S04]  /*1ae10*/  IMAD R117, R2, R4, R117 ;  /* 0x0000000402757224 */ /* 0x000fc800078e0275 */
[----:B------:R-:W-:Y:S01]  /*1ae20*/  @!P5 IMAD.IADD R116, R116, 0x1, -R2 ;  /* 0x000000017474d824 */ /* 0x000fe200078e0a02 */
[----:B------:R-:W-:-:S04]  /*1ae30*/  ISETP.GT.U32.AND P0, PT, R2, R117, PT ;  /* 0x000000750200720c */ /* 0x000fc80003f04070 */
[----:B------:R-:W-:-:S09]  /*1ae40*/  ISETP.GT.U32.AND P5, PT, R2, R116, PT ;  /* 0x000000740200720c */ /* 0x000fd20003fa4070 */
[----:B------:R-:W-:Y:S01]  /*1ae50*/  @!P0 IMAD.IADD R117, R117, 0x1, -R2 ;  /* 0x0000000175758824 */ /* 0x000fe200078e0a02 */
[----:B------:R-:W-:-:S03]  /*1ae60*/  ISETP.GE.AND P0, PT, R151, RZ, PT ;  /* 0x000000ff9700720c */ /* 0x000fc60003f06270 */
[----:B------:R-:W-:Y:S01]  /*1ae70*/  @!P5 IMAD.IADD R116, R116, 0x1, -R2 ;  /* 0x000000017474d824 */ /* 0x000fe200078e0a02 */
[----:B------:R-:W-:Y:S01]  /*1ae80*/  ISETP.GE.AND P5, PT, R152, RZ, PT ;  /* 0x000000ff9800720c */ /* 0x000fe20003fa6270 */
[----:B----4-:R-:W-:Y:S02]  /*1ae90*/  IMAD.MOV.U32 R157, RZ, RZ, R146 ;  /* 0x000000ffff9d7224 */ /* 0x010fe400078e0092 */
[----:B------:R-:W-:Y:S02]  /*1aea0*/  IMAD.MOV.U32 R146, RZ, RZ, R144 ;  /* 0x000000ffff927224 */ /* 0x000fe400078e0090 */
[----:B------:R-:W-:Y:S02]  /*1aeb0*/  IMAD.MOV.U32 R144, RZ, RZ, R140 ;  /* 0x000000ffff907224 */ /* 0x000fe400078e008c */
[----:B------:R-:W-:Y:S02]  /*1aec0*/  IMAD.MOV.U32 R140, RZ, RZ, R138 ;  /* 0x000000ffff8c7224 */ /* 0x000fe400078e008a */
[----:B------:R-:W-:-:S02]  /*1aed0*/  IMAD.MOV.U32 R138, RZ, RZ, R136 ;  /* 0x000000ffff8a7224 */ /* 0x000fc400078e0088 */
[----:B------:R-:W-:-:S04]  /*1aee0*/  IMAD.MOV.U32 R136, RZ, RZ, R121 ;  /* 0x000000ffff887224 */ /* 0x000fc800078e0079 */
[----:B------:R-:W-:Y:S02]  /*1aef0*/  IMAD.MOV.U32 R149, RZ, RZ, R136 ;  /* 0x000000ffff957224 */ /* 0x000fe400078e0088 */
[----:B---3--:R-:W-:Y:S02]  /*1af00*/  IMAD.MOV.U32 R136, RZ, RZ, R125 ;  /* 0x000000ffff887224 */ /* 0x008fe400078e007d */
[----:B------:R-:W-:Y:S02]  /*1af10*/  IMAD.MOV.U32 R125, RZ, RZ, R128 ;  /* 0x000000ffff7d7224 */ /* 0x000fe400078e0080 */
[----:B------:R-:W2:Y:S04]  /*1af20*/  LDL.LU R128, [R1+0x674] ;  /* 0x0006740001807983 */ /* 0x000ea80000300800 */
[----:B------:R-:W3:Y:S04]  /*1af30*/  LDL.LU R152, [R1+0x5b4] ;  /* 0x0005b40001987983 */ /* 0x000ee80000300800 */
[----:B------:R-:W4:Y:S01]  /*1af40*/  LDL.LU R151, [R1+0x5b0] ;  /* 0x0005b00001977983 */ /* 0x000f220000300800 */
[----:B------:R-:W-:-:S02]  /*1af50*/  IMAD.MOV.U32 R158, RZ, RZ, R145 ;  /* 0x000000ffff9e7224 */ /* 0x000fc400078e0091 */
[----:B------:R-:W-:Y:S02]  /*1af60*/  IMAD.MOV.U32 R145, RZ, RZ, R143 ;  /* 0x000000ffff917224 */ /* 0x000fe400078e008f */
[----:B------:R-:W-:Y:S02]  /*1af70*/  IMAD.MOV.U32 R162, RZ, RZ, R148 ;  /* 0x000000ffffa27224 */ /* 0x000fe400078e0094 */
[----:B------:R-:W-:Y:S02]  /*1af80*/  IMAD.MOV.U32 R148, RZ, RZ, R141 ;  /* 0x000000ffff947224 */ /* 0x000fe400078e008d */
[----:B------:R-:W-:Y:S02]  /*1af90*/  IMAD.MOV.U32 R141, RZ, RZ, R133 ;  /* 0x000000ffff8d7224 */ /* 0x000fe400078e0085 */
[----:B------:R-:W2:Y:S01]  /*1afa0*/  LDL.LU R133, [R1+0x718] ;  /* 0x0007180001857983 */ /* 0x000ea20000300800 */
[----:B----4-:R-:W-:Y:S02]  /*1afb0*/  IMAD.MOV.U32 R164, RZ, RZ, R151 ;  /* 0x000000ffffa47224 */ /* 0x010fe400078e0097 */
[----:B------:R-:W-:-:S02]  /*1afc0*/  IMAD.MOV.U32 R151, RZ, RZ, R145 ;  /* 0x000000ffff977224 */ /* 0x000fc400078e0091 */
[----:B------:R-:W-:Y:S02]  /*1afd0*/  IMAD.MOV.U32 R145, RZ, RZ, R138 ;  /* 0x000000ffff917224 */ /* 0x000fe400078e008a */
[----:B------:R-:W4:Y:S01]  /*1afe0*/  LDL.LU R138, [R1+0x5bc] ;  /* 0x0005bc00018a7983 */ /* 0x000f220000300800 */
[----:B------:R-:W-:Y:S01]  /*1aff0*/  @!P2 IMAD.MOV R111, RZ, RZ, -R111 ;  /* 0x000000ffff6fa224 */ /* 0x000fe200078e0a6f */
[----:B------:R-:W-:Y:S01]  /*1b000*/  ISETP.GT.U32.AND P2, PT, R2, R115, PT ;  /* 0x000000730200720c */ /* 0x000fe20003f44070 */
[----:B------:R-:W-:Y:S02]  /*1b010*/  @!P1 IMAD.MOV R112, RZ, RZ, -R112 ;  /* 0x000000ffff709224 */ /* 0x000fe400078e0a70 */
[----:B------:R-:W-:-:S10]  /*1b020*/  IMAD.HI.U32 R4, R3, R118, RZ ;  /* 0x0000007603047227 */ /* 0x000fd400078e00ff */
[----:B------:R-:W-:-:S05]  /*1b030*/  @!P2 IMAD.IADD R115, R115, 0x1, -R2 ;  /* 0x000000017373a824 */ /* 0x000fca00078e0a02 */
[----:B------:R-:W-:Y:S01]  /*1b040*/  ISETP.GT.U32.AND P1, PT, R2, R115, PT ;  /* 0x000000730200720c */ /* 0x000fe20003f24070 */
[----:B------:R-:W-:-:S04]  /*1b050*/  IMAD.MOV R4, RZ, RZ, -R4 ;  /* 0x000000ffff047224 */ /* 0x000fc800078e0a04 */
[----:B------:R-:W-:-:S08]  /*1b060*/  IMAD R118, R2, R4, R118 ;  /* 0x0000000402767224 */ /* 0x000fd000078e0276 */
[----:B------:R-:W-:Y:S01]  /*1b070*/  @!P1 IMAD.IADD R115, R115, 0x1, -R2 ;  /* 0x0000000173739824 */ /* 0x000fe200078e0a02 */
[----:B------:R-:W-:Y:S02]  /*1b080*/  ISETP.GT.U32.AND P1, PT, R2, R118, PT ;  /* 0x000000760200720c */ /* 0x000fe40003f24070 */
[----:B------:R-:W-:-:S05]  /*1b090*/  IABS R121, R153 ;  /* 0x0000009900797213 */ /* 0x000fca0000000000 */
[----:B------:R-:W-:-:S06]  /*1b0a0*/  IMAD.HI.U32 R4, R3, R121, RZ ;  /* 0x0000007903047227 */ /* 0x000fcc00078e00ff */
[----:B------:R-:W-:Y:S01]  /*1b0b0*/  @!P1 IMAD.IADD R118, R118, 0x1, -R2 ;  /* 0x0000000176769824 */ /* 0x000fe200078e0a02 */
[----:B------:R-:W-:Y:S01]  /*1b0c0*/  ISETP.GT.U32.AND P1, PT, R2, R117, PT ;  /* 0x000000750200720c */ /* 0x000fe20003f24070 */
[----:B------:R-:W-:-:S04]  /*1b0d0*/  IMAD.MOV R4, RZ, RZ, -R4 ;  /* 0x000000ffff047224 */ /* 0x000fc800078e0a04 */
[----:B------:R-:W-:-:S08]  /*1b0e0*/  IMAD R121, R2, R4, R121 ;  /* 0x0000000402797224 */ /* 0x000fd000078e0279 */
[----:B------:R-:W-:Y:S01]  /*1b0f0*/  @!P1 IMAD.IADD R117, R117, 0x1, -R2 ;  /* 0x0000000175759824 */ /* 0x000fe200078e0a02 */
[C---:B------:R-:W-:Y:S02]  /*1b100*/  ISETP.GT.U32.AND P1, PT, R2.reuse, R121, PT ;  /* 0x000000790200720c */ /* 0x040fe40003f24070 */
[----:B------:R-:W-:Y:S01]  /*1b110*/  ISETP.GT.U32.AND P2, PT, R2, R114, PT ;  /* 0x000000720200720c */ /* 0x000fe20003f44070 */
[----:B------:R-:W-:-:S10]  /*1b120*/  IMAD.MOV.U32 R143, RZ, RZ, R139 ;  /* 0x000000ffff8f7224 */ /* 0x000fd400078e008b */
[--C-:B------:R-:W-:Y:S02]  /*1b130*/  @!P1 IMAD.IADD R121, R121, 0x1, -R2.reuse ;  /* 0x0000000179799824 */ /* 0x100fe400078e0a02 */
[----:B------:R-:W-:-:S03]  /*1b140*/  @!P2 IMAD.IADD R114, R114, 0x1, -R2 ;  /* 0x000000017272a824 */ /* 0x000fc600078e0a02 */
[----:B------:R-:W-:Y:S02]  /*1b150*/  ISETP.GT.U32.AND P1, PT, R2, R121, PT ;  /* 0x000000790200720c */ /* 0x000fe40003f24070 */
[----:B------:R-:W-:Y:S01]  /*1b160*/  ISETP.GE.AND P2, PT, R156, RZ, PT ;  /* 0x000000ff9c00720c */ /* 0x000fe20003f46270 */
[----:B------:R-:W-:Y:S02]  /*1b170*/  IMAD.MOV.U32 R156, RZ, RZ, R134 ;  /* 0x000000ffff9c7224 */ /* 0x000fe400078e0086 */
[----:B------:R-:W-:Y:S02]  /*1b180*/  IMAD.MOV.U32 R139, RZ, RZ, R137 ;  /* 0x000000ffff8b7224 */ /* 0x000fe400078e0089 */
[----:B------:R-:W-:Y:S02]  /*1b190*/  IMAD.MOV.U32 R134, RZ, RZ, R130 ;  /* 0x000000ffff867224 */ /* 0x000fe400078e0082 */
[----:B------:R-:W-:Y:S01]  /*1b1a0*/  IMAD.MOV.U32 R137, RZ, RZ, R135 ;  /* 0x000000ffff897224 */ /* 0x000fe200078e0087 */
[----:B------:R-:W2:Y:S01]  /*1b1b0*/  LDL.LU R130, [R1+0x5f0] ;  /* 0x0005f00001827983 */ /* 0x000ea20000300800 */
[----:B------:R-:W-:-:S02]  /*1b1c0*/  IMAD.MOV.U32 R135, RZ, RZ, R120 ;  /* 0x000000ffff877224 */ /* 0x000fc400078e0078 */
[----:B------:R-:W-:Y:S02]  /*1b1d0*/  IMAD.MOV.U32 R163, RZ, RZ, R147 ;  /* 0x000000ffffa37224 */ /* 0x000fe400078e0093 */
[----:B------:R-:W-:Y:S02]  /*1b1e0*/  IMAD.MOV.U32 R147, RZ, RZ, R142 ;  /* 0x000000ffff937224 */ /* 0x000fe400078e008e */
[----:B------:R-:W-:Y:S02]  /*1b1f0*/  IMAD.MOV.U32 R142, RZ, RZ, R135 ;  /* 0x000000ffff8e7224 */ /* 0x000fe400078e0087 */
[----:B------:R-:W-:Y:S02]  /*1b200*/  IMAD.MOV.U32 R135, RZ, RZ, R124 ;  /* 0x000000ffff877224 */ /* 0x000fe400078e007c */
[----:B------:R-:W-:Y:S01]  /*1b210*/  IMAD.MOV.U32 R124, RZ, RZ, R122 ;  /* 0x000000ffff7c7224 */ /* 0x000fe200078e007a */
[----:B------:R-:W-:Y:S01]  /*1b220*/  IABS R122, R158 ;  /* 0x0000009e007a7213 */ /* 0x000fe20000000000 */
[----:B------:R-:W-:Y:S01]  /*1b230*/  @!P1 IMAD.IADD R121, R121, 0x1, -R2 ;  /* 0x0000000179799824 */ /* 0x000fe200078e0a02 */
[----:B------:R-:W-:Y:S01]  /*1b240*/  ISETP.GE.AND P1, PT, R158, RZ, PT ;  /* 0x000000ff9e00720c */ /* 0x000fe20003f26270 */
[----:B------:R-:W-:-:S02]  /*1b250*/  IMAD.MOV.U32 R150, RZ, RZ, R123 ;  /* 0x000000ffff967224 */ /* 0x000fc400078e007b */
[----:B------:R-:W-:Y:S01]  /*1b260*/  IMAD.MOV.U32 R123, RZ, RZ, R119 ;  /* 0x000000ffff7b7224 */ /* 0x000fe200078e0077 */
[----:B------:R-:W-:Y:S02]  /*1b270*/  IABS R119, R155 ;  /* 0x0000009b00777213 */ /* 0x000fe40000000000 */
[----:B------:R-:W-:-:S03]  /*1b280*/  IABS R120, R154 ;  /* 0x0000009a00787213 */ /* 0x000fc60000000000 */
[----:B------:R-:W-:-:S04]  /*1b290*/  IMAD.HI.U32 R9, R3, R119, RZ ;  /* 0x0000007703097227 */ /* 0x000fc800078e00ff */
[----:B------:R-:W-:-:S04]  /*1b2a0*/  IMAD.HI.U32 R8, R3, R120, RZ ;  /* 0x0000007803087227 */ /* 0x000fc800078e00ff */
[----:B----4-:R-:W-:Y:S02]  /*1b2b0*/  IMAD.MOV.U32 R158, RZ, RZ, R138 ;  /* 0x000000ffff9e7224 */ /* 0x010fe400078e008a */
[----:B------:R-:W4:Y:S01]  /*1b2c0*/  LDL.LU R138, [R1+0x5e0] ;  /* 0x0005e000018a7983 */ /* 0x000f220000300800 */
[----:B------:R-:W-:Y:S02]  /*1b2d0*/  IMAD.MOV R9, RZ, RZ, -R9 ;  /* 0x000000ffff097224 */ /* 0x000fe400078e0a09 */
[----:B------:R-:W-:Y:S02]  /*1b2e0*/  IMAD.MOV R8, RZ, RZ, -R8 ;  /* 0x000000ffff087224 */ /* 0x000fe400078e0a08 */
[C---:B------:R-:W-:Y:S02]  /*1b2f0*/  IMAD R119, R2.reuse, R9, R119 ;  /* 0x0000000902777224 */ /* 0x040fe400078e0277 */
[C---:B------:R-:W-:Y:S02]  /*1b300*/  IMAD R120, R2.reuse, R8, R120 ;  /* 0x0000000802787224 */ /* 0x040fe400078e0278 */
[----:B------:R-:W-:Y:S01]  /*1b310*/  @!P3 IMAD.MOV R114, RZ, RZ, -R114 ;  /* 0x000000ffff72b224 */ /* 0x000fe200078e0a72 */
[C---:B------:R-:W-:Y:S01]  /*1b320*/  ISETP.GT.U32.AND P3, PT, R2.reuse, R119, PT ;  /* 0x000000770200720c */ /* 0x040fe20003f64070 */
[----:B------:R-:W-:Y:S01]  /*1b330*/  @!P6 IMAD.MOV R115, RZ, RZ, -R115 ;  /* 0x000000ffff73e224 */ /* 0x000fe200078e0a73 */
[C---:B------:R-:W-:Y:S01]  /*1b340*/  ISETP.GT.U32.AND P6, PT, R2.reuse, R120, PT ;  /* 0x000000780200720c */ /* 0x040fe20003fc4070 */
[----:B------:R-:W-:Y:S01]  /*1b350*/  @!P4 IMAD.MOV R113, RZ, RZ, -R113 ;  /* 0x000000ffff71c224 */ /* 0x000fe200078e0a71 */
[----:B------:R-:W-:Y:S01]  /*1b360*/  ISETP.GT.U32.AND P4, PT, R2, R118, PT ;  /* 0x000000760200720c */ /* 0x000fe20003f84070 */
[----:B------:R-:W-:-:S08]  /*1b370*/  IMAD.HI.U32 R8, R3, R122, RZ ;  /* 0x0000007a03087227 */ /* 0x000fd000078e00ff */
[--C-:B------:R-:W-:Y:S02]  /*1b380*/  @!P3 IMAD.IADD R119, R119, 0x1, -R2.reuse ;  /* 0x000000017777b824 */ /* 0x100fe400078e0a02 */
[----:B------:R-:W-:-:S03]  /*1b390*/  @!P6 IMAD.IADD R120, R120, 0x1, -R2 ;  /* 0x000000017878e824 */ /* 0x000fc600078e0a02 */
[C---:B------:R-:W-:Y:S01]  /*1b3a0*/  ISETP.GT.U32.AND P6, PT, R2.reuse, R119, PT ;  /* 0x000000770200720c */ /* 0x040fe20003fc4070 */
[----:B------:R-:W-:Y:S02]  /*1b3b0*/  IMAD.MOV R8, RZ, RZ, -R8 ;  /* 0x000000ffff087224 */ /* 0x000fe400078e0a08 */
[----:B------:R-:W-:Y:S02]  /*1b3c0*/  IMAD.MOV.U32 R165, RZ, RZ, R150 ;  /* 0x000000ffffa57224 */ /* 0x000fe400078e0096 */
[----:B------:R-:W-:Y:S01]  /*1b3d0*/  IMAD.MOV.U32 R150, RZ, RZ, R123 ;  /* 0x000000ffff967224 */ /* 0x000fe200078e007b */
[----:B------:R-:W-:Y:S01]  /*1b3e0*/  IABS R123, R157 ;  /* 0x0000009d007b7213 */ /* 0x000fe20000000000 */
[----:B------:R-:W-:Y:S02]  /*1b3f0*/  IMAD R122, R2, R8, R122 ;  /* 0x00000008027a7224 */ /* 0x000fe400078e027a */
[----:B------:R-:W-:Y:S01]  /*1b400*/  @!P4 IMAD.IADD R118, R118, 0x1, -R2 ;  /* 0x000000017676c824 */ /* 0x000fe200078e0a02 */
[----:B------:R-:W-:Y:S01]  /*1b410*/  ISETP.GE.AND P4, PT, R154, RZ, PT ;  /* 0x000000ff9a00720c */ /* 0x000fe20003f86270 */
[----:B------:R-:W-:-:S04]  /*1b420*/  IMAD.HI.U32 R4, R3, R123, RZ ;  /* 0x0000007b03047227 */ /* 0x000fc800078e00ff */
[----:B------:R-:W-:Y:S01]  /*1b430*/  @!P6 IMAD.IADD R119, R119, 0x1, -R2 ;  /* 0x000000017777e824 */ /* 0x000fe200078e0a02 */
[C---:B------:R-:W-:Y:S01]  /*1b440*/  ISETP.GT.U32.AND P6, PT, R2.reuse, R122, PT ;  /* 0x0000007a0200720c */ /* 0x040fe20003fc4070 */
[----:B------:R-:W-:Y:S02]  /*1b450*/  IMAD.MOV.U32 R154, RZ, RZ, R147 ;  /* 0x000000ffff9a7224 */ /* 0x000fe400078e0093 */
[----:B------:R-:W-:Y:S02]  /*1b460*/  IMAD.MOV.U32 R147, RZ, RZ, R143 ;  /* 0x000000ffff937224 */ /* 0x000fe400078e008f */
[----:B------:R-:W-:Y:S01]  /*1b470*/  IMAD.MOV.U32 R143, RZ, RZ, R124 ;  /* 0x000000ffff8f7224 */ /* 0x000fe200078e007c */
[----:B------:R-:W-:Y:S01]  /*1b480*/  IABS R124, R163 ;  /* 0x000000a3007c7213 */ /* 0x000fe20000000000 */
[----:B------:R-:W-:Y:S01]  /*1b490*/  @!P5 IMAD.MOV R117, RZ, RZ, -R117 ;  /* 0x000000ffff75d224 */ /* 0x000fe200078e0a75 */
[----:B------:R-:W-:Y:S01]  /*1b4a0*/  ISETP.GT.U32.AND P5, PT, R2, R120, PT ;  /* 0x000000780200720c */ /* 0x000fe20003fa4070 */
[----:B------:R-:W-:-:S02]  /*1b4b0*/  IMAD.MOV R4, RZ, RZ, -R4 ;  /* 0x000000ffff047224 */ /* 0x000fc400078e0a04 */
[----:B------:R-:W-:Y:S02]  /*1b4c0*/  @!P2 IMAD.MOV R116, RZ, RZ, -R116 ;  /* 0x000000ffff74a224 */ /* 0x000fe400078e0a74 */
[----:B------:R-:W-:Y:S01]  /*1b4d0*/  IMAD R123, R2, R4, R123 ;  /* 0x00000004027b7224 */ /* 0x000fe200078e027b */
[----:B------:R-:W-:Y:S01]  /*1b4e0*/  ISETP.GE.AND P2, PT, R155, RZ, PT ;  /* 0x000000ff9b00720c */ /* 0x000fe20003f46270 */
[----:B---3--:R-:W-:Y:S02]  /*1b4f0*/  IMAD.MOV.U32 R160, RZ, RZ, R152 ;  /* 0x000000ffffa07224 */ /* 0x008fe400078e0098 */
[----:B------:R-:W-:-:S04]  /*1b500*/  IMAD.HI.U32 R4, R3, R124, RZ ;  /* 0x0000007c03047227 */ /* 0x000fc800078e00ff */
[----:B------:R-:W-:Y:S02]  /*1b510*/  IMAD.MOV.U32 R152, RZ, RZ, R150 ;  /* 0x000000ffff987224 */ /* 0x000fe400078e0096 */
[----:B------:R-:W-:Y:S02]  /*1b520*/  IMAD.MOV.U32 R150, RZ, RZ, R149 ;  /* 0x000000ffff967224 */ /* 0x000fe400078e0095 */
[----:B------:R-:W-:Y:S02]  /*1b530*/  IMAD.MOV.U32 R155, RZ, RZ, R148 ;  /* 0x000000ffff9b7224 */ /* 0x000fe400078e0094 */
[----:B------:R-:W-:Y:S02]  /*1b540*/  IMAD.MOV.U32 R148, RZ, RZ, R140 ;  /* 0x000000ffff947224 */ /* 0x000fe400078e008c */
[----:B------:R-:W-:Y:S02]  /*1b550*/  IMAD.MOV.U32 R149, RZ, RZ, R139 ;  /* 0x000000ffff957224 */ /* 0x000fe400078e008b */
[----:B------:R-:W-:Y:S01]  /*1b560*/  IMAD.MOV.U32 R140, RZ, RZ, R126 ;  /* 0x000000ffff8c7224 */ /* 0x000fe200078e007e */
[----:B------:R-:W-:Y:S01]  /*1b570*/  IABS R126, R159 ;  /* 0x0000009f007e7213 */ /* 0x000fe20000000000 */
[----:B------:R-:W-:Y:S01]  /*1b580*/  IMAD.MOV.U32 R139, RZ, RZ, R127 ;  /* 0x000000ffff8b7224 */ /* 0x000fe200078e007f */
[----:B------:R-:W-:Y:S01]  /*1b590*/  IABS R127, R165 ;  /* 0x000000a5007f7213 */ /* 0x000fe20000000000 */
[----:B------:R-:W-:-:S02]  /*1b5a0*/  IMAD.MOV R4, RZ, RZ, -R4 ;  /* 0x000000ffff047224 */ /* 0x000fc400078e0a04 */
[--C-:B------:R-:W-:Y:S01]  /*1b5b0*/  @!P6 IMAD.IADD R122, R122, 0x1, -R2.reuse ;  /* 0x000000017a7ae824 */ /* 0x100fe200078e0a02 */
[----:B------:R-:W-:Y:S01]  /*1b5c0*/  ISETP.GE.AND P3, PT, R153, RZ, PT ;  /* 0x000000ff9900720c */ /* 0x000fe20003f66270 */
[----:B------:R-:W-:Y:S01]  /*1b5d0*/  @!P5 IMAD.IADD R120, R120, 0x1, -R2 ;  /* 0x000000017878d824 */ /* 0x000fe200078e0a02 */
[C---:B------:R-:W-:Y:S01]  /*1b5e0*/  ISETP.GT.U32.AND P5, PT, R2.reuse, R123, PT ;  /* 0x0000007b0200720c */ /* 0x040fe20003fa4070 */
[C---:B------:R-:W-:Y:S02]  /*1b5f0*/  IMAD R124, R2.reuse, R4, R124 ;  /* 0x00000004027c7224 */ /* 0x040fe400078e027c */
[----:B------:R-:W-:Y:S01]  /*1b600*/  @!P0 IMAD.MOV R118, RZ, RZ, -R118 ;  /* 0x000000ffff768224 */ /* 0x000fe200078e0a76 */
[C---:B------:R-:W-:Y:S01]  /*1b610*/  ISETP.GT.U32.AND P0, PT, R2.reuse, R122, PT ;  /* 0x0000007a0200720c */ /* 0x040fe20003f04070 */
[----:B------:R-:W-:Y:S01]  /*1b620*/  IMAD.HI.U32 R8, R3, R126, RZ ;  /* 0x0000007e03087227 */ /* 0x000fe200078e00ff */
[----:B------:R-:W-:-:S03]  /*1b630*/  ISETP.GT.U32.AND P6, PT, R2, R124, PT ;  /* 0x0000007c0200720c */ /* 0x000fc60003fc4070 */
[----:B------:R-:W-:-:S04]  /*1b640*/  IMAD.HI.U32 R4, R3, R127, RZ ;  /* 0x0000007f03047227 */ /* 0x000fc800078e00ff */
[----:B------:R-:W-:Y:S02]  /*1b650*/  IMAD.MOV R8, RZ, RZ, -R8 ;  /* 0x000000ffff087224 */ /* 0x000fe400078e0a08 */
[----:B------:R-:W-:Y:S02]  /*1b660*/  IMAD.MOV R4, RZ, RZ, -R4 ;  /* 0x000000ffff047224 */ /* 0x000fe400078e0a04 */
[----:B------:R-:W-:Y:S02]  /*1b670*/  IMAD.MOV.U32 R153, RZ, RZ, R146 ;  /* 0x000000ffff997224 */ /* 0x000fe400078e0092 */
[----:B------:R-:W-:Y:S02]  /*1b680*/  IMAD.MOV.U32 R146, RZ, RZ, R144 ;  /* 0x000000ffff927224 */ /* 0x000fe400078e0090 */
[----:B------:R-:W-:Y:S02]  /*1b690*/  IMAD.MOV.U32 R144, RZ, RZ, R137 ;  /* 0x000000ffff907224 */ /* 0x000fe400078e0089 */
[----:B------:R-:W-:Y:S01]  /*1b6a0*/  IMAD.MOV.U32 R137, RZ, RZ, R125 ;  /* 0x000000ffff897224 */ /* 0x000fe200078e007d */
[----:B------:R-:W-:Y:S01]  /*1b6b0*/  IABS R125, R162 ;  /* 0x000000a2007d7213 */ /* 0x000fe20000000000 */
[----:B------:R-:W-:-:S02]  /*1b6c0*/  IMAD R126, R2, R8, R126 ;  /* 0x00000008027e7224 */ /* 0x000fc400078e027e */
[C---:B------:R-:W-:Y:S02]  /*1b6d0*/  IMAD R127, R2.reuse, R4, R127 ;  /* 0x00000004027f7224 */ /* 0x040fe400078e027f */
[--C-:B------:R-:W-:Y:S02]  /*1b6e0*/  @!P5 IMAD.IADD R123, R123, 0x1, -R2.reuse ;  /* 0x000000017b7bd824 */ /* 0x100fe400078e0a02 */
[----:B------:R-:W-:Y:S01]  /*1b6f0*/  @!P3 IMAD.MOV R121, RZ, RZ, -R121 ;  /* 0x000000ffff79b224 */ /* 0x000fe200078e0a79 */
[----:B------:R-:W-:Y:S01]  /*1b700*/  ISETP.GT.U32.AND P3, PT, R2, R126, PT ;  /* 0x0000007e0200720c */ /* 0x000fe20003f64070 */
[----:B------:R-:W-:Y:S01]  /*1b710*/  @!P0 IMAD.IADD R122, R122, 0x1, -R2 ;  /* 0x000000017a7a8824 */ /* 0x000fe200078e0a02 */
[----:B------:R-:W-:Y:S01]  /*1b720*/  ISETP.GT.U32.AND P0, PT, R2, R127, PT ;  /* 0x0000007f0200720c */ /* 0x000fe20003f04070 */
[----:B------:R-:W-:Y:S02]  /*1b730*/  IMAD.MOV.U32 R161, RZ, RZ, R156 ;  /* 0x000000ffffa17224 */ /* 0x000fe400078e009c */
[----:B------:R-:W-:-:S04]  /*1b740*/  IMAD.HI.U32 R9, R3, R125, RZ ;  /* 0x0000007d03097227 */ /* 0x000fc800078e00ff */
[----:B------:R-:W-:Y:S02]  /*1b750*/  IMAD.MOV.U32 R156, RZ, RZ, R152 ;  /* 0x000000ffff9c7224 */ /* 0x000fe400078e0098 */
[----:B------:R-:W-:Y:S02]  /*1b760*/  IMAD.MOV.U32 R152, RZ, RZ, R140 ;  /* 0x000000ffff987224 */ /* 0x000fe400078e008c */
[----:B--2---:R-:W-:Y:S01]  /*1b770*/  IMAD.MOV.U32 R140, RZ, RZ, R128 ;  /* 0x000000ffff8c7224 */ /* 0x004fe200078e0080 */
[----:B------:R-:W-:Y:S01]  /*1b780*/  IABS R128, R164 ;  /* 0x000000a400807213 */ /* 0x000fe20000000000 */
[----:B------:R-:W-:Y:S01]  /*1b790*/  @!P6 IMAD.IADD R124, R124, 0x1, -R2 ;  /* 0x000000017c7ce824 */ /* 0x000fe200078e0a02 */
[----:B------:R-:W-:Y:S01]  /*1b7a0*/  ISETP.GT.U32.AND P6, PT, R2, R123, PT ;  /* 0x0000007b0200720c */ /* 0x000fe20003fc4070 */
[----:B------:R-:W-:Y:S01]  /*1b7b0*/  IMAD.MOV R9, RZ, RZ, -R9 ;  /* 0x000000ffff097224 */ /* 0x000fe200078e0a09 */
[----:B------:R-:W-:Y:S01]  /*1b7c0*/  ISETP.GE.AND P5, PT, R157, RZ, PT ;  /* 0x000000ff9d00720c */ /* 0x000fe20003fa6270 */
[----:B------:R-:W-:-:S04]  /*1b7d0*/  IMAD.HI.U32 R8, R3, R128, RZ ;  /* 0x0000008003087227 */ /* 0x000fc800078e00ff */
[C---:B------:R-:W-:Y:S02]  /*1b7e0*/  IMAD R125, R2.reuse, R9, R125 ;  /* 0x00000009027d7224 */ /* 0x040fe400078e027d */
[----:B------:R-:W-:Y:S02]  /*1b7f0*/  @!P4 IMAD.MOV R120, RZ, RZ, -R120 ;  /* 0x000000ffff78c224 */ /* 0x000fe400078e0a78 */
[----:B------:R-:W-:Y:S01]  /*1b800*/  IMAD.MOV R8, RZ, RZ, -R8 ;  /* 0x000000ffff087224 */ /* 0x000fe200078e0a08 */
[----:B------:R-:W-:Y:S01]  /*1b810*/  ISETP.GT.U32.AND P4, PT, R2, R125, PT ;  /* 0x0000007d0200720c */ /* 0x000fe20003f84070 */
[--C-:B------:R-:W-:Y:S02]  /*1b820*/  @!P3 IMAD.IADD R126, R126, 0x1, -R2.reuse ;  /* 0x000000017e7eb824 */ /* 0x100fe400078e0a02 */
[--C-:B------:R-:W-:Y:S02]  /*1b830*/  @!P0 IMAD.IADD R127, R127, 0x1, -R2.reuse ;  /* 0x000000017f7f8824 */ /* 0x100fe400078e0a02 */
[----:B------:R-:W-:Y:S01]  /*1b840*/  @!P6 IMAD.IADD R123, R123, 0x1, -R2 ;  /* 0x000000017b7be824 */ /* 0x000fe200078e0a02 */
[C---:B------:R-:W-:Y:S01]  /*1b850*/  ISETP.GT.U32.AND P0, PT, R2.reuse, R126, PT ;  /* 0x0000007e0200720c */ /* 0x040fe20003f04070 */
[----:B------:R-:W-:-:S02]  /*1b860*/  IMAD R128, R2, R8, R128 ;  /* 0x0000000802807224 */ /* 0x000fc400078e0280 */
[----:B------:R-:W-:Y:S01]  /*1b870*/  @!P1 IMAD.MOV R122, RZ, RZ, -R122 ;  /* 0x000000ffff7a9224 */ /* 0x000fe200078e0a7a */
[C---:B------:R-:W-:Y:S01]  /*1b880*/  ISETP.GT.U32.AND P1, PT, R2.reuse, R127, PT ;  /* 0x0000007f0200720c */ /* 0x040fe20003f24070 */
[----:B------:R-:W-:Y:S01]  /*1b890*/  @!P2 IMAD.MOV R119, RZ, RZ, -R119 ;  /* 0x000000ffff77a224 */ /* 0x000fe200078e0a77 */
[C---:B------:R-:W-:Y:S01]  /*1b8a0*/  ISETP.GT.U32.AND P2, PT, R2.reuse, R124, PT ;  /* 0x0000007c0200720c */ /* 0x040fe20003f44070 */
[----:B------:R-:W-:Y:S01]  /*1b8b0*/  IMAD.MOV.U32 R157, RZ, RZ, R139 ;  /* 0x000000ffff9d7224 */ /* 0x000fe200078e008b */
[----:B------:R-:W-:Y:S01]  /*1b8c0*/  ISETP.GE.AND P6, PT, R163, RZ, PT ;  /* 0x000000ffa300720c */ /* 0x000fe20003fc6270 */
[----:B------:R-:W-:Y:S01]  /*1b8d0*/  @!P5 IMAD.MOV R123, RZ, RZ, -R123 ;  /* 0x000000ffff7bd224 */ /* 0x000fe200078e0a7b */
[----:B------:R-:W-:Y:S01]  /*1b8e0*/  ISETP.GT.U32.AND P5, PT, R2, R128, PT ;  /* 0x000000800200720c */ /* 0x000fe20003fa4070 */
[----:B------:R-:W-:Y:S02]  /*1b8f0*/  IMAD.MOV.U32 R163, RZ, RZ, R158 ;  /* 0x000000ffffa37224 */ /* 0x000fe400078e009e */
[----:B------:R-:W-:-:S02]  /*1b900*/  IMAD.MOV.U32 R158, RZ, RZ, R157 ;  /* 0x000000ffff9e7224 */ /* 0x000fc400078e009d */
[----:B------:R-:W-:Y:S02]  /*1b910*/  IMAD.MOV.U32 R157, RZ, RZ, R154 ;  /* 0x000000ffff9d7224 */ /* 0x000fe400078e009a */
[----:B------:R-:W-:Y:S02]  /*1b920*/  IMAD.MOV.U32 R154, RZ, RZ, R145 ;  /* 0x000000ffff9a7224 */ /* 0x000fe400078e0091 */
[----:B------:R-:W-:Y:S01]  /*1b930*/  @!P4 IMAD.IADD R125, R125, 0x1, -R2 ;  /* 0x000000017d7dc824 */ /* 0x000fe200078e0a02 */
[----:B------:R-:W-:Y:S01]  /*1b940*/  ISETP.GE.AND P4, PT, R159, RZ, PT ;  /* 0x000000ff9f00720c */ /* 0x000fe20003f86270 */
[----:B------:R-:W-:Y:S01]  /*1b950*/  IMAD.MOV.U32 R159, RZ, RZ, R154 ;  /* 0x000000ffff9f7224 */ /* 0x000fe200078e009a */
[----:B------:R-:W2:Y:S01]  /*1b960*/  LDL.LU R145, [R1+0x604] ;  /* 0x0006040001917983 */ /* 0x000ea20000300800 */
[----:B------:R-:W-:Y:S01]  /*1b970*/  IMAD.MOV.U32 R139, RZ, RZ, R129 ;  /* 0x000000ffff8b7224 */ /* 0x000fe200078e0081 */
[----:B------:R-:W-:Y:S01]  /*1b980*/  IABS R129, R160 ;  /* 0x000000a000817213 */ /* 0x000fe20000000000 */
[--C-:B------:R-:W-:Y:S01]  /*1b990*/  @!P0 IMAD.IADD R126, R126, 0x1, -R2.reuse ;  /* 0x000000017e7e8824 */ /* 0x100fe200078e0a02 */
[----:B------:R-:W-:Y:S01]  /*1b9a0*/  ISETP.GE.AND P0, PT, R164, RZ, PT ;  /* 0x000000ffa400720c */ /* 0x000fe20003f06270 */
[--C-:B------:R-:W-:Y:S01]  /*1b9b0*/  @!P1 IMAD.IADD R127, R127, 0x1, -R2.reuse ;  /* 0x000000017f7f9824 */ /* 0x100fe200078e0a02 */
[----:B------:R-:W-:Y:S01]  /*1b9c0*/  ISETP.GE.AND P1, PT, R160, RZ, PT ;  /* 0x000000ffa000720c */ /* 0x000fe20003f26270 */
[----:B------:R-:W-:Y:S01]  /*1b9d0*/  @!P2 IMAD.IADD R124, R124, 0x1, -R2 ;  /* 0x000000017c7ca824 */ /* 0x000fe200078e0a02 */
[----:B------:R-:W-:Y:S01]  /*1b9e0*/  ISETP.GE.AND P2, PT, R162, RZ, PT ;  /* 0x000000ffa200720c */ /* 0x000fe20003f46270 */
[----:B------:R-:W-:-:S02]  /*1b9f0*/  IMAD.MOV.U32 R164, RZ, RZ, R159 ;  /* 0x000000ffffa47224 */ /* 0x000fc400078e009f */
        /* <DEDUP_REMOVED lines=8> */
[----:B------:R-:W-:Y:S02]  /*1ba80*/  IMAD.MOV.U32 R160, RZ, RZ, R159 ;  /* 0x000000ffffa07224 */ /* 0x000fe400078e009f */
[----:B------:R-:W-:Y:S02]  /*1ba90*/  IMAD.MOV.U32 R159, RZ, RZ, R132 ;  /* 0x000000ffff9f7224 */ /* 0x000fe400078e0084 */
[----:B------:R-:W-:Y:S02]  /*1baa0*/  IMAD.MOV.U32 R172, RZ, RZ, R161 ;  /* 0x000000ffffac7224 */ /* 0x000fe400078e00a1 */
[----:B------:R-:W-:Y:S02]  /*1bab0*/  IMAD.MOV.U32 R161, RZ, RZ, R160 ;  /* 0x000000ffffa17224 */ /* 0x000fe400078e00a0 */
[----:B------:R-:W-:Y:S02]  /*1bac0*/  IMAD.MOV.U32 R154, RZ, RZ, R140 ;  /* 0x000000ffff9a7224 */ /* 0x000fe400078e008c */
[----:B------:R-:W-:Y:S01]  /*1bad0*/  IMAD.MOV.U32 R160, RZ, RZ, R159 ;  /* 0x000000ffffa07224 */ /* 0x000fe200078e009f */
[----:B------:R-:W3:Y:S01]  /*1bae0*/  LDL.LU R140, [R1+0x62c] ;  /* 0x00062c00018c7983 */ /* 0x000ee20000300800 */
[----:B------:R-:W-:-:S02]  /*1baf0*/  IMAD.MOV.U32 R148, RZ, RZ, R146 ;  /* 0x000000ffff947224 */ /* 0x000fc400078e0092 */
[----:B------:R-:W-:Y:S01]  /*1bb00*/  IMAD.MOV.U32 R159, RZ, RZ, R139 ;  /* 0x000000ffff9f7224 */ /* 0x000fe200078e008b */
[----:B------:R-:W3:Y:S01]  /*1bb10*/  LDL.LU R146, [R1+0x60c] ;  /* 0x00060c0001927983 */ /* 0x000ee20000300800 */
[----:B----4-:R-:W-:-:S03]  /*1bb20*/  IMAD.MOV.U32 R139, RZ, RZ, R138 ;  /* 0x000000ffff8b7224 */ /* 0x010fc600078e008a */
[----:B------:R-:W4:Y:S01]  /*1bb30*/  LDL.LU R138, [R1+0x5dc] ;  /* 0x0005dc00018a7983 */ /* 0x000f220000300800 */
[----:B------:R-:W-:Y:S01]  /*1bb40*/  ISETP.GT.U32.AND P3, PT, R2, R125, PT ;  /* 0x0000007d0200720c */ /* 0x000fe20003f64070 */
[----:B------:R-:W-:-:S04]  /*1bb50*/  IMAD.HI.U32 R4, R3, R129, RZ ;  /* 0x0000008103047227 */ /* 0x000fc800078e00ff */
[----:B------:R-:W-:-:S04]  /*1bb60*/  IMAD.MOV R4, RZ, RZ, -R4 ;  /* 0x000000ffff047224 */ /* 0x000fc800078e0a04 */
[----:B------:R-:W-:Y:S02]  /*1bb70*/  IMAD R129, R2, R4, R129 ;  /* 0x0000000402817224 */ /* 0x000fe400078e0281 */
[----:B------:R-:W-:-:S04]  /*1bb80*/  IMAD.HI.U32 R4, R3, R130, RZ ;  /* 0x0000008203047227 */ /* 0x000fc800078e00ff */
[----:B------:R-:W-:Y:S01]  /*1bb90*/  @!P3 IMAD.IADD R125, R125, 0x1, -R2 ;  /* 0x000000017d7db824 */ /* 0x000fe200078e0a02 */
[----:B------:R-:W-:Y:S01]  /*1bba0*/  ISETP.GT.U32.AND P3, PT, R2, R129, PT ;  /* 0x000000810200720c */ /* 0x000fe20003f64070 */
[----:B------:R-:W-:-:S04]  /*1bbb0*/  IMAD.MOV R4, RZ, RZ, -R4 ;  /* 0x000000ffff047224 */ /* 0x000fc800078e0a04 */
[----:B------:R-:W-:Y:S02]  /*1bbc0*/  IMAD R130, R2, R4, R130 ;  /* 0x0000000402827224 */ /* 0x000fe400078e0282 */
[----:B------:R-:W-:-:S03]  /*1bbd0*/  @!P4 IMAD.MOV R126, RZ, RZ, -R126 ;  /* 0x000000ffff7ec224 */ /* 0x000fc600078e0a7e */
[C---:B------:R-:W-:Y:S01]  /*1bbe0*/  ISETP.GT.U32.AND P4, PT, R2.reuse, R130, PT ;  /* 0x000000820200720c */ /* 0x040fe20003f84070 */
[----:B------:R-:W-:Y:S01]  /*1bbf0*/  @!P6 IMAD.MOV R124, RZ, RZ, -R124 ;  /* 0x000000ffff7ce224 */ /* 0x000fe200078e0a7c */
[----:B------:R-:W-:Y:S01]  /*1bc00*/  ISETP.GE.AND P6, PT, R165, RZ, PT ;  /* 0x000000ffa500720c */ /* 0x000fe20003fc6270 */
[----:B------:R-:W-:Y:S01]  /*1bc10*/  @!P3 IMAD.IADD R129, R129, 0x1, -R2 ;  /* 0x000000018181b824 */ /* 0x000fe200078e0a02 */
[----:B------:R-:W-:Y:S01]  /*1bc20*/  ISETP.GT.U32.AND P3, PT, R2, R128, PT ;  /* 0x000000800200720c */ /* 0x000fe20003f64070 */
[----:B------:R-:W-:Y:S02]  /*1bc30*/  IMAD.MOV.U32 R156, RZ, RZ, R152 ;  /* 0x000000ffff9c7224 */ /* 0x000fe400078e0098 */
[----:B------:R-:W-:Y:S02]  /*1bc40*/  IMAD.MOV.U32 R152, RZ, RZ, R149 ;  /* 0x000000ffff987224 */ /* 0x000fe400078e0095 */
[----:B------:R-:W-:-:S04]  /*1bc50*/  IMAD.MOV.U32 R149, RZ, RZ, R147 ;  /* 0x000000ffff957224 */ /* 0x000fc800078e0093 */
[--C-:B------:R-:W-:Y:S02]  /*1bc60*/  @!P4 IMAD.IADD R130, R130, 0x1, -R2.reuse ;  /* 0x000000018282c824 */ /* 0x100fe400078e0a02 */
[----:B------:R-:W-:Y:S01]  /*1bc70*/  IMAD.MOV.U32 R147, RZ, RZ, R131 ;  /* 0x000000ffff937224 */ /* 0x000fe200078e0083 */
[----:B------:R-:W-:Y:S01]  /*1bc80*/  IABS R131, R163 ;  /* 0x000000a300837213 */ /* 0x000fe20000000000 */
[----:B------:R-:W-:Y:S01]  /*1bc90*/  @!P6 IMAD.MOV R127, RZ, RZ, -R127 ;  /* 0x000000ffff7fe224 */ /* 0x000fe200078e0a7f */
[----:B------:R-:W-:Y:S01]  /*1bca0*/  ISETP.GE.AND P6, PT, R163, RZ, PT ;  /* 0x000000ffa300720c */ /* 0x000fe20003fc6270 */
[----:B------:R-:W-:Y:S01]  /*1bcb0*/  @!P3 IMAD.IADD R128, R128, 0x1, -R2 ;  /* 0x000000018080b824 */ /* 0x000fe200078e0a02 */
[----:B------:R-:W-:Y:S01]  /*1bcc0*/  IABS R132, R162 ;  /* 0x000000a200847213 */ /* 0x000fe20000000000 */
[----:B------:R-:W-:Y:S01]  /*1bcd0*/  IMAD.MOV.U32 R163, RZ, RZ, R160 ;  /* 0x000000ffffa37224 */ /* 0x000fe200078e00a0 */
[----:B------:R-:W-:Y:S01]  /*1bce0*/  ISETP.GE.AND P3, PT, R162, RZ, PT ;  /* 0x000000ffa200720c */ /* 0x000fe20003f66270 */
[----:B------:R-:W-:Y:S01]  /*1bcf0*/  IMAD.MOV.U32 R165, RZ, RZ, R161 ;  /* 0x000000ffffa57224 */ /* 0x000fe200078e00a1 */
[----:B------:R-:W-:Y:S01]  /*1bd00*/  ISETP.GT.U32.AND P4, PT, R2, R130, PT ;  /* 0x000000820200720c */ /* 0x000fe20003f84070 */
[----:B------:R-:W-:-:S02]  /*1bd10*/  IMAD.MOV.U32 R162, RZ, RZ, R139 ;  /* 0x000000ffffa27224 */ /* 0x000fc400078e008b */
[----:B------:R-:W-:Y:S01]  /*1bd20*/  IMAD.MOV.U32 R160, RZ, RZ, R159 ;  /* 0x000000ffffa07224 */ /* 0x000fe200078e009f */
[----:B------:R-:W3:Y:S01]  /*1bd30*/  LDL.LU R139, [R1+0x678] ;  /* 0x00067800018b7983 */ /* 0x000ee20000300800 */
[----:B------:R-:W-:Y:S02]  /*1bd40*/  IMAD.MOV.U32 R159, RZ, RZ, R137 ;  /* 0x000000ffff9f7224 */ /* 0x000fe400078e0089 */
[----:B------:R-:W-:Y:S02]  /*1bd50*/  IMAD.MOV.U32 R171, RZ, RZ, R163 ;  /* 0x000000ffffab7224 */ /* 0x000fe400078e00a3 */
[----:B------:R-:W-:Y:S02]  /*1bd60*/  IMAD.MOV.U32 R163, RZ, RZ, R162 ;  /* 0x000000ffffa37224 */ /* 0x000fe400078e00a2 */
[----:B------:R-:W-:Y:S01]  /*1bd70*/  @!P0 IMAD.MOV R128, RZ, RZ, -R128 ;  /* 0x000000ffff808224 */ /* 0x000fe200078e0a80 */
[----:B------:R-:W-:Y:S01]  /*1bd80*/  ISETP.GE.AND P0, PT, R165, RZ, PT ;  /* 0x000000ffa500720c */ /* 0x000fe20003f06270 */
[----:B------:R-:W-:Y:S01]  /*1bd90*/  IMAD.MOV.U32 R137, RZ, RZ, R134 ;  /* 0x000000ffff897224 */ /* 0x000fe200078e0086 */
[----:B------:R-:W-:Y:S01]  /*1bda0*/  IABS R134, R164 ;  /* 0x000000a400867213 */ /* 0x000fe20000000000 */
[----:B------:R-:W-:Y:S01]  /*1bdb0*/  @!P4 IMAD.IADD R130, R130, 0x1, -R2 ;  /* 0x000000018282c824 */ /* 0x000fe200078e0a02 */
[----:B------:R-:W-:Y:S01]  /*1bdc0*/  ISETP.GE.AND P4, PT, R164, RZ, PT ;  /* 0x000000ffa400720c */ /* 0x000fe20003f86270 */
[----:B----4-:R-:W-:-:S04]  /*1bdd0*/  IMAD.MOV.U32 R161, RZ, RZ, R138 ;  /* 0x000000ffffa17224 */ /* 0x010fc800078e008a */
[----:B------:R-:W-:Y:S02]  /*1bde0*/  IMAD.MOV.U32 R162, RZ, RZ, R161 ;  /* 0x000000ffffa27224 */ /* 0x000fe400078e00a1 */
[----:B------:R-:W-:Y:S02]  /*1bdf0*/  IMAD.MOV.U32 R161, RZ, RZ, R159 ;  /* 0x000000ffffa17224 */ /* 0x000fe400078e009f */
[----:B------:R-:W-:Y:S01]  /*1be00*/  IMAD.MOV.U32 R138, RZ, RZ, R133 ;  /* 0x000000ffff8a7224 */ /* 0x000fe200078e0085 */
[----:B------:R-:W4:Y:S01]  /*1be10*/  LDL.LU R159, [R1+0x708] ;  /* 0x00070800019f7983 */ /* 0x000f220000300800 */
[----:B------:R-:W-:Y:S01]  /*1be20*/  IMAD.MOV.U32 R166, RZ, RZ, R161 ;  /* 0x000000ffffa67224 */ /* 0x000fe200078e00a1 */
[----:B------:R-:W-:Y:S01]  /*1be30*/  IABS R133, R165 ;  /* 0x000000a500857213 */ /* 0x000fe20000000000 */
[----:B------:R-:W-:Y:S02]  /*1be40*/  IMAD.MOV.U32 R161, RZ, RZ, R141 ;  /* 0x000000ffffa17224 */ /* 0x000fe400078e008d */
[----:B------:R-:W4:Y:S04]  /*1be50*/  LDL.LU R141, [R1+0x70c] ;  /* 0x00070c00018d7983 */ /* 0x000f280000300800 */
[----:B------:R-:W4:Y:S04]  /*1be60*/  LDL.LU R165, [R1+0x5f4] ;  /* 0x0005f40001a57983 */ /* 0x000f280000300800 */
[----:B------:R-:W4:Y:S01]  /*1be70*/  LDL.LU R164, [R1+0x5f8] ;  /* 0x0005f80001a47983 */ /* 0x000f220000300800 */
[----:B------:R-:W-:Y:S01]  /*1be80*/  @!P2 IMAD.MOV R125, RZ, RZ, -R125 ;  /* 0x000000ffff7da224 */ /* 0x000fe200078e0a7d */
[----:B------:R-:W-:Y:S01]  /*1be90*/  ISETP.GT.U32.AND P2, PT, R2, R129, PT ;  /* 0x000000810200720c */ /* 0x000fe20003f44070 */
[----:B------:R-:W-:-:S04]  /*1bea0*/  IMAD.HI.U32 R4, R3, R131, RZ ;  /* 0x0000008303047227 */ /* 0x000fc800078e00ff */
[----:B------:R-:W-:-:S04]  /*1beb0*/  IMAD.MOV R4, RZ, RZ, -R4 ;  /* 0x000000ffff047224 */ /* 0x000fc800078e0a04 */
[----:B------:R-:W-:-:S04]  /*1bec0*/  IMAD R131, R2, R4, R131 ;  /* 0x0000000402837224 */ /* 0x000fc800078e0283 */
[----:B------:R-:W-:Y:S01]  /*1bed0*/  @!P2 IMAD.IADD R129, R129, 0x1, -R2 ;  /* 0x000000018181a824 */ /* 0x000fe200078e0a02 */
[----:B------:R-:W-:-:S13]  /*1bee0*/  ISETP.GT.U32.AND P2, PT, R2, R131, PT ;  /* 0x000000830200720c */ /* 0x000fda0003f44070 */
[----:B------:R-:W-:-:S05]  /*1bef0*/  @!P2 IMAD.IADD R131, R131, 0x1, -R2 ;  /* 0x000000018383a824 */ /* 0x000fca00078e0a02 */
[----:B------:R-:W-:Y:S01]  /*1bf00*/  ISETP.GT.U32.AND P2, PT, R2, R131, PT ;  /* 0x000000830200720c */ /* 0x000fe20003f44070 */
[----:B------:R-:W-:-:S04]  /*1bf10*/  IMAD.HI.U32 R4, R3, R132, RZ ;  /* 0x0000008403047227 */ /* 0x000fc800078e00ff */
[----:B------:R-:W-:Y:S02]  /*1bf20*/  IMAD.MOV.U32 R169, RZ, RZ, R163 ;  /* 0x000000ffffa97224 */ /* 0x000fe400078e00a3 */
[----:B------:R-:W-:Y:S02]  /*1bf30*/  IMAD.MOV.U32 R163, RZ, RZ, R158 ;  /* 0x000000ffffa37224 */ /* 0x000fe400078e009e */
[----:B------:R-:W-:-:S04]  /*1bf40*/  IMAD.MOV.U32 R158, RZ, RZ, R155 ;  /* 0x000000ffff9e7224 */ /* 0x000fc800078e009b */
[----:B------:R-:W-:Y:S02]  /*1bf50*/  @!P2 IMAD.IADD R131, R131, 0x1, -R2 ;  /* 0x000000018383a824 */ /* 0x000fe400078e0a02 */
[----:B------:R-:W-:Y:S02]  /*1bf60*/  IMAD.MOV R4, RZ, RZ, -R4 ;  /* 0x000000ffff047224 */ /* 0x000fe400078e0a04 */
[----:B------:R-:W-:Y:S02]  /*1bf70*/  IMAD.MOV.U32 R155, RZ, RZ, R142 ;  /* 0x000000ffff9b7224 */ /* 0x000fe400078e008e */
[----:B------:R-:W-:Y:S01]  /*1bf80*/  IMAD.MOV.U32 R142, RZ, RZ, R135 ;  /* 0x000000ffff8e7224 */ /* 0x000fe200078e0087 */
[----:B------:R-:W-:Y:S01]  /*1bf90*/  IABS R135, R166 ;  /* 0x000000a600877213 */ /* 0x000fe20000000000 */
[----:B------:R-:W-:Y:S01]  /*1bfa0*/  @!P6 IMAD.MOV R131, RZ, RZ, -R131 ;  /* 0x000000ffff83e224 */ /* 0x000fe200078e0a83 */
[----:B------:R-:W-:Y:S01]  /*1bfb0*/  ISETP.GE.AND P6, PT, R166, RZ, PT ;  /* 0x000000ffa600720c */ /* 0x000fe20003fc6270 */
[----:B------:R-:W-:-:S02]  /*1bfc0*/  IMAD.MOV.U32 R168, RZ, RZ, R156 ;  /* 0x000000ffffa87224 */ /* 0x000fc400078e009c */
[----:B------:R-:W-:Y:S02]  /*1bfd0*/  IMAD.MOV.U32 R167, RZ, RZ, R163 ;  /* 0x000000ffffa77224 */ /* 0x000fe400078e00a3 */
[----:B------:R-:W-:Y:S02]  /*1bfe0*/  IMAD R132, R2, R4, R132 ;  /* 0x0000000402847224 */ /* 0x000fe400078e0284 */
        /* <DEDUP_REMOVED lines=9> */
[----:B------:R-:W-:Y:S02]  /*1c080*/  IMAD.MOV R8, RZ, RZ, -R8 ;  /* 0x000000ffff087224 */ /* 0x000fe400078e0a08 */
[----:B------:R-:W-:-:S04]  /*1c090*/  IMAD.HI.U32 R4, R3, R134, RZ ;  /* 0x0000008603047227 */ /* 0x000fc800078e00ff */
[----:B------:R-:W-:Y:S02]  /*1c0a0*/  @!P1 IMAD.IADD R132, R132, 0x1, -R2 ;  /* 0x0000000184849824 */ /* 0x000fe400078e0a02 */
[C---:B------:R-:W-:Y:S02]  /*1c0b0*/  IMAD R133, R2.reuse, R8, R133 ;  /* 0x0000000802857224 */ /* 0x040fe400078e0285 */
[----:B------:R-:W-:Y:S01]  /*1c0c0*/  IMAD.MOV R4, RZ, RZ, -R4 ;  /* 0x000000ffff047224 */ /* 0x000fe200078e0a04 */
[----:B------:R-:W-:Y:S01]  /*1c0d0*/  ISETP.GT.U32.AND P1, PT, R2, R132, PT ;  /* 0x000000840200720c */ /* 0x000fe20003f24070 */
[----:B------:R-:W-:-:S04]  /*1c0e0*/  IMAD.HI.U32 R8, R3, R135, RZ ;  /* 0x0000008703087227 */ /* 0x000fc800078e00ff */
[C---:B------:R-:W-:Y:S02]  /*1c0f0*/  IMAD R134, R2.reuse, R4, R134 ;  /* 0x0000000402867224 */ /* 0x040fe400078e0286 */
[----:B------:R-:W-:Y:S02]  /*1c100*/  IMAD.MOV R8, RZ, RZ, -R8 ;  /* 0x000000ffff087224 */ /* 0x000fe400078e0a08 */
[----:B------:R-:W-:Y:S01]  /*1c110*/  @!P5 IMAD.MOV R130, RZ, RZ, -R130 ;  /* 0x000000ffff82d224 */ /* 0x000fe200078e0a82 */
[C---:B------:R-:W-:Y:S01]  /*1c120*/  ISETP.GT.U32.AND P5, PT, R2.reuse, R134, PT ;  /* 0x000000860200720c */ /* 0x040fe20003fa4070 */
[C---:B------:R-:W-:Y:S01]  /*1c130*/  IMAD R135, R2.reuse, R8, R135 ;  /* 0x0000000802877224 */ /* 0x040fe200078e0287 */
[----:B------:R-:W-:Y:S01]  /*1c140*/  ISETP.GT.U32.AND P2, PT, R2, R133, PT ;  /* 0x000000850200720c */ /* 0x000fe20003f44070 */
[----:B------:R-:W-:-:S03]  /*1c150*/  @!P1 IMAD.IADD R132, R132, 0x1, -R2 ;  /* 0x0000000184849824 */ /* 0x000fc600078e0a02 */
[----:B------:R-:W-:-:S07]  /*1c160*/  ISETP.GT.U32.AND P1, PT, R2, R135, PT ;  /* 0x000000870200720c */ /* 0x000fce0003f24070 */
[--C-:B------:R-:W-:Y:S02]  /*1c170*/  @!P5 IMAD.IADD R134, R134, 0x1, -R2.reuse ;  /* 0x000000018686d824 */ /* 0x100fe400078e0a02 */
[----:B------:R-:W-:-:S03]  /*1c180*/  @!P2 IMAD.IADD R133, R133, 0x1, -R2 ;  /* 0x000000018585a824 */ /* 0x000fc600078e0a02 */
[C---:B------:R-:W-:Y:S01]  /*1c190*/  ISETP.GT.U32.AND P5, PT, R2.reuse, R134, PT ;  /* 0x000000860200720c */ /* 0x040fe20003fa4070 */
[----:B------:R-:W-:Y:S01]  /*1c1a0*/  @!P1 IMAD.IADD R135, R135, 0x1, -R2 ;  /* 0x0000000187879824 */ /* 0x000fe200078e0a02 */
[----:B------:R-:W-:-:S04]  /*1c1b0*/  ISETP.GT.U32.AND P2, PT, R2, R133, PT ;  /* 0x000000850200720c */ /* 0x000fc80003f44070 */
[----:B------:R-:W-:Y:S01]  /*1c1c0*/  ISETP.GT.U32.AND P1, PT, R2, R135, PT ;  /* 0x000000870200720c */ /* 0x000fe20003f24070 */
[----:B------:R-:W-:Y:S02]  /*1c1d0*/  IMAD.MOV.U32 R149, RZ, RZ, R147 ;  /* 0x000000ffff957224 */ /* 0x000fe400078e0093 */
[----:B------:R-:W-:-:S04]  /*1c1e0*/  IMAD.MOV.U32 R160, RZ, RZ, R157 ;  /* 0x000000ffffa07224 */ /* 0x000fc800078e009d */
[--C-:B------:R-:W-:Y:S02]  /*1c1f0*/  @!P5 IMAD.IADD R134, R134, 0x1, -R2.reuse ;  /* 0x000000018686d824 */ /* 0x100fe400078e0a02 */
[----:B------:R-:W-:Y:S02]  /*1c200*/  @!P2 IMAD.IADD R133, R133, 0x1, -R2 ;  /* 0x000000018585a824 */ /* 0x000fe400078e0a02 */
[----:B--2---:R-:W-:Y:S02]  /*1c210*/  IMAD.MOV.U32 R147, RZ, RZ, R145 ;  /* 0x000000ffff937224 */ /* 0x004fe400078e0091 */
[----:B------:R-:W-:Y:S02]  /*1c220*/  IMAD.MOV.U32 R157, RZ, RZ, R150 ;  /* 0x000000ffff9d7224 */ /* 0x000fe400078e0096 */
[----:B---3--:R-:W-:Y:S01]  /*1c230*/  IMAD.MOV.U32 R145, RZ, RZ, R139 ;  /* 0x000000ffff917224 */ /* 0x008fe200078e008b */
[----:B------:R-:W-:Y:S01]  /*1c240*/  IABS R139, R169 ;  /* 0x000000a9008b7213 */ /* 0x000fe20000000000 */
[----:B------:R-:W-:Y:S01]  /*1c250*/  @!P4 IMAD.MOV R134, RZ, RZ, -R134 ;  /* 0x000000ffff86c224 */ /* 0x000fe200078e0a86 */
[----:B------:R-:W-:Y:S01]  /*1c260*/  ISETP.GE.AND P4, PT, R170, RZ, PT ;  /* 0x000000ffaa00720c */ /* 0x000fe20003f86270 */
[----:B------:R-:W-:Y:S01]  /*1c270*/  @!P1 IMAD.IADD R135, R135, 0x1, -R2 ;  /* 0x0000000187879824 */ /* 0x000fe200078e0a02 */
[----:B------:R-:W-:Y:S01]  /*1c280*/  ISETP.GE.AND P1, PT, R169, RZ, PT ;  /* 0x000000ffa900720c */ /* 0x000fe20003f26270 */
[----:B------:R-:W-:-:S02]  /*1c290*/  IMAD.MOV.U32 R150, RZ, RZ, R136 ;  /* 0x000000ffff967224 */ /* 0x000fc400078e0088 */
[----:B------:R-:W-:Y:S01]  /*1c2a0*/  @!P0 IMAD.MOV R133, RZ, RZ, -R133 ;  /* 0x000000ffff858224 */ /* 0x000fe200078e0a85 */
[----:B------:R-:W-:Y:S01]  /*1c2b0*/  ISETP.GE.AND P0, PT, R171, RZ, PT ;  /* 0x000000ffab00720c */ /* 0x000fe20003f06270 */
[----:B------:R-:W-:Y:S02]  /*1c2c0*/  IMAD.MOV.U32 R173, RZ, RZ, R147 ;  /* 0x000000ffffad7224 */ /* 0x000fe400078e0093 */
[----:B----4-:R-:W-:Y:S02]  /*1c2d0*/  IMAD.MOV.U32 R163, RZ, RZ, R159 ;  /* 0x000000ffffa37224 */ /* 0x010fe400078e009f */
[----:B------:R-:W-:Y:S02]  /*1c2e0*/  IMAD.MOV.U32 R159, RZ, RZ, R148 ;  /* 0x000000ffff9f7224 */ /* 0x000fe400078e0094 */
[----:B------:R-:W-:-:S04]  /*1c2f0*/  IMAD.MOV.U32 R166, RZ, RZ, R164 ;  /* 0x000000ffffa67224 */ /* 0x000fc800078e00a4 */
[----:B------:R-:W-:Y:S02]  /*1c300*/  IMAD.MOV.U32 R167, RZ, RZ, R166 ;  /* 0x000000ffffa77224 */ /* 0x000fe400078e00a6 */
[----:B------:R-:W-:Y:S02]  /*1c310*/  IMAD.MOV.U32 R166, RZ, RZ, R165 ;  /* 0x000000ffffa67224 */ /* 0x000fe400078e00a5 */
[----:B------:R-:W-:Y:S02]  /*1c320*/  IMAD.MOV.U32 R165, RZ, RZ, R161 ;  /* 0x000000ffffa57224 */ /* 0x000fe400078e00a1 */
[----:B------:R-:W-:Y:S01]  /*1c330*/  IMAD.MOV.U32 R164, RZ, RZ, R162 ;  /* 0x000000ffffa47224 */ /* 0x000fe200078e00a2 */
[----:B------:R-:W2:Y:S01]  /*1c340*/  LDL.LU R161, [R1+0x69c] ;  /* 0x00069c0001a17983 */ /* 0x000ea20000300800 */
        /* <DEDUP_REMOVED lines=28> */
[----:B------:R-:W-:Y:S02]  /*1c510*/  IMAD.MOV.U32 R159, RZ, RZ, R151 ;  /* 0x000000ffff9f7224 */ /* 0x000fe400078e0097 */
[----:B------:R-:W-:Y:S01]  /*1c520*/  IMAD.MOV.U32 R160, RZ, RZ, R158 ;  /* 0x000000ffffa07224 */ /* 0x000fe200078e009e */
[----:B------:R-:W4:Y:S01]  /*1c530*/  LDL.LU R151, [R1+0x6c0] ;  /* 0x0006c00001977983 */ /* 0x000f220000300800 */
[----:B------:R-:W-:-:S03]  /*1c540*/  IMAD.MOV.U32 R158, RZ, RZ, R150 ;  /* 0x000000ffff9e7224 */ /* 0x000fc600078e0096 */
[----:B------:R-:W4:Y:S01]  /*1c550*/  LDL.LU R150, [R1+0x714] ;  /* 0x0007140001967983 */ /* 0x000f220000300800 */
[----:B------:R-:W-:-:S03]  /*1c560*/  IMAD.MOV.U32 R174, RZ, RZ, R146 ;  /* 0x000000ffffae7224 */ /* 0x000fc600078e0092 */
[----:B------:R-:W4:Y:S04]  /*1c570*/  LDL.LU R147, [R1+0x61c] ;  /* 0x00061c0001937983 */ /* 0x000f280000300800 */
[----:B------:R-:W4:Y:S01]  /*1c580*/  LDL.LU R146, [R1+0x614] ;  /* 0x0006140001927983 */ /* 0x000f220000300800 */
[----:B------:R-:W-:-:S05]  /*1c590*/  IABS R136, R172 ;  /* 0x000000ac00887213 */ /* 0x000fca0000000000 */
[----:B------:R-:W-:-:S04]  /*1c5a0*/  IMAD.HI.U32 R4, R3, R136, RZ ;  /* 0x0000008803047227 */ /* 0x000fc800078e00ff */
[----:B------:R-:W-:-:S04]  /*1c5b0*/  IMAD.MOV R4, RZ, RZ, -R4 ;  /* 0x000000ffff047224 */ /* 0x000fc800078e0a04 */
[C---:B------:R-:W-:Y:S02]  /*1c5c0*/  IMAD R136, R2.reuse, R4, R136 ;  /* 0x0000000402887224 */ /* 0x040fe400078e0288 */
[----:B------:R-:W-:Y:S02]  /*1c5d0*/  @!P3 IMAD.MOV R132, RZ, RZ, -R132 ;  /* 0x000000ffff84b224 */ /* 0x000fe400078e0a84 */
[----:B------:R-:W-:Y:S01]  /*1c5e0*/  IMAD.HI.U32 R4, R3, R137, RZ ;  /* 0x0000008903047227 */ /* 0x000fe200078e00ff */
[----:B------:R-:W-:-:S03]  /*1c5f0*/  ISETP.GT.U32.AND P3, PT, R2, R136, PT ;  /* 0x000000880200720c */ /* 0x000fc60003f64070 */
[----:B------:R-:W-:-:S04]  /*1c600*/  IMAD.MOV R4, RZ, RZ, -R4 ;  /* 0x000000ffff047224 */ /* 0x000fc800078e0a04 */
[----:B------:R-:W-:-:S05]  /*1c610*/  IMAD R137, R2, R4, R137 ;  /* 0x0000000402897224 */ /* 0x000fca00078e0289 */
[----:B------:R-:W-:Y:S01]  /*1c620*/  ISETP.GT.U32.AND P5, PT, R2, R137, PT ;  /* 0x000000890200720c */ /* 0x000fe20003fa4070 */
[----:B------:R-:W-:Y:S02]  /*1c630*/  @!P3 IMAD.IADD R136, R136, 0x1, -R2 ;  /* 0x000000018888b824 */ /* 0x000fe400078e0a02 */
[----:B------:R-:W-:-:S03]  /*1c640*/  IMAD.HI.U32 R8, R3, R138, RZ ;  /* 0x0000008a03087227 */ /* 0x000fc600078e00ff */
[----:B------:R-:W-:Y:S01]  /*1c650*/  ISETP.GT.U32.AND P3, PT, R2, R136, PT ;  /* 0x000000880200720c */ /* 0x000fe20003f64070 */
[----:B------:R-:W-:Y:S02]  /*1c660*/  IMAD.MOV R8, RZ, RZ, -R8 ;  /* 0x000000ffff087224 */ /* 0x000fe400078e0a08 */
[----:B------:R-:W-:-:S04]  /*1c670*/  IMAD.HI.U32 R4, R3, R139, RZ ;  /* 0x0000008b03047227 */ /* 0x000fc800078e00ff */
[----:B------:R-:W-:Y:S02]  /*1c680*/  @!P5 IMAD.IADD R137, R137, 0x1, -R2 ;  /* 0x000000018989d824 */ /* 0x000fe400078e0a02 */
[C---:B------:R-:W-:Y:S02]  /*1c690*/  IMAD R138, R2.reuse, R8, R138 ;  /* 0x00000008028a7224 */ /* 0x040fe400078e028a */
[----:B------:R-:W-:Y:S01]  /*1c6a0*/  IMAD.MOV R4, RZ, RZ, -R4 ;  /* 0x000000ffff047224 */ /* 0x000fe200078e0a04 */
[----:B------:R-:W-:Y:S01]  /*1c6b0*/  ISETP.GT.U32.AND P5, PT, R2, R137, PT ;  /* 0x000000890200720c */ /* 0x000fe20003fa4070 */
[----:B------:R-:W-:Y:S01]  /*1c6c0*/  @!P3 IMAD.IADD R136, R136, 0x1, -R2 ;  /* 0x000000018888b824 */ /* 0x000fe200078e0a02 */
[C---:B------:R-:W-:Y:S01]  /*1c6d0*/  ISETP.GT.U32.AND P3, PT, R2.reuse, R138, PT ;  /* 0x0000008a0200720c */ /* 0x040fe20003f64070 */
[----:B------:R-:W-:Y:S01]  /*1c6e0*/  IMAD R139, R2, R4, R139 ;  /* 0x00000004028b7224 */ /* 0x000fe200078e028b */
[----:B------:R-:W-:Y:S01]  /*1c6f0*/  ISETP.GE.AND P2, PT, R172, RZ, PT ;  /* 0x000000ffac00720c */ /* 0x000fe20003f46270 */
[----:B------:R-:W-:-:S08]  /*1c700*/  @!P6 IMAD.MOV R135, RZ, RZ, -R135 ;  /* 0x000000ffff87e224 */ /* 0x000fd000078e0a87 */
[--C-:B------:R-:W-:Y:S02]  /*1c710*/  @!P5 IMAD.IADD R137, R137, 0x1, -R2.reuse ;  /* 0x000000018989d824 */ /* 0x100fe400078e0a02 */
[----:B------:R-:W-:Y:S02]  /*1c720*/  @!P3 IMAD.IADD R138, R138, 0x1, -R2 ;  /* 0x000000018a8ab824 */ /* 0x000fe400078e0a02 */
[----:B------:R-:W-:-:S03]  /*1c730*/  @!P0 IMAD.MOV R137, RZ, RZ, -R137 ;  /* 0x000000ffff898224 */ /* 0x000fc600078e0a89 */
[----:B------:R-:W-:Y:S01]  /*1c740*/  ISETP.GT.U32.AND P3, PT, R2, R138, PT ;  /* 0x0000008a0200720c */ /* 0x000fe20003f64070 */
[----:B------:R-:W-:Y:S01]  /*1c750*/  IMAD.MOV.U32 R172, RZ, RZ, R169 ;  /* 0x000000ffffac7224 */ /* 0x000fe200078e00a9 */
[----:B------:R-:W-:Y:S01]  /*1c760*/  ISETP.GE.AND P6, PT, R170, RZ, PT ;  /* 0x000000ffaa00720c */ /* 0x000fe20003fc6270 */
[----:B------:R-:W-:Y:S02]  /*1c770*/  IMAD.MOV.U32 R180, RZ, RZ, R171 ;  /* 0x000000ffffb47224 */ /* 0x000fe400078e00ab */
[----:B------:R-:W-:-:S08]  /*1c780*/  IMAD.MOV.U32 R171, RZ, RZ, R158 ;  /* 0x000000ffffab7224 */ /* 0x000fd000078e009e */
[----:B------:R-:W-:-:S04]  /*1c790*/  @!P3 IMAD.IADD R138, R138, 0x1, -R2 ;  /* 0x000000018a8ab824 */ /* 0x000fc800078e0a02 */
[----:B------:R-:W-:Y:S01]  /*1c7a0*/  @!P4 IMAD.MOV R138, RZ, RZ, -R138 ;  /* 0x000000ffff8ac224 */ /* 0x000fe200078e0a8a */
[----:B------:R-:W-:Y:S01]  /*1c7b0*/  ISETP.GE.AND P5, PT, R172, RZ, PT ;  /* 0x000000ffac00720c */ /* 0x000fe20003fa6270 */
[----:B------:R-:W-:Y:S02]  /*1c7c0*/  IMAD.MOV.U32 R169, RZ, RZ, R157 ;  /* 0x000000ffffa97224 */ /* 0x000fe400078e009d */
[----:B------:R-:W-:Y:S02]  /*1c7d0*/  IMAD.MOV.U32 R157, RZ, RZ, R142 ;  /* 0x000000ffff9d7224 */ /* 0x000fe400078e008e */
[----:B------:R-:W-:Y:S01]  /*1c7e0*/  IMAD.MOV.U32 R181, RZ, RZ, R173 ;  /* 0x000000ffffb57224 */ /* 0x000fe200078e00ad */
[----:B------:R-:W-:Y:S01]  /*1c7f0*/  IABS R142, R176 ;  /* 0x000000b0008e7213 */ /* 0x000fe20000000000 */
[----:B------:R-:W-:Y:S02]  /*1c800*/  IMAD.MOV.U32 R173, RZ, RZ, R169 ;  /* 0x000000ffffad7224 */ /* 0x000fe400078e00a9 */
[----:B------:R-:W-:-:S02]  /*1c810*/  IMAD.MOV.U32 R169, RZ, RZ, R166 ;  /* 0x000000ffffa97224 */ /* 0x000fc400078e00a6 */
[----:B------:R-:W-:Y:S02]  /*1c820*/  IMAD.MOV.U32 R183, RZ, RZ, R174 ;  /* 0x000000ffffb77224 */ /* 0x000fe400078e00ae */
[----:B---3--:R-:W-:Y:S02]  /*1c830*/  IMAD.MOV.U32 R162, RZ, RZ, R156 ;  /* 0x000000ffffa27224 */ /* 0x008fe400078e009c */
[----:B------:R-:W-:Y:S01]  /*1c840*/  IMAD.MOV.U32 R156, RZ, RZ, R140 ;  /* 0x000000ffff9c7224 */ /* 0x000fe200078e008c */
[----:B------:R-:W-:-:S05]  /*1c850*/  IABS R140, R170 ;  /* 0x000000aa008c7213 */ /* 0x000fca0000000000 */
[----:B------:R-:W-:-:S04]  /*1c860*/  IMAD.HI.U32 R4, R3, R140, RZ ;  /* 0x0000008c03047227 */ /* 0x000fc800078e00ff */
[----:B------:R-:W-:-:S04]  /*1c870*/  IMAD.MOV R4, RZ, RZ, -R4 ;  /* 0x000000ffff047224 */ /* 0x000fc800078e0a04 */
[----:B------:R-:W-:-:S05]  /*1c880*/  IMAD R140, R2, R4, R140 ;  /* 0x00000004028c7224 */ /* 0x000fca00078e028c */
[----:B------:R-:W-:Y:S01]  /*1c890*/  ISETP.GT.U32.AND P0, PT, R2, R140, PT ;  /* 0x0000008c0200720c */ /* 0x000fe20003f04070 */
[----:B------:R-:W-:Y:S02]  /*1c8a0*/  IMAD.MOV.U32 R170, RZ, RZ, R167 ;  /* 0x000000ffffaa7224 */ /* 0x000fe400078e00a7 */
[----:B--2---:R-:W-:Y:S02]  /*1c8b0*/  IMAD.MOV.U32 R167, RZ, RZ, R161 ;  /* 0x000000ffffa77224 */ /* 0x004fe400078e00a1 */
[----:B------:R-:W-:Y:S02]  /*1c8c0*/  IMAD.MOV.U32 R161, RZ, RZ, R155 ;  /* 0x000000ffffa17224 */ /* 0x000fe400078e009b */
[----:B------:R-:W-:Y:S01]  /*1c8d0*/  IMAD.MOV.U32 R155, RZ, RZ, R141 ;  /* 0x000000ffff9b7224 */ /* 0x000fe200078e008d */
[----:B------:R-:W-:-:S03]  /*1c8e0*/  IABS R141, R172 ;  /* 0x000000ac008d7213 */ /* 0x000fc60000000000 */
[----:B------:R-:W-:Y:S02]  /*1c8f0*/  IMAD.MOV.U32 R158, RZ, RZ, R155 ;  /* 0x000000ffff9e7224 */ /* 0x000fe400078e009b */
[----:B------:R-:W-:Y:S02]  /*1c900*/  IMAD.MOV.U32 R155, RZ, RZ, R149 ;  /* 0x000000ffff9b7224 */ /* 0x000fe400078e0095 */
[----:B------:R-:W-:Y:S01]  /*1c910*/  IMAD.MOV.U32 R149, RZ, RZ, R143 ;  /* 0x000000ffff957224 */ /* 0x000fe200078e008f */
[----:B------:R-:W-:Y:S01]  /*1c920*/  IABS R143, R175 ;  /* 0x000000af008f7213 */ /* 0x000fe20000000000 */
[----:B------:R-:W-:Y:S02]  /*1c930*/  @!P0 IMAD.IADD R140, R140, 0x1, -R2 ;  /* 0x000000018c8c8824 */ /* 0x000fe400078e0a02 */
[----:B------:R-:W-:-:S03]  /*1c940*/  IMAD.HI.U32 R8, R3, R141, RZ ;  /* 0x0000008d03087227 */ /* 0x000fc600078e00ff */
[----:B------:R-:W-:Y:S01]  /*1c950*/  ISETP.GT.U32.AND P4, PT, R2, R140, PT ;  /* 0x0000008c0200720c */ /* 0x000fe20003f84070 */
[----:B------:R-:W-:Y:S02]  /*1c960*/  IMAD.MOV R8, RZ, RZ, -R8 ;  /* 0x000000ffff087224 */ /* 0x000fe400078e0a08 */
[----:B------:R-:W-:-:S04]  /*1c970*/  IMAD.HI.U32 R9, R3, R143, RZ ;  /* 0x0000008f03097227 */ /* 0x000fc800078e00ff */
[----:B------:R-:W-:Y:S02]  /*1c980*/  IMAD R141, R2, R8, R141 ;  /* 0x00000008028d7224 */ /* 0x000fe400078e028d */
[----:B------:R-:W-:-:S03]  /*1c990*/  IMAD.MOV R9, RZ, RZ, -R9 ;  /* 0x000000ffff097224 */ /* 0x000fc600078e0a09 */
[C---:B------:R-:W-:Y:S01]  /*1c9a0*/  ISETP.GT.U32.AND P3, PT, R2.reuse, R141, PT ;  /* 0x0000008d0200720c */ /* 0x040fe20003f64070 */
[----:B------:R-:W-:Y:S02]  /*1c9b0*/  IMAD R143, R2, R9, R143 ;  /* 0x00000009028f7224 */ /* 0x000fe400078e028f */
[----:B------:R-:W-:-:S03]  /*1c9c0*/  @!P4 IMAD.IADD R140, R140, 0x1, -R2 ;  /* 0x000000018c8cc824 */ /* 0x000fc600078e0a02 */
[----:B------:R-:W-:Y:S01]  /*1c9d0*/  ISETP.GT.U32.AND P4, PT, R2, R143, PT ;  /* 0x0000008f0200720c */ /* 0x000fe20003f84070 */
[----:B------:R-:W-:Y:S02]  /*1c9e0*/  IMAD.MOV.U32 R172, RZ, RZ, R148 ;  /* 0x000000ffffac7224 */ /* 0x000fe400078e0094 */
[----:B------:R-:W-:Y:S02]  /*1c9f0*/  IMAD.MOV.U32 R178, RZ, RZ, R170 ;  /* 0x000000ffffb27224 */ /* 0x000fe400078e00aa */
[----:B------:R-:W-:Y:S02]  /*1ca00*/  IMAD.MOV.U32 R170, RZ, RZ, R161 ;  /* 0x000000ffffaa7224 */ /* 0x000fe400078e00a1 */
[----:B------:R-:W-:Y:S02]  /*1ca10*/  IMAD.MOV.U32 R161, RZ, RZ, R157 ;  /* 0x000000ffffa17224 */ /* 0x000fe400078e009d */
[----:B----4-:R-:W-:Y:S02]  /*1ca20*/  IMAD.MOV.U32 R157, RZ, RZ, R150 ;  /* 0x000000ffff9d7224 */ /* 0x010fe400078e0096 */
        /* <DEDUP_REMOVED lines=9> */
[----:B------:R-:W-:Y:S01]  /*1cac0*/  ISETP.GE.AND P0, PT, R176, RZ, PT ;  /* 0x000000ffb000720c */ /* 0x000fe20003f06270 */
[----:B------:R-:W-:-:S02]  /*1cad0*/  IMAD.MOV.U32 R163, RZ, RZ, R162 ;  /* 0x000000ffffa37224 */ /* 0x000fc400078e00a2 */
[----:B------:R-:W-:Y:S01]  /*1cae0*/  IMAD.MOV.U32 R165, RZ, RZ, R152 ;  /* 0x000000ffffa57224 */ /* 0x000fe200078e0098 */
[----:B------:R-:W-:Y:S01]  /*1caf0*/  IABS R145, R177 ;  /* 0x000000b100917213 */ /* 0x000fe20000000000 */
[----:B------:R-:W-:Y:S02]  /*1cb00*/  IMAD.MOV.U32 R162, RZ, RZ, R154 ;  /* 0x000000ffffa27224 */ /* 0x000fe400078e009a */
[----:B------:R-:W-:Y:S02]  /*1cb10*/  IMAD.MOV.U32 R152, RZ, RZ, R149 ;  /* 0x000000ffff987224 */ /* 0x000fe400078e0095 */
[----:B------:R-:W-:Y:S01]  /*1cb20*/  @!P4 IMAD.IADD R143, R143, 0x1, -R2 ;  /* 0x000000018f8fc824 */ /* 0x000fe200078e0a02 */
[----:B------:R-:W2:Y:S01]  /*1cb30*/  LDL.LU R149, [R1+0x624] ;  /* 0x0006240001957983 */ /* 0x000ea20000300800 */
[----:B------:R-:W-:Y:S01]  /*1cb40*/  IMAD.MOV.U32 R166, RZ, RZ, R150 ;  /* 0x000000ffffa67224 */ /* 0x000fe200078e0096 */
[----:B------:R-:W-:Y:S01]  /*1cb50*/  ISETP.GE.AND P4, PT, R177, RZ, PT ;  /* 0x000000ffb100720c */ /* 0x000fe20003f86270 */
[----:B------:R-:W-:Y:S01]  /*1cb60*/  IMAD.MOV.U32 R154, RZ, RZ, R147 ;  /* 0x000000ffff9a7224 */ /* 0x000fe200078e0093 */
        /* <DEDUP_REMOVED lines=9> */
[----:B------:R-:W4:Y:S04]  /*1cc00*/  LDL.LU R154, [R1+0x6bc] ;  /* 0x0006bc00019a7983 */ /* 0x000f280000300800 */
[----:B------:R-:W4:Y:S01]  /*1cc10*/  LDL.LU R177, [R1+0x620] ;  /* 0x0006200001b17983 */ /* 0x000f220000300800 */
[----:B------:R-:W-:Y:S01]  /*1cc20*/  @!P2 IMAD.MOV R136, RZ, RZ, -R136 ;  /* 0x000000ffff88a224 */ /* 0x000fe200078e0a88 */
[----:B------:R-:W-:Y:S01]  /*1cc30*/  ISETP.GT.U32.AND P2, PT, R2, R139, PT ;  /* 0x0000008b0200720c */ /* 0x000fe20003f44070 */
[----:B------:R-:W-:-:S12]  /*1cc40*/  IMAD.HI.U32 R4, R3, R142, RZ ;  /* 0x0000008e03047227 */ /* 0x000fd800078e00ff */
[----:B------:R-:W-:-:S05]  /*1cc50*/  @!P2 IMAD.IADD R139, R139, 0x1, -R2 ;  /* 0x000000018b8ba824 */ /* 0x000fca00078e0a02 */
[----:B------:R-:W-:Y:S01]  /*1cc60*/  ISETP.GT.U32.AND P2, PT, R2, R139, PT ;  /* 0x0000008b0200720c */ /* 0x000fe20003f44070 */
[----:B------:R-:W-:-:S04]  /*1cc70*/  IMAD.MOV R4, RZ, RZ, -R4 ;  /* 0x000000ffff047224 */ /* 0x000fc800078e0a04 */
[----:B------:R-:W-:-:S08]  /*1cc80*/  IMAD R142, R2, R4, R142 ;  /* 0x00000004028e7224 */ /* 0x000fd000078e028e */
[----:B------:R-:W-:Y:S01]  /*1cc90*/  @!P2 IMAD.IADD R139, R139, 0x1, -R2 ;  /* 0x000000018b8ba824 */ /* 0x000fe200078e0a02 */
[----:B------:R-:W-:Y:S01]  /*1cca0*/  ISETP.GT.U32.AND P2, PT, R2, R142, PT ;  /* 0x0000008e0200720c */ /* 0x000fe20003f44070 */
[----:B------:R-:W-:Y:S01]  /*1ccb0*/  IMAD.MOV.U32 R148, RZ, RZ, R144 ;  /* 0x000000ffff947224 */ /* 0x000fe200078e0090 */
[----:B------:R-:W-:Y:S01]  /*1ccc0*/  IABS R144, R179 ;  /* 0x000000b300907213 */ /* 0x000fe20000000000 */
[----:B------:R-:W-:-:S04]  /*1ccd0*/  IMAD.HI.U32 R8, R3, R145, RZ ;  /* 0x0000009103087227 */ /* 0x000fc800078e00ff */
[----:B------:R-:W-:-:S06]  /*1cce0*/  IMAD.HI.U32 R4, R3, R144, RZ ;  /* 0x0000009003047227 */ /* 0x000fcc00078e00ff */
[----:B------:R-:W-:Y:S01]  /*1ccf0*/  @!P2 IMAD.IADD R142, R142, 0x1, -R2 ;  /* 0x000000018e8ea824 */ /* 0x000fe200078e0a02 */
[----:B------:R-:W-:Y:S01]  /*1cd00*/  ISETP.GT.U32.AND P2, PT, R2, R141, PT ;  /* 0x0000008d0200720c */ /* 0x000fe20003f44070 */
[----:B------:R-:W-:Y:S02]  /*1cd10*/  IMAD.MOV R9, RZ, RZ, -R4 ;  /* 0x000000ffff097224 */ /* 0x000fe400078e0a04 */
[----:B------:R-:W-:-:S04]  /*1cd20*/  IMAD.MOV R4, RZ, RZ, -R8 ;  /* 0x000000ffff047224 */ /* 0x000fc800078e0a08 */
[----:B------:R-:W-:-:S06]  /*1cd30*/  IMAD R145, R2, R4, R145 ;  /* 0x0000000402917224 */ /* 0x000fcc00078e0291 */
[----:B------:R-:W-:Y:S01]  /*1cd40*/  @!P2 IMAD.IADD R141, R141, 0x1, -R2 ;  /* 0x000000018d8da824 */ /* 0x000fe200078e0a02 */
[C---:B------:R-:W-:Y:S01]  /*1cd50*/  ISETP.GT.U32.AND P2, PT, R2.reuse, R145, PT ;  /* 0x000000910200720c */ /* 0x040fe20003f44070 */
[----:B------:R-:W-:Y:S01]  /*1cd60*/  @!P1 IMAD.MOV R139, RZ, RZ, -R139 ;  /* 0x000000ffff8b9224 */ /* 0x000fe200078e0a8b */
[----:B------:R-:W-:Y:S01]  /*1cd70*/  ISETP.GT.U32.AND P1, PT, R2, R142, PT ;  /* 0x0000008e0200720c */ /* 0x000fe20003f24070 */
[----:B------:R-:W-:-:S10]  /*1cd80*/  @!P5 IMAD.MOV R141, RZ, RZ, -R141 ;  /* 0x000000ffff8dd224 */ /* 0x000fd400078e0a8d */
[----:B------:R-:W-:-:S05]  /*1cd90*/  @!P2 IMAD.IADD R145, R145, 0x1, -R2 ;  /* 0x000000019191a824 */ /* 0x000fca00078e0a02 */
[----:B------:R-:W-:Y:S01]  /*1cda0*/  ISETP.GT.U32.AND P5, PT, R2, R145, PT ;  /* 0x000000910200720c */ /* 0x000fe20003fa4070 */
[----:B------:R-:W-:Y:S01]  /*1cdb0*/  @!P1 IMAD.IADD R142, R142, 0x1, -R2 ;  /* 0x000000018e8e9824 */ /* 0x000fe200078e0a02 */
[----:B------:R-:W-:Y:S02]  /*1cdc0*/  ISETP.GE.AND P1, PT, R179, RZ, PT ;  /* 0x000000ffb300720c */ /* 0x000fe40003f26270 */
[----:B------:R-:W-:Y:S01]  /*1cdd0*/  IABS R146, R178 ;  /* 0x000000b200927213 */ /* 0x000fe20000000000 */
[----:B------:R-:W-:Y:S01]  /*1cde0*/  @!P0 IMAD.MOV R142, RZ, RZ, -R142 ;  /* 0x000000ffff8e8224 */ /* 0x000fe200078e0a8e */
[----:B------:R-:W-:Y:S01]  /*1cdf0*/  ISETP.GE.AND P0, PT, R178, RZ, PT ;  /* 0x000000ffb200720c */ /* 0x000fe20003f06270 */
[----:B------:R-:W-:Y:S01]  /*1ce00*/  IMAD.MOV.U32 R175, RZ, RZ, R172 ;  /* 0x000000ffffaf7224 */ /* 0x000fe200078e00ac */
[----:B------:R-:W-:-:S05]  /*1ce10*/  IABS R147, R180 ;  /* 0x000000b400937213 */ /* 0x000fca0000000000 */
[----:B------:R-:W-:Y:S01]  /*1ce20*/  @!P5 IMAD.IADD R145, R145, 0x1, -R2 ;  /* 0x000000019191d824 */ /* 0x000fe200078e0a02 */
[----:B------:R-:W-:Y:S01]  /*1ce30*/  ISETP.GE.AND P5, PT, R180, RZ, PT ;  /* 0x000000ffb400720c */ /* 0x000fe20003fa6270 */
[----:B--2---:R-:W-:Y:S02]  /*1ce40*/  IMAD.MOV.U32 R178, RZ, RZ, R149 ;  /* 0x000000ffffb27224 */ /* 0x004fe400078e0095 */
[----:B---3--:R-:W-:-:S04]  /*1ce50*/  IMAD.MOV.U32 R179, RZ, RZ, R150 ;  /* 0x000000ffffb37224 */ /* 0x008fc800078e0096 */
[----:B------:R-:W-:Y:S02]  /*1ce60*/  IMAD.MOV.U32 R180, RZ, RZ, R179 ;  /* 0x000000ffffb47224 */ /* 0x000fe400078e00b3 */
[----:B------:R-:W-:Y:S02]  /*1ce70*/  IMAD.MOV.U32 R179, RZ, RZ, R178 ;  /* 0x000000ffffb37224 */ /* 0x000fe400078e00b2 */
        /* <DEDUP_REMOVED lines=15> */
[----:B------:R-:W-:Y:S01]  /*1cf70*/  IMAD.MOV.U32 R176, RZ, RZ, R173 ;  /* 0x000000ffffb07224 */ /* 0x000fe200078e00ad */
[----:B------:R-:W2:Y:S01]  /*1cf80*/  LDL.LU R159, [R1+0x6b0] ;  /* 0x0006b000019f7983 */ /* 0x000ea20000300800 */
[----:B------:R-:W-:-:S02]  /*1cf90*/  IMAD.MOV.U32 R169, RZ, RZ, R166 ;  /* 0x000000ffffa97224 */ /* 0x000fc400078e00a6 */
[----:B------:R-:W-:Y:S01]  /*1cfa0*/  IMAD.MOV.U32 R173, RZ, RZ, R167 ;  /* 0x000000ffffad7224 */ /* 0x000fe200078e00a7 */
[----:B------:R-:W3:Y:S01]  /*1cfb0*/  LDL.LU R166, [R1+0x670] ;  /* 0x0006700001a67983 */ /* 0x000ee20000300800 */
[----:B------:R-:W-:-:S03]  /*1cfc0*/  IMAD.MOV.U32 R187, RZ, RZ, R177 ;  /* 0x000000ffffbb7224 */ /* 0x000fc600078e00b1 */
[----:B------:R-:W4:Y:S04]  /*1cfd0*/  LDL.LU R167, [R1+0x658] ;  /* 0x0006580001a77983 */ /* 0x000f280000300800 */
[----:B------:R-:W2:Y:S01]  /*1cfe0*/  LDL.LU R177, [R1+0x654] ;  /* 0x0006540001b17983 */ /* 0x000ea20000300800 */
[----:B------:R-:W-:Y:S02]  /*1cff0*/  IMAD R144, R2, R9, R144 ;  /* 0x0000000902907224 */ /* 0x000fe400078e0290 */
[----:B------:R-:W-:-:S03]  /*1d000*/  @!P6 IMAD.MOV R140, RZ, RZ, -R140 ;  /* 0x000000ffff8ce224 */ /* 0x000fc600078e0a8c */
[----:B------:R-:W-:Y:S01]  /*1d010*/  ISETP.GT.U32.AND P6, PT, R2, R144, PT ;  /* 0x000000900200720c */ /* 0x000fe20003fc4070 */
[----:B------:R-:W-:-:S04]  /*1d020*/  IMAD.HI.U32 R8, R3, R146, RZ ;  /* 0x0000009203087227 */ /* 0x000fc800078e00ff */
[----:B------:R-:W-:-:S08]  /*1d030*/  IMAD.MOV R8, RZ, RZ, -R8 ;  /* 0x000000ffff087224 */ /* 0x000fd000078e0a08 */
[----:B------:R-:W-:Y:S01]  /*1d040*/  @!P6 IMAD.IADD R144, R144, 0x1, -R2 ;  /* 0x000000019090e824 */ /* 0x000fe200078e0a02 */
[C---:B------:R-:W-:Y:S01]  /*1d050*/  ISETP.GT.U32.AND P6, PT, R2.reuse, R143, PT ;  /* 0x0000008f0200720c */ /* 0x040fe20003fc4070 */
[----:B------:R-:W-:Y:S02]  /*1d060*/  IMAD R146, R2, R8, R146 ;  /* 0x0000000802927224 */ /* 0x000fe400078e0292 */
[----:B------:R-:W-:-:S04]  /*1d070*/  IMAD.HI.U32 R4, R3, R147, RZ ;  /* 0x0000009303047227 */ /* 0x000fc800078e00ff */
[----:B------:R-:W-:-:S06]  /*1d080*/  IMAD.MOV.U32 R172, RZ, RZ, R161 ;  /* 0x000000ffffac7224 */ /* 0x000fcc00078e00a1 */
[----:B------:R-:W-:Y:S01]  /*1d090*/  @!P6 IMAD.IADD R143, R143, 0x1, -R2 ;  /* 0x000000018f8fe824 */ /* 0x000fe200078e0a02 */
[C---:B------:R-:W-:Y:S01]  /*1d0a0*/  ISETP.GT.U32.AND P6, PT, R2.reuse, R146, PT ;  /* 0x000000920200720c */ /* 0x040fe20003fc4070 */
[----:B------:R-:W-:Y:S02]  /*1d0b0*/  IMAD.MOV.U32 R161, RZ, RZ, R155 ;  /* 0x000000ffffa17224 */ /* 0x000fe400078e009b */
[----:B------:R-:W-:Y:S01]  /*1d0c0*/  IMAD.MOV.U32 R155, RZ, RZ, R148 ;  /* 0x000000ffff9b7224 */ /* 0x000fe200078e0094 */
[----:B------:R-:W-:Y:S01]  /*1d0d0*/  IABS R148, R181 ;  /* 0x000000b500947213 */ /* 0x000fe20000000000 */
[----:B------:R-:W-:Y:S01]  /*1d0e0*/  IMAD.MOV R4, RZ, RZ, -R4 ;  /* 0x000000ffff047224 */ /* 0x000fe200078e0a04 */
[----:B------:R-:W-:-:S03]  /*1d0f0*/  ISETP.GT.U32.AND P2, PT, R2, R144, PT ;  /* 0x000000900200720c */ /* 0x000fc60003f44070 */
[----:B------:R-:W-:Y:S02]  /*1d100*/  IMAD R147, R2, R4, R147 ;  /* 0x0000000402937224 */ /* 0x000fe400078e0293 */
[----:B------:R-:W-:Y:S01]  /*1d110*/  IMAD.HI.U32 R4, R3, R148, RZ ;  /* 0x0000009403047227 */ /* 0x000fe200078e00ff */
[----:B------:R-:W-:-:S03]  /*1d120*/  IABS R149, R184 ;  /* 0x000000b800957213 */ /* 0x000fc60000000000 */
[----:B------:R-:W-:Y:S02]  /*1d130*/  @!P6 IMAD.IADD R146, R146, 0x1, -R2 ;  /* 0x000000019292e824 */ /* 0x000fe400078e0a02 */
[----:B------:R-:W-:Y:S01]  /*1d140*/  IMAD.MOV R4, RZ, RZ, -R4 ;  /* 0x000000ffff047224 */ /* 0x000fe200078e0a04 */
[----:B------:R-:W-:Y:S01]  /*1d150*/  IABS R150, R183 ;  /* 0x000000b700967213 */ /* 0x000fe20000000000 */
[----:B------:R-:W-:Y:S01]  /*1d160*/  @!P3 IMAD.MOV R143, RZ, RZ, -R143 ;  /* 0x000000ffff8fb224 */ /* 0x000fe200078e0a8f */
[----:B------:R-:W-:Y:S01]  /*1d170*/  ISETP.GT.U32.AND P3, PT, R2, R146, PT ;  /* 0x000000920200720c */ /* 0x000fe20003f64070 */
[----:B------:R-:W-:-:S04]  /*1d180*/  IMAD.HI.U32 R8, R3, R149, RZ ;  /* 0x0000009503087227 */ /* 0x000fc800078e00ff */
[----:B------:R-:W-:Y:S02]  /*1d190*/  IMAD R148, R2, R4, R148 ;  /* 0x0000000402947224 */ /* 0x000fe400078e0294 */
[----:B------:R-:W-:Y:S01]  /*1d1a0*/  @!P2 IMAD.IADD R144, R144, 0x1, -R2 ;  /* 0x000000019090a824 */ /* 0x000fe200078e0a02 */
[C---:B------:R-:W-:Y:S01]  /*1d1b0*/  ISETP.GT.U32.AND P2, PT, R2.reuse, R147, PT ;  /* 0x000000930200720c */ /* 0x040fe20003f44070 */
[----:B------:R-:W-:Y:S01]  /*1d1c0*/  IMAD.HI.U32 R4, R3, R150, RZ ;  /* 0x0000009603047227 */ /* 0x000fe200078e00ff */
[----:B------:R-:W-:-:S03]  /*1d1d0*/  ISETP.GT.U32.AND P6, PT, R2, R148, PT ;  /* 0x000000940200720c */ /* 0x000fc60003fc4070 */
[----:B------:R-:W-:Y:S02]  /*1d1e0*/  IMAD.MOV R8, RZ, RZ, -R8 ;  /* 0x000000ffff087224 */ /* 0x000fe400078e0a08 */
[----:B------:R-:W-:Y:S02]  /*1d1f0*/  IMAD.MOV R4, RZ, RZ, -R4 ;  /* 0x000000ffff047224 */ /* 0x000fe400078e0a04 */
[C---:B------:R-:W-:Y:S02]  /*1d200*/  IMAD R149, R2.reuse, R8, R149 ;  /* 0x0000000802957224 */ /* 0x040fe400078e0295 */
[----:B------:R-:W-:Y:S02]  /*1d210*/  IMAD R150, R2, R4, R150 ;  /* 0x0000000402967224 */ /* 0x000fe400078e0296 */
[----:B------:R-:W-:Y:S01]  /*1d220*/  @!P3 IMAD.IADD R146, R146, 0x1, -R2 ;  /* 0x000000019292b824 */ /* 0x000fe200078e0a02 */
[C---:B------:R-:W-:Y:S01]  /*1d230*/  ISETP.GT.U32.AND P3, PT, R2.reuse, R149, PT ;  /* 0x000000950200720c */ /* 0x040fe20003f64070 */
[----:B------:R-:W-:Y:S01]  /*1d240*/  IMAD.MOV.U32 R168, RZ, RZ, R151 ;  /* 0x000000ffffa87224 */ /* 0x000fe200078e0097 */
[----:B------:R-:W-:Y:S01]  /*1d250*/  IABS R151, R182 ;  /* 0x000000b600977213 */ /* 0x000fe20000000000 */
[----:B------:R-:W-:Y:S01]  /*1d260*/  @!P0 IMAD.MOV R146, RZ, RZ, -R146 ;  /* 0x000000ffff928224 */ /* 0x000fe200078e0a92 */
[----:B------:R-:W-:Y:S01]  /*1d270*/  ISETP.GT.U32.AND P0, PT, R2, R150, PT ;  /* 0x000000960200720c */ /* 0x000fe20003f04070 */
[--C-:B------:R-:W-:Y:S01]  /*1d280*/  @!P2 IMAD.IADD R147, R147, 0x1, -R2.reuse ;  /* 0x000000019393a824 */ /* 0x100fe200078e0a02 */
[----:B------:R-:W-:Y:S01]  /*1d290*/  ISETP.GE.AND P2, PT, R181, RZ, PT ;  /* 0x000000ffb500720c */ /* 0x000fe20003f46270 */
[----:B------:R-:W-:-:S02]  /*1d2a0*/  @!P6 IMAD.IADD R148, R148, 0x1, -R2 ;  /* 0x000000019494e824 */ /* 0x000fc400078e0a02 */
[----:B------:R-:W-:Y:S02]  /*1d2b0*/  IMAD.MOV.U32 R181, RZ, RZ, R175 ;  /* 0x000000ffffb57224 */ /* 0x000fe400078e00af */
[----:B------:R-:W-:Y:S01]  /*1d2c0*/  IMAD.HI.U32 R4, R3, R151, RZ ;  /* 0x0000009703047227 */ /* 0x000fe200078e00ff */
[----:B------:R-:W-:-:S03]  /*1d2d0*/  ISETP.GT.U32.AND P6, PT, R2, R148, PT ;  /* 0x000000940200720c */ /* 0x000fc60003fc4070 */
[----:B------:R-:W-:Y:S02]  /*1d2e0*/  IMAD.MOV.U32 R175, RZ, RZ, R168 ;  /* 0x000000ffffaf7224 */ /* 0x000fe400078e00a8 */
[----:B------:R-:W-:Y:S02]  /*1d2f0*/  IMAD.MOV.U32 R168, RZ, RZ, R156 ;  /* 0x000000ffffa87224 */ /* 0x000fe400078e009c */
[----:B------:R-:W-:Y:S01]  /*1d300*/  IMAD.MOV.U32 R156, RZ, RZ, R152 ;  /* 0x000000ffff9c7224 */ /* 0x000fe200078e0098 */
[----:B------:R-:W-:Y:S01]  /*1d310*/  IABS R152, R188 ;  /* 0x000000bc00987213 */ /* 0x000fe20000000000 */
[----:B------:R-:W-:Y:S02]  /*1d320*/  IMAD.MOV R4, RZ, RZ, -R4 ;  /* 0x000000ffff047224 */ /* 0x000fe400078e0a04 */
[----:B------:R-:W-:Y:S02]  /*1d330*/  @!P3 IMAD.IADD R149, R149, 0x1, -R2 ;  /* 0x000000019595b824 */ /* 0x000fe400078e0a02 */
[----:B------:R-:W-:-:S02]  /*1d340*/  IMAD R151, R2, R4, R151 ;  /* 0x0000000402977224 */ /* 0x000fc400078e0297 */
[----:B------:R-:W-:-:S04]  /*1d350*/  IMAD.HI.U32 R4, R3, R152, RZ ;  /* 0x0000009803047227 */ /* 0x000fc800078e00ff */
[----:B------:R-:W-:Y:S01]  /*1d360*/  @!P1 IMAD.MOV R144, RZ, RZ, -R144 ;  /* 0x000000ffff909224 */ /* 0x000fe200078e0a90 */
[----:B------:R-:W-:Y:S01]  /*1d370*/  ISETP.GT.U32.AND P1, PT, R2, R147, PT ;  /* 0x000000930200720c */ /* 0x000fe20003f24070 */
[----:B------:R-:W-:Y:S01]  /*1d380*/  @!P0 IMAD.IADD R150, R150, 0x1, -R2 ;  /* 0x0000000196968824 */ /* 0x000fe200078e0a02 */
[----:B------:R-:W-:Y:S01]  /*1d390*/  ISETP.GT.U32.AND P0, PT, R2, R149, PT ;  /* 0x000000950200720c */ /* 0x000fe20003f04070 */
[----:B------:R-:W-:Y:S02]  /*1d3a0*/  IMAD.MOV R4, RZ, RZ, -R4 ;  /* 0x000000ffff047224 */ /* 0x000fe400078e0a04 */
[----:B------:R-:W-:Y:S02]  /*1d3b0*/  @!P6 IMAD.IADD R148, R148, 0x1, -R2 ;  /* 0x000000019494e824 */ /* 0x000fe400078e0a02 */
[----:B------:R-:W-:Y:S02]  /*1d3c0*/  IMAD R152, R2, R4, R152 ;  /* 0x0000000402987224 */ /* 0x000fe400078e0298 */
[----:B------:R-:W-:Y:S01]  /*1d3d0*/  @!P4 IMAD.MOV R145, RZ, RZ, -R145 ;  /* 0x000000ffff91c224 */ /* 0x000fe200078e0a91 */
[----:B------:R-:W-:Y:S01]  /*1d3e0*/  ISETP.GE.AND P4, PT, R184, RZ, PT ;  /* 0x000000ffb800720c */ /* 0x000fe20003f86270 */
[----:B------:R-:W-:Y:S01]  /*1d3f0*/  @!P2 IMAD.MOV R148, RZ, RZ, -R148 ;  /* 0x000000ffff94a224 */ /* 0x000fe200078e0a94 */
[----:B------:R-:W-:Y:S01]  /*1d400*/  ISETP.GT.U32.AND P2, PT, R2, R152, PT ;  /* 0x000000980200720c */ /* 0x000fe20003f44070 */
[----:B------:R-:W-:-:S02]  /*1d410*/  IMAD.MOV.U32 R185, RZ, RZ, R168 ;  /* 0x000000ffffb97224 */ /* 0x000fc400078e00a8 */
[----:B------:R-:W-:Y:S02]  /*1d420*/  IMAD.MOV.U32 R184, RZ, RZ, R165 ;  /* 0x000000ffffb87224 */ /* 0x000fe400078e00a5 */
[--C-:B------:R-:W-:Y:S01]  /*1d430*/  @!P1 IMAD.IADD R147, R147, 0x1, -R2.reuse ;  /* 0x0000000193939824 */ /* 0x100fe200078e0a02 */
[----:B------:R-:W-:Y:S01]  /*1d440*/  ISETP.GE.AND P1, PT, R183, RZ, PT ;  /* 0x000000ffb700720c */ /* 0x000fe20003f26270 */
[----:B------:R-:W-:Y:S01]  /*1d450*/  @!P0 IMAD.IADD R149, R149, 0x1, -R2 ;  /* 0x0000000195958824 */ /* 0x000fe200078e0a02 */
        /* <DEDUP_REMOVED lines=8> */
[----:B------:R-:W-:Y:S01]  /*1d4e0*/  ISETP.GE.AND P3, PT, R182, RZ, PT ;  /* 0x000000ffb600720c */ /* 0x000fe20003f66270 */
[----:B------:R-:W-:Y:S02]  /*1d4f0*/  IMAD.MOV.U32 R182, RZ, RZ, R163 ;  /* 0x000000ffffb67224 */ /* 0x000fe400078e00a3 */
[----:B------:R-:W-:Y:S01]  /*1d500*/  IMAD.MOV.U32 R163, RZ, RZ, R154 ;  /* 0x000000ffffa37224 */ /* 0x000fe200078e009a */
[----:B------:R-:W-:Y:S01]  /*1d510*/  IABS R154, R186 ;  /* 0x000000ba009a7213 */ /* 0x000fe20000000000 */
[----:B------:R-:W-:Y:S01]  /*1d520*/  @!P2 IMAD.IADD R152, R152, 0x1, -R2 ;  /* 0x000000019898a824 */ /* 0x000fe200078e0a02 */
[----:B------:R-:W-:Y:S01]  /*1d530*/  ISETP.GE.AND P2, PT, R186, RZ, PT ;  /* 0x000000ffba00720c */ /* 0x000fe20003f46270 */
[----:B------:R-:W-:-:S02]  /*1d540*/  IMAD.MOV.U32 R192, RZ, RZ, R185 ;  /* 0x000000ffffc07224 */ /* 0x000fc400078e00b9 */
[----:B----4-:R-:W-:Y:S02]  /*1d550*/  IMAD.MOV.U32 R178, RZ, RZ, R167 ;  /* 0x000000ffffb27224 */ /* 0x010fe400078e00a7 */
[----:B------:R-:W4:Y:S01]  /*1d560*/  LDL.LU R167, [R1+0x660] ;  /* 0x0006600001a77983 */ /* 0x000f220000300800 */
[----:B--2---:R-:W-:Y:S02]  /*1d570*/  IMAD.MOV.U32 R181, RZ, RZ, R177 ;  /* 0x000000ffffb57224 */ /* 0x004fe400078e00b1 */
[----:B---3--:R-:W-:Y:S02]  /*1d580*/  IMAD.MOV.U32 R177, RZ, RZ, R166 ;  /* 0x000000ffffb17224 */ /* 0x008fe400078e00a6 */
[----:B------:R-:W-:Y:S02]  /*1d590*/  IMAD.MOV.U32 R166, RZ, RZ, R159 ;  /* 0x000000ffffa67224 */ /* 0x000fe400078e009f */
[----:B------:R-:W2:Y:S04]  /*1d5a0*/  LDL.LU R159, [R1+0x6b4] ;  /* 0x0006b400019f7983 */ /* 0x000ea80000300800 */
[----:B------:R-:W3:Y:S04]  /*1d5b0*/  LDL.LU R183, [R1+0x644] ;  /* 0x0006440001b77983 */ /* 0x000ee80000300800 */
[----:B------:R-:W4:Y:S04]  /*1d5c0*/  LDL.LU R185, [R1+0x648] ;  /* 0x0006480001b97983 */ /* 0x000f280000300800 */
[----:B------:R-:W2:Y:S01]  /*1d5d0*/  LDL.LU R186, [R1+0x64c] ;  /* 0x00064c0001ba7983 */ /* 0x000ea20000300800 */
[----:B------:R-:W-:-:S02]  /*1d5e0*/  IMAD.MOV.U32 R165, RZ, RZ, R162 ;  /* 0x000000ffffa57224 */ /* 0x000fc400078e00a2 */
[----:B------:R-:W-:Y:S01]  /*1d5f0*/  IMAD.MOV.U32 R162, RZ, RZ, R153 ;  /* 0x000000ffffa27224 */ /* 0x000fe200078e0099 */
[----:B------:R-:W-:Y:S01]  /*1d600*/  IABS R153, R187 ;  /* 0x000000bb00997213 */ /* 0x000fe20000000000 */
[----:B------:R-:W-:Y:S01]  /*1d610*/  @!P5 IMAD.MOV R147, RZ, RZ, -R147 ;  /* 0x000000ffff93d224 */ /* 0x000fe200078e0a93 */
[----:B------:R-:W-:-:S03]  /*1d620*/  ISETP.GT.U32.AND P5, PT, R2, R150, PT ;  /* 0x000000960200720c */ /* 0x000fc60003fa4070 */
[----:B------:R-:W-:-:S04]  /*1d630*/  IMAD.HI.U32 R4, R3, R153, RZ ;  /* 0x0000009903047227 */ /* 0x000fc800078e00ff */
[----:B------:R-:W-:Y:S02]  /*1d640*/  IMAD.MOV R4, RZ, RZ, -R4 ;  /* 0x000000ffff047224 */ /* 0x000fe400078e0a04 */
[----:B------:R-:W-:Y:S01]  /*1d650*/  IMAD.MOV.U32 R168, RZ, RZ, R156 ;  /* 0x000000ffffa87224 */ /* 0x000fe200078e009c */
[----:B------:R-:W-:Y:S01]  /*1d660*/  IABS R156, R191 ;  /* 0x000000bf009c7213 */ /* 0x000fe20000000000 */
[C---:B------:R-:W-:Y:S01]  /*1d670*/  IMAD R153, R2.reuse, R4, R153 ;  /* 0x0000000402997224 */ /* 0x040fe200078e0299 */
[C---:B------:R-:W-:Y:S01]  /*1d680*/  ISETP.GT.U32.AND P6, PT, R2.reuse, R151, PT ;  /* 0x000000970200720c */ /* 0x040fe20003fc4070 */
[----:B------:R-:W-:Y:S01]  /*1d690*/  @!P4 IMAD.MOV R149, RZ, RZ, -R149 ;  /* 0x000000ffff95c224 */ /* 0x000fe200078e0a95 */
[----:B------:R-:W-:Y:S01]  /*1d6a0*/  ISETP.GT.U32.AND P4, PT, R2, R152, PT ;  /* 0x000000980200720c */ /* 0x000fe20003f84070 */
[----:B------:R-:W-:-:S04]  /*1d6b0*/  IMAD.HI.U32 R4, R3, R156, RZ ;  /* 0x0000009c03047227 */ /* 0x000fc800078e00ff */
[----:B------:R-:W-:Y:S01]  /*1d6c0*/  @!P5 IMAD.IADD R150, R150, 0x1, -R2 ;  /* 0x000000019696d824 */ /* 0x000fe200078e0a02 */
[----:B------:R-:W-:Y:S01]  /*1d6d0*/  ISETP.GT.U32.AND P5, PT, R2, R153, PT ;  /* 0x000000990200720c */ /* 0x000fe20003fa4070 */
[----:B------:R-:W-:-:S04]  /*1d6e0*/  IMAD.MOV R4, RZ, RZ, -R4 ;  /* 0x000000ffff047224 */ /* 0x000fc800078e0a04 */
[----:B------:R-:W-:Y:S02]  /*1d6f0*/  IMAD R156, R2, R4, R156 ;  /* 0x00000004029c7224 */ /* 0x000fe400078e029c */
[--C-:B------:R-:W-:Y:S02]  /*1d700*/  @!P6 IMAD.IADD R151, R151, 0x1, -R2.reuse ;  /* 0x000000019797e824 */ /* 0x100fe400078e0a02 */
[--C-:B------:R-:W-:Y:S01]  /*1d710*/  @!P4 IMAD.IADD R152, R152, 0x1, -R2.reuse ;  /* 0x000000019898c824 */ /* 0x100fe200078e0a02 */
[C---:B------:R-:W-:Y:S02]  /*1d720*/  ISETP.GT.U32.AND P4, PT, R2.reuse, R156, PT ;  /* 0x0000009c0200720c */ /* 0x040fe40003f84070 */
[----:B------:R-:W-:Y:S01]  /*1d730*/  ISETP.GT.U32.AND P6, PT, R2, R151, PT ;  /* 0x000000970200720c */ /* 0x000fe20003fc4070 */
[----:B------:R-:W-:Y:S02]  /*1d740*/  @!P5 IMAD.IADD R153, R153, 0x1, -R2 ;  /* 0x000000019999d824 */ /* 0x000fe400078e0a02 */
[----:B------:R-:W-:-:S03]  /*1d750*/  @!P1 IMAD.MOV R150, RZ, RZ, -R150 ;  /* 0x000000ffff969224 */ /* 0x000fc600078e0a96 */
[----:B------:R-:W-:Y:S01]  /*1d760*/  ISETP.GT.U32.AND P1, PT, R2, R153, PT ;  /* 0x000000990200720c */ /* 0x000fe20003f24070 */
[----:B------:R-:W-:-:S04]  /*1d770*/  IMAD.MOV.U32 R164, RZ, RZ, R155 ;  /* 0x000000ffffa47224 */ /* 0x000fc800078e009b */
[--C-:B------:R-:W-:Y:S02]  /*1d780*/  @!P4 IMAD.IADD R156, R156, 0x1, -R2.reuse ;  /* 0x000000019c9cc824 */ /* 0x100fe400078e0a02 */
[----:B------:R-:W-:Y:S01]  /*1d790*/  @!P6 IMAD.IADD R151, R151, 0x1, -R2 ;  /* 0x000000019797e824 */ /* 0x000fe200078e0a02 */
[----:B------:R-:W-:Y:S01]  /*1d7a0*/  ISETP.GE.AND P6, PT, R187, RZ, PT ;  /* 0x000000ffbb00720c */ /* 0x000fe20003fc6270 */
[----:B------:R-:W-:Y:S01]  /*1d7b0*/  IMAD.MOV.U32 R187, RZ, RZ, R182 ;  /* 0x000000ffffbb7224 */ /* 0x000fe200078e00b6 */
[----:B------:R-:W-:Y:S02]  /*1d7c0*/  IABS R155, R190 ;  /* 0x000000be009b7213 */ /* 0x000fe40000000000 */
[----:B------:R-:W-:Y:S01]  /*1d7d0*/  ISETP.GT.U32.AND P4, PT, R2, R156, PT ;  /* 0x0000009c0200720c */ /* 0x000fe20003f84070 */
[----:B------:R-:W-:Y:S01]  /*1d7e0*/  @!P1 IMAD.IADD R153, R153, 0x1, -R2 ;  /* 0x0000000199999824 */ /* 0x000fe200078e0a02 */
[----:B------:R-:W-:Y:S01]  /*1d7f0*/  ISETP.GE.AND P1, PT, R190, RZ, PT ;  /* 0x000000ffbe00720c */ /* 0x000fe20003f26270 */
[----:B------:R-:W-:-:S02]  /*1d800*/  IMAD.MOV.U32 R190, RZ, RZ, R187 ;  /* 0x000000ffffbe7224 */ /* 0x000fc400078e00bb */
[----:B------:R-:W-:-:S04]  /*1d810*/  IMAD.HI.U32 R8, R3, R155, RZ ;  /* 0x0000009b03087227 */ /* 0x000fc800078e00ff */
[----:B------:R-:W-:Y:S02]  /*1d820*/  IMAD.MOV.U32 R193, RZ, RZ, R184 ;  /* 0x000000ffffc17224 */ /* 0x000fe400078e00b8 */
[----:B------:R-:W-:Y:S02]  /*1d830*/  IMAD.MOV.U32 R184, RZ, RZ, R172 ;  /* 0x000000ffffb87224 */ /* 0x000fe400078e00ac */
[----:B------:R-:W-:Y:S02]  /*1d840*/  IMAD.MOV R8, RZ, RZ, -R8 ;  /* 0x000000ffff087224 */ /* 0x000fe400078e0a08 */
[----:B------:R-:W-:Y:S02]  /*1d850*/  IMAD.MOV.U32 R182, RZ, RZ, R179 ;  /* 0x000000ffffb67224 */ /* 0x000fe400078e00b3 */
[----:B------:R-:W-:Y:S01]  /*1d860*/  IMAD R155, R2, R8, R155 ;  /* 0x00000008029b7224 */ /* 0x000fe200078e029b */
[----:B------:R-:W-:Y:S01]  /*1d870*/  IABS R8, R188 ;  /* 0x000000bc00087213 */ /* 0x000fe20000000000 */
[----:B------:R-:W-:Y:S01]  /*1d880*/  @!P4 IMAD.IADD R156, R156, 0x1, -R2 ;  /* 0x000000019c9cc824 */ /* 0x000fe200078e0a02 */
[----:B------:R-:W-:Y:S01]  /*1d890*/  ISETP.GE.AND P4, PT, R188, RZ, PT ;  /* 0x000000ffbc00720c */ /* 0x000fe20003f86270 */
[----:B------:R-:W-:Y:S01]  /*1d8a0*/  @!P0 IMAD.MOV R152, RZ, RZ, -R152 ;  /* 0x000000ffff988224 */ /* 0x000fe200078e0a98 */
[----:B------:R-:W-:Y:S01]  /*1d8b0*/  ISETP.GE.AND P0, PT, R191, RZ, PT ;  /* 0x000000ffbf00720c */ /* 0x000fe20003f06270 */
[----:B------:R-:W-:-:S04]  /*1d8c0*/  IMAD.HI.U32 R9, R3, R154, RZ ;  /* 0x0000009a03097227 */ /* 0x000fc800078e00ff */
[----:B------:R-:W-:Y:S02]  /*1d8d0*/  IMAD.MOV R9, RZ, RZ, -R9 ;  /* 0x000000ffff097224 */ /* 0x000fe400078e0a09 */
[----:B---3--:R-:W-:-:S04]  /*1d8e0*/  IMAD.MOV.U32 R187, RZ, RZ, R183 ;  /* 0x000000ffffbb7224 */ /* 0x008fc800078e00b7 */
[----:B------:R-:W-:Y:S02]  /*1d8f0*/  IMAD.MOV.U32 R195, RZ, RZ, R187 ;  /* 0x000000ffffc37224 */ /* 0x000fe400078e00bb */
[----:B--2---:R-:W-:Y:S02]  /*1d900*/  IMAD.MOV.U32 R187, RZ, RZ, R186 ;  /* 0x000000ffffbb7224 */ /* 0x004fe400078e00ba */
[----:B----4-:R-:W-:Y:S02]  /*1d910*/  IMAD.MOV.U32 R186, RZ, RZ, R185 ;  /* 0x000000ffffba7224 */ /* 0x010fe400078e00b9 */
        /* <DEDUP_REMOVED lines=20> */
[----:B------:R-:W-:-:S03]  /*1da60*/  IMAD.MOV.U32 R163, RZ, RZ, R161 ;  /* 0x000000ffffa37224 */ /* 0x000fc600078e00a1 */
[----:B------:R-:W2:Y:S01]  /*1da70*/  LDL.LU R161, [R1+0x71c] ;  /* 0x00071c0001a17983 */ /* 0x000ea20000300800 */
[----:B------:R-:W-:-:S05]  /*1da80*/  IMAD R154, R2, R9, R154 ;  /* 0x00000009029a7224 */ /* 0x000fca00078e029a */
[----:B------:R-:W-:Y:S01]  /*1da90*/  ISETP.GT.U32.AND P5, PT, R2, R154, PT ;  /* 0x0000009a0200720c */ /* 0x000fe20003fa4070 */
[----:B------:R-:W-:-:S12]  /*1daa0*/  IMAD.HI.U32 R9, R3, R8, RZ ;  /* 0x0000000803097227 */ /* 0x000fd800078e00ff */
[----:B------:R-:W-:-:S05]  /*1dab0*/  @!P5 IMAD.IADD R154, R154, 0x1, -R2 ;  /* 0x000000019a9ad824 */ /* 0x000fca00078e0a02 */
[C---:B------:R-:W-:Y:S01]  /*1dac0*/  ISETP.GT.U32.AND P5, PT, R2.reuse, R154, PT ;  /* 0x0000009a0200720c */ /* 0x040fe20003fa4070 */
[----:B------:R-:W-:Y:S02]  /*1dad0*/  IMAD.MOV R9, RZ, RZ, -R9 ;  /* 0x000000ffff097224 */ /* 0x000fe400078e0a09 */
[----:B------:R-:W-:Y:S01]  /*1dae0*/  @!P3 IMAD.MOV R151, RZ, RZ, -R151 ;  /* 0x000000ffff97b224 */ /* 0x000fe200078e0a97 */
[C---:B------:R-:W-:Y:S01]  /*1daf0*/  ISETP.GT.U32.AND P3, PT, R2.reuse, R155, PT ;  /* 0x0000009b0200720c */ /* 0x040fe20003f64070 */
[----:B------:R-:W-:Y:S01]  /*1db00*/  IMAD.MOV.U32 R172, RZ, RZ, R158 ;  /* 0x000000ffffac7224 */ /* 0x000fe200078e009e */
[----:B------:R-:W-:Y:S01]  /*1db10*/  IABS R158, R196 ;  /* 0x000000c4009e7213 */ /* 0x000fe20000000000 */
[----:B------:R-:W-:Y:S02]  /*1db20*/  IMAD R8, R2, R9, R8 ;  /* 0x0000000902087224 */ /* 0x000fe400078e0208 */
[----:B------:R-:W-:Y:S01]  /*1db30*/  IMAD.MOV.U32 R179, RZ, RZ, R157 ;  /* 0x000000ffffb37224 */ /* 0x000fe200078e009d */
[----:B------:R-:W-:Y:S01]  /*1db40*/  IABS R157, R189 ;  /* 0x000000bd009d7213 */ /* 0x000fe20000000000 */
[----:B------:R-:W-:-:S04]  /*1db50*/  IMAD.HI.U32 R10, R3, R158, RZ ;  /* 0x0000009e030a7227 */ /* 0x000fc800078e00ff */
[----:B------:R-:W-:Y:S01]  /*1db60*/  @!P5 IMAD.IADD R154, R154, 0x1, -R2 ;  /* 0x000000019a9ad824 */ /* 0x000fe200078e0a02 */
        /* <DEDUP_REMOVED lines=10> */
[----:B------:R-:W-:Y:S01]  /*1dc10*/  IABS R4, R193 ;  /* 0x000000c100047213 */ /* 0x000fe20000000000 */
[----:B------:R-:W-:Y:S01]  /*1dc20*/  IMAD.MOV.U32 R177, RZ, RZ, R167 ;  /* 0x000000ffffb17224 */ /* 0x000fe200078e00a7 */
[----:B------:R-:W-:Y:S01]  /*1dc30*/  IABS R9, R192 ;  /* 0x000000c000097213 */ /* 0x000fe20000000000 */
[----:B------:R-:W-:-:S02]  /*1dc40*/  IMAD.MOV.U32 R167, RZ, RZ, R159 ;  /* 0x000000ffffa77224 */ /* 0x000fc400078e009f */
[----:B------:R-:W-:-:S04]  /*1dc50*/  IMAD.HI.U32 R159, R3, R4, RZ ;  /* 0x00000004039f7227 */ /* 0x000fc800078e00ff */
[----:B------:R-:W-:-:S04]  /*1dc60*/  IMAD.HI.U32 R11, R3, R9, RZ ;  /* 0x00000009030b7227 */ /* 0x000fc800078e00ff */
[----:B------:R-:W-:Y:S02]  /*1dc70*/  IMAD.MOV R159, RZ, RZ, -R159 ;  /* 0x000000ffff9f7224 */ /* 0x000fe400078e0a9f */
[--C-:B------:R-:W-:Y:S01]  /*1dc80*/  @!P3 IMAD.IADD R155, R155, 0x1, -R2.reuse ;  /* 0x000000019b9bb824 */ /* 0x100fe200078e0a02 */
[----:B------:R-:W-:Y:S01]  /*1dc90*/  ISETP.GT.U32.AND P3, PT, R2, R157, PT ;  /* 0x0000009d0200720c */ /* 0x000fe20003f64070 */
[----:B------:R-:W-:Y:S01]  /*1dca0*/  @!P5 IMAD.IADD R158, R158, 0x1, -R2 ;  /* 0x000000019e9ed824 */ /* 0x000fe200078e0a02 */
[----:B------:R-:W-:Y:S01]  /*1dcb0*/  IABS R10, R190 ;  /* 0x000000be000a7213 */ /* 0x000fe20000000000 */
[----:B------:R-:W-:Y:S01]  /*1dcc0*/  IMAD.MOV R11, RZ, RZ, -R11 ;  /* 0x000000ffff0b7224 */ /* 0x000fe200078e0a0b */
[C---:B------:R-:W-:Y:S01]  /*1dcd0*/  ISETP.GT.U32.AND P5, PT, R2.reuse, R8, PT ;  /* 0x000000080200720c */ /* 0x040fe20003fa4070 */
[C---:B------:R-:W-:Y:S02]  /*1dce0*/  IMAD R4, R2.reuse, R159, R4 ;  /* 0x0000009f02047224 */ /* 0x040fe400078e0204 */
[----:B------:R-:W-:Y:S01]  /*1dcf0*/  @!P6 IMAD.MOV R153, RZ, RZ, -R153 ;  /* 0x000000ffff99e224 */ /* 0x000fe200078e0a99 */
[C---:B------:R-:W-:Y:S01]  /*1dd00*/  ISETP.GT.U32.AND P6, PT, R2.reuse, R158, PT ;  /* 0x0000009e0200720c */ /* 0x040fe20003fc4070 */
[----:B------:R-:W-:-:S02]  /*1dd10*/  IMAD R9, R2, R11, R9 ;  /* 0x0000000b02097224 */ /* 0x000fc400078e0209 */
[----:B------:R-:W-:Y:S01]  /*1dd20*/  @!P1 IMAD.MOV R155, RZ, RZ, -R155 ;  /* 0x000000ffff9b9224 */ /* 0x000fe200078e0a9b */
[----:B------:R-:W-:Y:S01]  /*1dd30*/  ISETP.GT.U32.AND P1, PT, R2, R4, PT ;  /* 0x000000040200720c */ /* 0x000fe20003f24070 */
[----:B------:R-:W-:-:S04]  /*1dd40*/  IMAD.HI.U32 R11, R3, R10, RZ ;  /* 0x0000000a030b7227 */ /* 0x000fc800078e00ff */
[----:B------:R-:W-:Y:S02]  /*1dd50*/  IMAD.MOV R11, RZ, RZ, -R11 ;  /* 0x000000ffff0b7224 */ /* 0x000fe400078e0a0b */
[----:B------:R-:W-:Y:S02]  /*1dd60*/  @!P3 IMAD.IADD R157, R157, 0x1, -R2 ;  /* 0x000000019d9db824 */ /* 0x000fe400078e0a02 */
[----:B------:R-:W-:Y:S02]  /*1dd70*/  IMAD R10, R2, R11, R10 ;  /* 0x0000000b020a7224 */ /* 0x000fe400078e020a */
[----:B------:R-:W-:Y:S01]  /*1dd80*/  @!P5 IMAD.IADD R8, R8, 0x1, -R2 ;  /* 0x000000010808d824 */ /* 0x000fe200078e0a02 */
[C---:B------:R-:W-:Y:S01]  /*1dd90*/  ISETP.GT.U32.AND P5, PT, R2.reuse, R9, PT ;  /* 0x000000090200720c */ /* 0x040fe20003fa4070 */
[----:B------:R-:W-:Y:S01]  /*1dda0*/  @!P2 IMAD.MOV R154, RZ, RZ, -R154 ;  /* 0x000000ffff9aa224 */ /* 0x000fe200078e0a9a */
[----:B------:R-:W-:Y:S01]  /*1ddb0*/  ISETP.GT.U32.AND P2, PT, R2, R157, PT ;  /* 0x0000009d0200720c */ /* 0x000fe20003f44070 */
[--C-:B------:R-:W-:Y:S01]  /*1ddc0*/  @!P6 IMAD.IADD R158, R158, 0x1, -R2.reuse ;  /* 0x000000019e9ee824 */ /* 0x100fe200078e0a02 */
[----:B------:R-:W-:Y:S01]  /*1ddd0*/  ISETP.GE.AND P3, PT, R189, RZ, PT ;  /* 0x000000ffbd00720c */ /* 0x000fe20003f66270 */
[----:B------:R-:W-:Y:S01]  /*1dde0*/  @!P1 IMAD.IADD R4, R4, 0x1, -R2 ;  /* 0x0000000104049824 */ /* 0x000fe200078e0a02 */
[----:B------:R-:W-:Y:S01]  /*1ddf0*/  ISETP.GT.U32.AND P6, PT, R2, R10, PT ;  /* 0x0000000a0200720c */ /* 0x000fe20003fc4070 */
[----:B------:R-:W-:-:S02]  /*1de00*/  IMAD.MOV.U32 R189, RZ, RZ, R181 ;  /* 0x000000ffffbd7224 */ /* 0x000fc400078e00b5 */
[----:B------:R-:W-:Y:S02]  /*1de10*/  IMAD.MOV.U32 R181, RZ, RZ, R177 ;  /* 0x000000ffffb57224 */ /* 0x000fe400078e00b1 */
[----:B------:R-:W-:Y:S01]  /*1de20*/  IMAD.MOV.U32 R177, RZ, RZ, R164 ;  /* 0x000000ffffb17224 */ /* 0x000fe200078e00a4 */
[----:B------:R-:W-:Y:S01]  /*1de30*/  ISETP.GT.U32.AND P1, PT, R2, R4, PT ;  /* 0x000000040200720c */ /* 0x000fe20003f24070 */
[----:B------:R-:W-:Y:S01]  /*1de40*/  IMAD.MOV.U32 R164, RZ, RZ, R162 ;  /* 0x000000ffffa47224 */ /* 0x000fe200078e00a2 */
[----:B------:R-:W-:Y:S01]  /*1de50*/  IABS R162, R195 ;  /* 0x000000c300a27213 */ /* 0x000fe20000000000 */
[----:B------:R-:W-:Y:S02]  /*1de60*/  @!P5 IMAD.IADD R9, R9, 0x1, -R2 ;  /* 0x000000010909d824 */ /* 0x000fe400078e0a02 */
[----:B------:R-:W-:Y:S02]  /*1de70*/  @!P0 IMAD.MOV R156, RZ, RZ, -R156 ;  /* 0x000000ffff9c8224 */ /* 0x000fe400078e0a9c */
[----:B------:R-:W-:Y:S01]  /*1de80*/  IMAD.HI.U32 R11, R3, R162, RZ ;  /* 0x000000a2030b7227 */ /* 0x000fe200078e00ff */
[----:B------:R-:W-:-:S03]  /*1de90*/  ISETP.GE.AND P0, PT, R196, RZ, PT ;  /* 0x000000ffc400720c */ /* 0x000fc60003f06270 */
[----:B------:R-:W-:Y:S01]  /*1dea0*/  @!P2 IMAD.IADD R157, R157, 0x1, -R2 ;  /* 0x000000019d9da824 */ /* 0x000fe200078e0a02 */
[----:B------:R-:W-:Y:S01]  /*1deb0*/  ISETP.GE.AND P2, PT, R193, RZ, PT ;  /* 0x000000ffc100720c */ /* 0x000fe20003f46270 */
[----:B0-----:R-:W-:Y:S02]  /*1dec0*/  IMAD.MOV.U32 R6, RZ, RZ, R8 ;  /* 0x000000ffff067224 */ /* 0x001fe400078e0008 */
[----:B------:R-:W-:Y:S01]  /*1ded0*/  @!P6 IMAD.IADD R10, R10, 0x1, -R2 ;  /* 0x000000010a0ae824 */ /* 0x000fe200078e0a02 */
[C---:B------:R-:W-:Y:S01]  /*1dee0*/  ISETP.GT.U32.AND P6, PT, R2.reuse, R9, PT ;  /* 0x000000090200720c */ /* 0x040fe20003fc4070 */
[----:B------:R-:W-:Y:S02]  /*1def0*/  IMAD.MOV R11, RZ, RZ, -R11 ;  /* 0x000000ffff0b7224 */ /* 0x000fe400078e0a0b */
[----:B------:R-:W-:Y:S02]  /*1df00*/  @!P4 IMAD.MOV R6, RZ, RZ, -R6 ;  /* 0x000000ffff06c224 */ /* 0x000fe400078e0a06 */
[----:B------:R-:W-:-:S02]  /*1df10*/  IMAD R162, R2, R11, R162 ;  /* 0x0000000b02a27224 */ /* 0x000fc400078e02a2 */
[----:B------:R-:W-:Y:S01]  /*1df20*/  @!P1 IMAD.IADD R4, R4, 0x1, -R2 ;  /* 0x0000000104049824 */ /* 0x000fe200078e0a02 */
[----:B------:R0:W-:Y:S01]  /*1df30*/  STL [R1+0x14c], R6 ;  /* 0x00014c0601007387 */ /* 0x0001e20000100800 */
[----:B------:R-:W-:Y:S01]  /*1df40*/  IMAD.MOV.U32 R7, RZ, RZ, R158 ;  /* 0x000000ffff077224 */ /* 0x000fe200078e009e */
[----:B------:R-:W-:Y:S01]  /*1df50*/  ISETP.GE.AND P4, PT, R192, RZ, PT ;  /* 0x000000ffc000720c */ /* 0x000fe20003f86270 */
[----:B------:R-:W-:Y:S01]  /*1df60*/  IMAD.MOV.U32 R197, RZ, RZ, R189 ;  /* 0x000000ffffc57224 */ /* 0x000fe200078e00bd */
[----:B------:R-:W-:Y:S01]  /*1df70*/  ISETP.GT.U32.AND P1, PT, R2, R162, PT ;  /* 0x000000a20200720c */ /* 0x000fe20003f24070 */
[----:B------:R-:W-:Y:S01]  /*1df80*/  @!P3 IMAD.MOV R157, RZ, RZ, -R157 ;  /* 0x000000ffff9db224 */ /* 0x000fe200078e0a9d */
[----:B------:R-:W-:Y:S01]  /*1df90*/  ISETP.GE.AND P5, PT, R190, RZ, PT ;  /* 0x000000ffbe00720c */ /* 0x000fe20003fa6270 */
[----:B------:R-:W-:Y:S02]  /*1dfa0*/  IMAD.MOV.U32 R193, RZ, RZ, R187 ;  /* 0x000000ffffc17224 */ /* 0x000fe400078e00bb */
[----:B0-----:R-:W-:Y:S01]  /*1dfb0*/  IMAD.MOV.U32 R6, RZ, RZ, R4 ;  /* 0x000000ffff067224 */ /* 0x001fe200078e0004 */
[----:B------:R-:W-:Y:S01]  /*1dfc0*/  ISETP.GT.U32.AND P3, PT, R2, R10, PT ;  /* 0x0000000a0200720c */ /* 0x000fe20003f64070 */
[----:B------:R-:W-:-:S02]  /*1dfd0*/  IMAD.MOV.U32 R189, RZ, RZ, R183 ;  /* 0x000000ffffbd7224 */ /* 0x000fc400078e00b7 */
[----:B------:R-:W-:Y:S02]  /*1dfe0*/  @!P0 IMAD.MOV R7, RZ, RZ, -R7 ;  /* 0x000000ffff078224 */ /* 0x000fe400078e0a07 */
[----:B------:R-:W-:Y:S02]  /*1dff0*/  IMAD.MOV.U32 R192, RZ, RZ, R188 ;  /* 0x000000ffffc07224 */ /* 0x000fe400078e00bc */
[----:B------:R-:W-:Y:S02]  /*1e000*/  IMAD.MOV.U32 R187, RZ, RZ, R185 ;  /* 0x000000ffffbb7224 */ /* 0x000fe400078e00b9 */
[----:B------:R-:W-:Y:S01]  /*1e010*/  @!P2 IMAD.MOV R6, RZ, RZ, -R6 ;  /* 0x000000ffff06a224 */ /* 0x000fe200078e0a06 */
[----:B------:R-:W3:Y:S01]  /*1e020*/  LDL.LU R185, [R1+0x728] ;  /* 0x0007280001b97983 */ /* 0x000ee20000300800 */
[----:B------:R-:W-:Y:S02]  /*1e030*/  IMAD.MOV.U32 R188, RZ, RZ, R181 ;  /* 0x000000ffffbc7224 */ /* 0x000fe400078e00b5 */
[----:B------:R-:W-:Y:S01]  /*1e040*/  @!P6 IMAD.IADD R9, R9, 0x1, -R2 ;  /* 0x000000010909e824 */ /* 0x000fe200078e0a02 */
[----:B------:R-:W3:Y:S01]  /*1e050*/  LDL.LU R183, [R1+0x6d0] ;  /* 0x0006d00001b77983 */ /* 0x000ee20000300800 */
[----:B------:R-:W-:-:S03]  /*1e060*/  ISETP.GE.AND P6, PT, R191, RZ, PT ;  /* 0x000000ffbf00720c */ /* 0x000fc60003fc6270 */
[----:B------:R-:W3:Y:S04]  /*1e070*/  LDL.LU R181, [R1+0x694] ;  /* 0x0006940001b57983 */ /* 0x000ee80000300800 */
[----:B------:R-:W-:Y:S04]  /*1e080*/  STL [R1+0x13c], R7 ;  /* 0x00013c0701007387 */ /* 0x000fe80000100800 */
[----:B------:R0:W-:Y:S01]  /*1e090*/  STL [R1+0x144], R6 ;  /* 0x0001440601007387 */ /* 0x0001e20000100800 */
[--C-:B------:R-:W-:Y:S02]  /*1e0a0*/  @!P1 IMAD.IADD R162, R162, 0x1, -R2.reuse ;  /* 0x00000001a2a29824 */ /* 0x100fe400078e0a02 */
[----:B------:R-:W-:-:S02]  /*1e0b0*/  @!P3 IMAD.IADD R10, R10, 0x1, -R2 ;  /* 0x000000010a0ab824 */ /* 0x000fc400078e0a02 */
[----:B0-----:R-:W-:-:S04]  /*1e0c0*/  IMAD.MOV.U32 R6, RZ, RZ, R9 ;  /* 0x000000ffff067224 */ /* 0x001fc800078e0009 */
[----:B------:R-:W-:Y:S01]  /*1e0d0*/  @!P4 IMAD.MOV R6, RZ, RZ, -R6 ;  /* 0x000000ffff06c224 */ /* 0x000fe200078e0a06 */
[----:B------:R-:W-:Y:S01]  /*1e0e0*/  ISETP.GE.AND P0, PT, R195, RZ, PT ;  /* 0x000000ffc300720c */ /* 0x000fe20003f06270 */
[----:B----4-:R-:W-:Y:S02]  /*1e0f0*/  IMAD.MOV.U32 R190, RZ, RZ, R184 ;  /* 0x000000ffffbe7224 */ /* 0x010fe400078e00b8 */
[----:B--2---:R-:W-:Y:S01]  /*1e100*/  IMAD.MOV.U32 R184, RZ, RZ, R161 ;  /* 0x000000ffffb87224 */ /* 0x004fe200078e00a1 */
[----:B------:R-:W-:Y:S01]  /*1e110*/  IABS R161, R191 ;  /* 0x000000bf00a17213 */ /* 0x000fe20000000000 */
[----:B------:R-:W-:Y:S02]  /*1e120*/  IMAD.MOV.U32 R191, RZ, RZ, R189 ;  /* 0x000000ffffbf7224 */ /* 0x000fe400078e00bd */
[----:B------:R-:W-:Y:S02]  /*1e130*/  IMAD.MOV.U32 R198, RZ, RZ, R190 ;  /* 0x000000ffffc67224 */ /* 0x000fe400078e00be */
[----:B------:R-:W-:-:S02]  /*1e140*/  IMAD.MOV.U32 R189, RZ, RZ, R187 ;  /* 0x000000ffffbd7224 */ /* 0x000fc400078e00bb */
[----:B------:R-:W-:Y:S02]  /*1e150*/  IMAD.MOV.U32 R190, RZ, RZ, R188 ;  /* 0x000000ffffbe7224 */ /* 0x000fe400078e00bc */
[----:B------:R-:W-:Y:S02]  /*1e160*/  IMAD.MOV.U32 R187, RZ, RZ, R180 ;  /* 0x000000ffffbb7224 */ /* 0x000fe400078e00b4 */
[----:B------:R-:W-:Y:S02]  /*1e170*/  IMAD.MOV.U32 R188, RZ, RZ, R186 ;  /* 0x000000ffffbc7224 */ /* 0x000fe400078e00ba */
[----:B------:R-:W-:Y:S02]  /*1e180*/  IMAD.MOV.U32 R180, RZ, RZ, R176 ;  /* 0x000000ffffb47224 */ /* 0x000fe400078e00b0 */
[----:B---3--:R-:W-:Y:S02]  /*1e190*/  IMAD.MOV.U32 R186, RZ, RZ, R182 ;  /* 0x000000ffffba7224 */ /* 0x008fe400078e00b6 */
[----:B------:R-:W-:-:S02]  /*1e1a0*/  IMAD.MOV.U32 R176, RZ, RZ, R175 ;  /* 0x000000ffffb07224 */ /* 0x000fc400078e00af */
[----:B------:R-:W-:Y:S02]  /*1e1b0*/  IMAD.MOV.U32 R182, RZ, RZ, R173 ;  /* 0x000000ffffb67224 */ /* 0x000fe400078e00ad */
[----:B------:R-:W-:Y:S01]  /*1e1c0*/  IMAD.MOV.U32 R175, RZ, RZ, R169 ;  /* 0x000000ffffaf7224 */ /* 0x000fe200078e00a9 */
[----:B------:R-:W-:Y:S01]  /*1e1d0*/  ISETP.GE.AND P1, PT, R191, RZ, PT ;  /* 0x000000ffbf00720c */ /* 0x000fe20003f26270 */
[----:B------:R-:W-:Y:S01]  /*1e1e0*/  IMAD.MOV.U32 R173, RZ, RZ, R168 ;  /* 0x000000ffffad7224 */ /* 0x000fe200078e00a8 */
[----:B------:R-:W-:Y:S01]  /*1e1f0*/  IABS R159, R191 ;  /* 0x000000bf009f7213 */ /* 0x000fe20000000000 */
[----:B------:R-:W-:Y:S02]  /*1e200*/  IMAD.MOV.U32 R169, RZ, RZ, R165 ;  /* 0x000000ffffa97224 */ /* 0x000fe400078e00a5 */
[----:B------:R-:W-:Y:S01]  /*1e210*/  IMAD.MOV.U32 R168, RZ, RZ, R167 ;  /* 0x000000ffffa87224 */ /* 0x000fe200078e00a7 */
[----:B------:R-:W2:Y:S01]  /*1e220*/  LDL.LU R165, [R1+0x6ec] ;  /* 0x0006ec0001a57983 */ /* 0x000ea20000300800 */
[----:B------:R-:W-:-:S02]  /*1e230*/  IMAD.MOV.U32 R191, RZ, RZ, R182 ;  /* 0x000000ffffbf7224 */ /* 0x000fc400078e00b6 */
[----:B------:R-:W-:Y:S01]  /*1e240*/  IMAD.MOV.U32 R182, RZ, RZ, R175 ;  /* 0x000000ffffb67224 */ /* 0x000fe200078e00af */
[----:B------:R-:W3:Y:S01]  /*1e250*/  LDL.LU R167, [R1+0x6b8] ;  /* 0x0006b80001a77983 */ /* 0x000ee20000300800 */
[----:B------:R-:W-:-:S03]  /*1e260*/  IMAD.MOV.U32 R196, RZ, RZ, R190 ;  /* 0x000000ffffc47224 */ /* 0x000fc600078e00be */
[----:B------:R-:W4:Y:S01]  /*1e270*/  LDL.LU R175, [R1+0x6c8] ;  /* 0x0006c80001af7983 */ /* 0x000f220000300800 */
[----:B------:R-:W-:-:S03]  /*1e280*/  IMAD.MOV.U32 R190, RZ, RZ, R189 ;  /* 0x000000ffffbe7224 */ /* 0x000fc600078e00bd */
[----:B------:R0:W-:Y:S01]  /*1e290*/  STL [R1+0x138], R6 ;  /* 0x0001380601007387 */ /* 0x0001e20000100800 */
[----:B------:R-:W-:Y:S02]  /*1e2a0*/  IMAD.MOV.U32 R189, RZ, RZ, R188 ;  /* 0x000000ffffbd7224 */ /* 0x000fe400078e00bc */
[----:B------:R-:W-:Y:S02]  /*1e2b0*/  IMAD.MOV.U32 R188, RZ, RZ, R187 ;  /* 0x000000ffffbc7224 */ /* 0x000fe400078e00bb */
[----:B0-----:R-:W-:-:S04]  /*1e2c0*/  IMAD.MOV.U32 R6, RZ, RZ, R10 ;  /* 0x000000ffff067224 */ /* 0x001fc800078e000a */
[----:B------:R-:W-:Y:S02]  /*1e2d0*/  @!P5 IMAD.MOV R6, RZ, RZ, -R6 ;  /* 0x000000ffff06d224 */ /* 0x000fe400078e0a06 */
[----:B------:R-:W-:Y:S02]  /*1e2e0*/  IMAD.MOV.U32 R195, RZ, RZ, R191 ;  /* 0x000000ffffc37224 */ /* 0x000fe400078e00bf */
[----:B------:R-:W-:Y:S01]  /*1e2f0*/  IMAD.MOV.U32 R191, RZ, RZ, R190 ;  /* 0x000000ffffbf7224 */ /* 0x000fe200078e00be */
[----:B------:R0:W-:Y:S01]  /*1e300*/  STL [R1+0x130], R6 ;  /* 0x0001300601007387 */ /* 0x0001e20000100800 */
[----:B------:R-:W-:-:S03]  /*1e310*/  IMAD.MOV.U32 R190, RZ, RZ, R188 ;  /* 0x000000ffffbe7224 */ /* 0x000fc600078e00bc */
[----:B------:R-:W2:Y:S01]  /*1e320*/  LDL.LU R188, [R1+0x684] ;  /* 0x0006840001bc7983 */ /* 0x000ea20000300800 */
[----:B------:R-:W-:-:S05]  /*1e330*/  IABS R8, R194 ;  /* 0x000000c200087213 */ /* 0x000fca0000000000 */
[----:B------:R-:W-:-:S04]  /*1e340*/  IMAD.HI.U32 R11, R3, R8, RZ ;  /* 0x00000008030b7227 */ /* 0x000fc800078e00ff */
[----:B------:R-:W-:-:S04]  /*1e350*/  IMAD.MOV R11, RZ, RZ, -R11 ;  /* 0x000000ffff0b7224 */ /* 0x000fc800078e0a0b */
[----:B------:R-:W-:-:S05]  /*1e360*/  IMAD R11, R2, R11, R8 ;  /* 0x0000000b020b7224 */ /* 0x000fca00078e0208 */
[----:B------:R-:W-:Y:S02]  /*1e370*/  ISETP.GT.U32.AND P3, PT, R2, R11, PT ;  /* 0x0000000b0200720c */ /* 0x000fe40003f64070 */
[----:B------:R-:W-:-:S05]  /*1e380*/  IABS R158, R193 ;  /* 0x000000c1009e7213 */ /* 0x000fca0000000000 */
[----:B------:R-:W-:-:S06]  /*1e390*/  IMAD.HI.U32 R9, R3, R158, RZ ;  /* 0x0000009e03097227 */ /* 0x000fcc00078e00ff */
[----:B------:R-:W-:-:S05]  /*1e3a0*/  @!P3 IMAD.IADD R11, R11, 0x1, -R2 ;  /* 0x000000010b0bb824 */ /* 0x000fca00078e0a02 */
[----:B------:R-:W-:Y:S01]  /*1e3b0*/  ISETP.GT.U32.AND P3, PT, R2, R11, PT ;  /* 0x0000000b0200720c */ /* 0x000fe20003f64070 */
[----:B------:R-:W-:Y:S02]  /*1e3c0*/  IMAD.MOV R9, RZ, RZ, -R9 ;  /* 0x000000ffff097224 */ /* 0x000fe400078e0a09 */
[----:B------:R-:W-:-:S04]  /*1e3d0*/  IMAD.HI.U32 R4, R3, R161, RZ ;  /* 0x000000a103047227 */ /* 0x000fc800078e00ff */
[C---:B------:R-:W-:Y:S02]  /*1e3e0*/  IMAD R158, R2.reuse, R9, R158 ;  /* 0x00000009029e7224 */ /* 0x040fe400078e029e */
[----:B------:R-:W-:Y:S01]  /*1e3f0*/  IMAD.MOV R4, RZ, RZ, -R4 ;  /* 0x000000ffff047224 */ /* 0x000fe200078e0a04 */
[----:B------:R-:W-:-:S03]  /*1e400*/  ISETP.GT.U32.AND P4, PT, R2, R162, PT ;  /* 0x000000a20200720c */ /* 0x000fc60003f84070 */
[----:B------:R-:W-:Y:S01]  /*1e410*/  @!P3 IMAD.IADD R11, R11, 0x1, -R2 ;  /* 0x000000010b0bb824 */ /* 0x000fe200078e0a02 */
[C---:B------:R-:W-:Y:S01]  /*1e420*/  ISETP.GT.U32.AND P3, PT, R2.reuse, R158, PT ;  /* 0x0000009e0200720c */ /* 0x040fe20003f64070 */
[----:B------:R-:W-:-:S05]  /*1e430*/  IMAD R161, R2, R4, R161 ;  /* 0x0000000402a17224 */ /* 0x000fca00078e02a1 */
[----:B------:R-:W-:-:S03]  /*1e440*/  ISETP.GT.U32.AND P5, PT, R2, R161, PT ;  /* 0x000000a10200720c */ /* 0x000fc60003fa4070 */
[----:B------:R-:W-:-:S04]  /*1e450*/  @!P4 IMAD.IADD R162, R162, 0x1, -R2 ;  /* 0x00000001a2a2c824 */ /* 0x000fc800078e0a02 */
[----:B------:R-:W-:Y:S01]  /*1e460*/  @!P3 IMAD.IADD R158, R158, 0x1, -R2 ;  /* 0x000000019e9eb824 */ /* 0x000fe200078e0a02 */
[----:B------:R-:W-:Y:S01]  /*1e470*/  ISETP.GE.AND P2, PT, R194, RZ, PT ;  /* 0x000000ffc200720c */ /* 0x000fe20003f46270 */
[----:B0-----:R-:W-:Y:S02]  /*1e480*/  IMAD.MOV.U32 R6, RZ, RZ, R162 ;  /* 0x000000ffff067224 */ /* 0x001fe400078e00a2 */
[----:B------:R-:W-:Y:S01]  /*1e490*/  IMAD.MOV.U32 R187, RZ, RZ, R169 ;  /* 0x000000ffffbb7224 */ /* 0x000fe200078e00a9 */
[----:B------:R-:W-:Y:S01]  /*1e4a0*/  ISETP.GT.U32.AND P3, PT, R2, R158, PT ;  /* 0x0000009e0200720c */ /* 0x000fe20003f64070 */
[----:B------:R-:W-:Y:S01]  /*1e4b0*/  @!P5 IMAD.IADD R161, R161, 0x1, -R2 ;  /* 0x00000001a1a1d824 */ /* 0x000fe200078e0a02 */
[----:B------:R-:W-:Y:S01]  /*1e4c0*/  ISETP.GE.AND P5, PT, R193, RZ, PT ;  /* 0x000000ffc100720c */ /* 0x000fe20003fa6270 */
[----:B------:R-:W-:Y:S02]  /*1e4d0*/  IMAD.MOV.U32 R193, RZ, RZ, R191 ;  /* 0x000000ffffc17224 */ /* 0x000fe400078e00bf */
[----:B------:R-:W-:-:S02]  /*1e4e0*/  @!P0 IMAD.MOV R6, RZ, RZ, -R6 ;  /* 0x000000ffff068224 */ /* 0x000fc400078e0a06 */
[----:B------:R-:W-:Y:S02]  /*1e4f0*/  IMAD.MOV.U32 R191, RZ, RZ, R190 ;  /* 0x000000ffffbf7224 */ /* 0x000fe400078e00be */
[----:B------:R-:W-:Y:S02]  /*1e500*/  IMAD.MOV.U32 R190, RZ, RZ, R187 ;  /* 0x000000ffffbe7224 */ /* 0x000fe400078e00bb */
[----:B------:R-:W-:Y:S02]  /*1e510*/  IMAD.MOV.U32 R187, RZ, RZ, R182 ;  /* 0x000000ffffbb7224 */ /* 0x000fe400078e00b6 */
[----:B------:R-:W4:Y:S01]  /*1e520*/  LDL.LU R182, [R1+0x6e4] ;  /* 0x0006e40001b67983 */ /* 0x000f220000300800 */
[----:B------:R-:W-:-:S03]  /*1e530*/  IMAD.MOV.U32 R194, RZ, RZ, R191 ;  /* 0x000000ffffc27224 */ /* 0x000fc600078e00bf */
[----:B------:R0:W-:Y:S01]  /*1e540*/  STL [R1+0x11c], R6 ;  /* 0x00011c0601007387 */ /* 0x0001e20000100800 */
[----:B------:R-:W-:Y:S02]  /*1e550*/  IMAD.MOV.U32 R191, RZ, RZ, R190 ;  /* 0x000000ffffbf7224 */ /* 0x000fe400078e00be */
[----:B------:R-:W-:Y:S01]  /*1e560*/  IMAD.MOV.U32 R190, RZ, RZ, R187 ;  /* 0x000000ffffbe7224 */ /* 0x000fe200078e00bb */
[----:B------:R-:W-:Y:S01]  /*1e570*/  IABS R4, R192 ;  /* 0x000000c000047213 */ /* 0x000fe20000000000 */
[----:B------:R-:W-:Y:S02]  /*1e580*/  @!P3 IMAD.IADD R158, R158, 0x1, -R2 ;  /* 0x000000019e9eb824 */ /* 0x000fe400078e0a02 */
[----:B0-----:R-:W-:Y:S01]  /*1e590*/  IMAD.MOV.U32 R6, RZ, RZ, R11 ;  /* 0x000000ffff067224 */ /* 0x001fe200078e000b */
[----:B------:R-:W-:-:S03]  /*1e5a0*/  ISETP.GE.AND P3, PT, R192, RZ, PT ;  /* 0x000000ffc000720c */ /* 0x000fc60003f66270 */
[----:B------:R-:W-:Y:S02]  /*1e5b0*/  @!P2 IMAD.MOV R6, RZ, RZ, -R6 ;  /* 0x000000ffff06a224 */ /* 0x000fe400078e0a06 */
[----:B------:R-:W-:Y:S02]  /*1e5c0*/  IMAD.MOV.U32 R192, RZ, RZ, R191 ;  /* 0x000000ffffc07224 */ /* 0x000fe400078e00bf */
[----:B------:R-:W-:Y:S01]  /*1e5d0*/  IMAD.MOV.U32 R187, RZ, RZ, R181 ;  /* 0x000000ffffbb7224 */ /* 0x000fe200078e00b5 */
[----:B------:R0:W-:Y:S01]  /*1e5e0*/  STL [R1+0x124], R6 ;  /* 0x0001240601007387 */ /* 0x0001e20000100800 */
[----:B------:R-:W-:Y:S02]  /*1e5f0*/  IMAD.MOV.U32 R191, RZ, RZ, R190 ;  /* 0x000000ffffbf7224 */ /* 0x000fe400078e00be */
[----:B------:R-:W-:Y:S02]  /*1e600*/  IMAD.MOV.U32 R181, RZ, RZ, R176 ;  /* 0x000000ffffb57224 */ /* 0x000fe400078e00b0 */
[----:B------:R-:W-:Y:S01]  /*1e610*/  IMAD.MOV.U32 R190, RZ, RZ, R189 ;  /* 0x000000ffffbe7224 */ /* 0x000fe200078e00bd */
[----:B------:R-:W4:Y:S01]  /*1e620*/  LDL.LU R176, [R1+0x6c4] ;  /* 0x0006c40001b07983 */ /* 0x000f220000300800 */
[----:B--2---:R-:W-:-:S03]  /*1e630*/  IMAD.MOV.U32 R189, RZ, RZ, R188 ;  /* 0x000000ffffbd7224 */ /* 0x004fc600078e00bc */
[----:B------:R-:W2:Y:S01]  /*1e640*/  LDL.LU R188, [R1+0x680] ;  /* 0x0006800001bc7983 */ /* 0x000ea20000300800 */
[----:B---3--:R-:W-:Y:S02]  /*1e650*/  IMAD.MOV.U32 R169, RZ, RZ, R167 ;  /* 0x000000ffffa97224 */ /* 0x008fe400078e00a7 */
[----:B------:R-:W-:Y:S02]  /*1e660*/  IMAD.MOV.U32 R167, RZ, RZ, R166 ;  /* 0x000000ffffa77224 */ /* 0x000fe400078e00a6 */
[----:B------:R-:W-:Y:S02]  /*1e670*/  IMAD.MOV.U32 R166, RZ, RZ, R160 ;  /* 0x000000ffffa67224 */ /* 0x000fe400078e00a0 */
[----:B------:R-:W-:-:S04]  /*1e680*/  IMAD.HI.U32 R160, R3, R159, RZ ;  /* 0x0000009f03a07227 */ /* 0x000fc800078e00ff */
[----:B------:R-:W-:-:S04]  /*1e690*/  IMAD.MOV R10, RZ, RZ, -R160 ;  /* 0x000000ffff0a7224 */ /* 0x000fc800078e0aa0 */
[----:B------:R-:W-:-:S05]  /*1e6a0*/  IMAD R159, R2, R10, R159 ;  /* 0x0000000a029f7224 */ /* 0x000fca00078e029f */
[----:B------:R-:W-:Y:S02]  /*1e6b0*/  ISETP.GT.U32.AND P4, PT, R2, R159, PT ;  /* 0x0000009f0200720c */ /* 0x000fe40003f84070 */
[----:B------:R-:W-:-:S05]  /*1e6c0*/  IABS R8, R197 ;  /* 0x000000c500087213 */ /* 0x000fca0000000000 */
[----:B------:R-:W-:Y:S01]  /*1e6d0*/  IMAD.HI.U32 R9, R3, R8, RZ ;  /* 0x0000000803097227 */ /* 0x000fe200078e00ff */
[----:B------:R-:W-:-:S03]  /*1e6e0*/  IABS R160, R198 ;  /* 0x000000c600a07213 */ /* 0x000fc60000000000 */
[----:B------:R-:W-:Y:S02]  /*1e6f0*/  IMAD.MOV R9, RZ, RZ, -R9 ;  /* 0x000000ffff097224 */ /* 0x000fe400078e0a09 */
[----:B------:R-:W-:Y:S02]  /*1e700*/  @!P4 IMAD.IADD R159, R159, 0x1, -R2 ;  /* 0x000000019f9fc824 */ /* 0x000fe400078e0a02 */
[----:B------:R-:W-:-:S03]  /*1e710*/  IMAD.HI.U32 R10, R3, R4, RZ ;  /* 0x00000004030a7227 */ /* 0x000fc600078e00ff */
[C---:B------:R-:W-:Y:S01]  /*1e720*/  ISETP.GT.U32.AND P0, PT, R2.reuse, R159, PT ;  /* 0x0000009f0200720c */ /* 0x040fe20003f04070 */
[C---:B------:R-:W-:Y:S02]  /*1e730*/  IMAD R8, R2.reuse, R9, R8 ;  /* 0x0000000902087224 */ /* 0x040fe400078e0208 */
[----:B------:R-:W-:Y:S01]  /*1e740*/  IMAD.HI.U32 R9, R3, R160, RZ ;  /* 0x000000a003097227 */ /* 0x000fe200078e00ff */
[----:B------:R-:W-:-:S03]  /*1e750*/  ISETP.GT.U32.AND P4, PT, R2, R161, PT ;  /* 0x000000a10200720c */ /* 0x000fc60003f84070 */
[----:B------:R-:W-:Y:S02]  /*1e760*/  IMAD.MOV R10, RZ, RZ, -R10 ;  /* 0x000000ffff0a7224 */ /* 0x000fe400078e0a0a */
[----:B------:R-:W-:Y:S02]  /*1e770*/  IMAD.MOV R9, RZ, RZ, -R9 ;  /* 0x000000ffff097224 */ /* 0x000fe400078e0a09 */
[C---:B------:R-:W-:Y:S02]  /*1e780*/  IMAD R4, R2.reuse, R10, R4 ;  /* 0x0000000a02047224 */ /* 0x040fe400078e0204 */
[C---:B------:R-:W-:Y:S02]  /*1e790*/  IMAD R160, R2.reuse, R9, R160 ;  /* 0x0000000902a07224 */ /* 0x040fe400078e02a0 */
[--C-:B------:R-:W-:Y:S01]  /*1e7a0*/  @!P0 IMAD.IADD R159, R159, 0x1, -R2.reuse ;  /* 0x000000019f9f8824 */ /* 0x100fe200078e0a02 */
[C---:B------:R-:W-:Y:S02]  /*1e7b0*/  ISETP.GT.U32.AND P2, PT, R2.reuse, R4, PT ;  /* 0x000000040200720c */ /* 0x040fe40003f44070 */
[C---:B------:R-:W-:Y:S01]  /*1e7c0*/  ISETP.GT.U32.AND P0, PT, R2.reuse, R160, PT ;  /* 0x000000a00200720c */ /* 0x040fe20003f04070 */
[----:B------:R-:W-:Y:S01]  /*1e7d0*/  @!P4 IMAD.IADD R161, R161, 0x1, -R2 ;  /* 0x00000001a1a1c824 */ /* 0x000fe200078e0a02 */
[----:B------:R-:W-:-:S02]  /*1e7e0*/  ISETP.GT.U32.AND P4, PT, R2, R8, PT ;  /* 0x000000080200720c */ /* 0x000fc40003f84070 */
[----:B------:R-:W-:Y:S01]  /*1e7f0*/  IABS R10, R196 ;  /* 0x000000c4000a7213 */ /* 0x000fe20000000000 */
[----:B0-----:R-:W-:-:S06]  /*1e800*/  IMAD.MOV.U32 R6, RZ, RZ, R161 ;  /* 0x000000ffff067224 */ /* 0x001fcc00078e00a1 */
[--C-:B------:R-:W-:Y:S02]  /*1e810*/  @!P2 IMAD.IADD R4, R4, 0x1, -R2.reuse ;  /* 0x000000010404a824 */ /* 0x100fe400078e0a02 */
[----:B------:R-:W-:Y:S01]  /*1e820*/  @!P0 IMAD.IADD R160, R160, 0x1, -R2 ;  /* 0x00000001a0a08824 */ /* 0x000fe200078e0a02 */
[----:B------:R-:W-:Y:S01]  /*1e830*/  ISETP.GE.AND P2, PT, R197, RZ, PT ;  /* 0x000000ffc500720c */ /* 0x000fe20003f46270 */
[----:B------:R-:W-:-:S04]  /*1e840*/  IMAD.HI.U32 R11, R3, R10, RZ ;  /* 0x0000000a030b7227 */ /* 0x000fc800078e00ff */
[----:B------:R-:W-:Y:S02]  /*1e850*/  IMAD.MOV.U32 R197, RZ, RZ, R191 ;  /* 0x000000ffffc57224 */ /* 0x000fe400078e00bf */
[----:B------:R-:W-:Y:S01]  /*1e860*/  @!P4 IMAD.IADD R8, R8, 0x1, -R2 ;  /* 0x000000010808c824 */ /* 0x000fe200078e0a02 */
[C---:B------:R-:W-:Y:S01]  /*1e870*/  ISETP.GT.U32.AND P4, PT, R2.reuse, R4, PT ;  /* 0x000000040200720c */ /* 0x040fe20003f84070 */
[----:B------:R-:W-:Y:S02]  /*1e880*/  IMAD.MOV.U32 R191, RZ, RZ, R190 ;  /* 0x000000ffffbf7224 */ /* 0x000fe400078e00be */
[----:B------:R-:W-:Y:S01]  /*1e890*/  @!P6 IMAD.MOV R6, RZ, RZ, -R6 ;  /* 0x000000ffff06e224 */ /* 0x000fe200078e0a06 */
[----:B------:R-:W-:Y:S01]  /*1e8a0*/  ISETP.GT.U32.AND P6, PT, R2, R160, PT ;  /* 0x000000a00200720c */ /* 0x000fe20003fc4070 */
[----:B------:R-:W-:Y:S02]  /*1e8b0*/  IMAD.MOV.U32 R190, RZ, RZ, R189 ;  /* 0x000000ffffbe7224 */ /* 0x000fe400078e00bd */
[----:B------:R-:W-:-:S02]  /*1e8c0*/  IMAD.MOV R11, RZ, RZ, -R11 ;  /* 0x000000ffff0b7224 */ /* 0x000fc400078e0a0b */
[----:B------:R-:W-:Y:S02]  /*1e8d0*/  IMAD.MOV.U32 R7, RZ, RZ, R159 ;  /* 0x000000ffff077224 */ /* 0x000fe400078e009f */
[----:B------:R-:W-:Y:S02]  /*1e8e0*/  IMAD R10, R2, R11, R10 ;  /* 0x0000000b020a7224 */ /* 0x000fe400078e020a */
[----:B------:R-:W-:Y:S02]  /*1e8f0*/  @!P1 IMAD.MOV R7, RZ, RZ, -R7 ;  /* 0x000000ffff079224 */ /* 0x000fe400078e0a07 */
[--C-:B------:R-:W-:Y:S01]  /*1e900*/  @!P4 IMAD.IADD R4, R4, 0x1, -R2.reuse ;  /* 0x000000010404c824 */ /* 0x100fe200078e0a02 */
[----:B------:R-:W-:Y:S01]  /*1e910*/  ISETP.GE.AND P4, PT, R196, RZ, PT ;  /* 0x000000ffc400720c */ /* 0x000fe20003f86270 */
[----:B------:R-:W-:Y:S01]  /*1e920*/  @!P6 IMAD.IADD R160, R160, 0x1, -R2 ;  /* 0x00000001a0a0e824 */ /* 0x000fe200078e0a02 */
[----:B------:R-:W-:Y:S02]  /*1e930*/  IABS R162, R195 ;  /* 0x000000c300a27213 */ /* 0x000fe40000000000 */
[----:B------:R-:W-:-:S02]  /*1e940*/  ISETP.GE.AND P6, PT, R195, RZ, PT ;  /* 0x000000ffc300720c */ /* 0x000fc40003fc6270 */
[----:B------:R-:W-:Y:S02]  /*1e950*/  IABS R11, R193 ;  /* 0x000000c1000b7213 */ /* 0x000fe40000000000 */
[----:B------:R-:W-:Y:S01]  /*1e960*/  ISETP.GE.AND P1, PT, R198, RZ, PT ;  /* 0x000000ffc600720c */ /* 0x000fe20003f26270 */
[----:B------:R-:W-:Y:S02]  /*1e970*/  IMAD.MOV.U32 R198, RZ, RZ, R190 ;  /* 0x000000ffffc67224 */ /* 0x000fe400078e00be */
[----:B--2---:R-:W-:Y:S02]  /*1e980*/  IMAD.MOV.U32 R189, RZ, RZ, R188 ;  /* 0x000000ffffbd7224 */ /* 0x004fe400078e00bc */
[----:B------:R-:W-:Y:S02]  /*1e990*/  IMAD.MOV.U32 R188, RZ, RZ, R173 ;  /* 0x000000ffffbc7224 */ /* 0x000fe400078e00ad */
[----:B------:R-:W2:Y:S04]  /*1e9a0*/  LDL.LU R173, [R1+0x738] ;  /* 0x0007380001ad7983 */ /* 0x000ea80000300800 */
[----:B------:R0:W-:Y:S01]  /*1e9b0*/  STL [R1+0xf0], R6 ;  /* 0x0000f00601007387 */ /* 0x0001e20000100800 */
[----:B------:R-:W-:-:S02]  /*1e9c0*/  IMAD.MOV.U32 R196, RZ, RZ, R188 ;  /* 0x000000ffffc47224 */ /* 0x000fc400078e00bc */
[----:B0-----:R-:W-:-:S04]  /*1e9d0*/  IMAD.MOV.U32 R6, RZ, RZ, R158 ;  /* 0x000000ffff067224 */ /* 0x001fc800078e009e */
[----:B------:R-:W-:Y:S01]  /*1e9e0*/  @!P5 IMAD.MOV R6, RZ, RZ, -R6 ;  /* 0x000000ffff06d224 */ /* 0x000fe200078e0a06 */
[----:B------:R-:W-:Y:S01]  /*1e9f0*/  ISETP.GT.U32.AND P5, PT, R2, R10, PT ;  /* 0x0000000a0200720c */ /* 0x000fe20003fa4070 */
[----:B------:R0:W-:Y:S01]  /*1ea00*/  STL [R1+0x108], R7 ;  /* 0x0001080701007387 */ /* 0x0001e20000100800 */
[----:B------:R-:W-:-:S03]  /*1ea10*/  IMAD.MOV.U32 R195, RZ, RZ, R189 ;  /* 0x000000ffffc37224 */ /* 0x000fc600078e00bd */
[----:B------:R1:W-:Y:S04]  /*1ea20*/  STL [R1+0x114], R6 ;  /* 0x0001140601007387 */ /* 0x0003e80000100800 */
[----:B------:R-:W3:Y:S04]  /*1ea30*/  LDL.LU R188, [R1+0x698] ;  /* 0x0006980001bc7983 */ /* 0x000ee80000300800 */
[----:B------:R-:W4:Y:S01]  /*1ea40*/  LDL.LU R189, [R1+0x6a8] ;  /* 0x0006a80001bd7983 */ /* 0x000f220000300800 */
[----:B------:R-:W-:Y:S01]  /*1ea50*/  @!P5 IMAD.IADD R10, R10, 0x1, -R2 ;  /* 0x000000010a0ad824 */ /* 0x000fe200078e0a02 */
[----:B------:R-:W-:Y:S01]  /*1ea60*/  ISETP.GE.AND P5, PT, R193, RZ, PT ;  /* 0x000000ffc100720c */ /* 0x000fe20003fa6270 */
[----:B------:R-:W-:Y:S01]  /*1ea70*/  IMAD.MOV.U32 R193, RZ, RZ, R191 ;  /* 0x000000ffffc17224 */ /* 0x000fe200078e00bf */
[----:B------:R-:W2:Y:S01]  /*1ea80*/  LDL.LU R190, [R1+0x6a4] ;  /* 0x0006a40001be7983 */ /* 0x000ea20000300800 */
[----:B------:R-:W-:-:S03]  /*1ea90*/  IMAD.MOV.U32 R191, RZ, RZ, R186 ;  /* 0x000000ffffbf7224 */ /* 0x000fc600078e00ba */
[----:B------:R-:W2:Y:S01]  /*1eaa0*/  LDL.LU R186, [R1+0x6a0] ;  /* 0x0006a00001ba7983 */ /* 0x000ea20000300800 */
[----:B------:R-:W-:Y:S01]  /*1eab0*/  ISETP.GT.U32.AND P0, PT, R2, R8, PT ;  /* 0x000000080200720c */ /* 0x000fe20003f04070 */
[----:B------:R-:W-:-:S04]  /*1eac0*/  IMAD.HI.U32 R9, R3, R162, RZ ;  /* 0x000000a203097227 */ /* 0x000fc800078e00ff */
[----:B------:R-:W-:-:S04]  /*1ead0*/  IMAD.MOV R9, RZ, RZ, -R9 ;  /* 0x000000ffff097224 */ /* 0x000fc800078e0a09 */
[----:B------:R-:W-:-:S04]  /*1eae0*/  IMAD R162, R2, R9, R162 ;  /* 0x0000000902a27224 */ /* 0x000fc800078e02a2 */
[----:B------:R-:W-:Y:S01]  /*1eaf0*/  @!P0 IMAD.IADD R8, R8, 0x1, -R2 ;  /* 0x0000000108088824 */ /* 0x000fe200078e0a02 */
[----:B------:R-:W-:Y:S01]  /*1eb00*/  ISETP.GT.U32.AND P0, PT, R2, R162, PT ;  /* 0x000000a20200720c */ /* 0x000fe20003f04070 */
[----:B------:R-:W-:Y:S01]  /*1eb10*/  IMAD.HI.U32 R9, R3, R11, RZ ;  /* 0x0000000b03097227 */ /* 0x000fe200078e00ff */
[----:B------:R-:W-:-:S03]  /*1eb20*/  IABS R158, R194 ;  /* 0x000000c2009e7213 */ /* 0x000fc60000000000 */
[----:B------:R-:W-:Y:S01]  /*1eb30*/  IMAD.MOV R9, RZ, RZ, -R9 ;  /* 0x000000ffff097224 */ /* 0x000fe200078e0a09 */
[----:B------:R-:W-:Y:S01]  /*1eb40*/  IABS R159, R192 ;  /* 0x000000c0009f7213 */ /* 0x000fe20000000000 */
[----:B0-----:R-:W-:Y:S02]  /*1eb50*/  IMAD.MOV.U32 R7, RZ, RZ, R4 ;  /* 0x000000ffff077224 */ /* 0x001fe400078e0004 */
[----:B------:R-:W-:Y:S02]  /*1eb60*/  IMAD R11, R2, R9, R11 ;  /* 0x00000009020b7224 */ /* 0x000fe400078e020b */
[----:B------:R-:W-:-:S04]  /*1eb70*/  IMAD.HI.U32 R161, R3, R158, RZ ;  /* 0x0000009e03a17227 */ /* 0x000fc800078e00ff */
[----:B------:R-:W-:Y:S01]  /*1eb80*/  @!P0 IMAD.IADD R162, R162, 0x1, -R2 ;  /* 0x00000001a2a28824 */ /* 0x000fe200078e0a02 */
[C---:B------:R-:W-:Y:S01]  /*1eb90*/  ISETP.GT.U32.AND P0, PT, R2.reuse, R10, PT ;  /* 0x0000000a0200720c */ /* 0x040fe20003f04070 */
[----:B------:R-:W-:Y:S01]  /*1eba0*/  @!P3 IMAD.MOV R7, RZ, RZ, -R7 ;  /* 0x000000ffff07b224 */ /* 0x000fe200078e0a07 */
[----:B------:R-:W-:Y:S01]  /*1ebb0*/  ISETP.GT.U32.AND P3, PT, R2, R11, PT ;  /* 0x0000000b0200720c */ /* 0x000fe20003f64070 */
[----:B-1----:R-:W-:Y:S02]  /*1ebc0*/  IMAD.MOV.U32 R6, RZ, RZ, R8 ;  /* 0x000000ffff067224 */ /* 0x002fe400078e0008 */
[----:B------:R-:W-:-:S04]  /*1ebd0*/  IMAD.HI.U32 R4, R3, R159, RZ ;  /* 0x0000009f03047227 */ /* 0x000fc800078e00ff */
[----:B------:R-:W-:Y:S02]  /*1ebe0*/  IMAD.MOV R8, RZ, RZ, -R161 ;  /* 0x000000ffff087224 */ /* 0x000fe400078e0aa1 */
[----:B------:R-:W-:Y:S02]  /*1ebf0*/  IMAD.MOV R4, RZ, RZ, -R4 ;  /* 0x000000ffff047224 */ /* 0x000fe400078e0a04 */
[C---:B------:R-:W-:Y:S01]  /*1ec00*/  IMAD R158, R2.reuse, R8, R158 ;  /* 0x00000008029e7224 */ /* 0x040fe200078e029e */
[----:B------:R-:W-:Y:S01]  /*1ec10*/  IABS R9, R197 ;  /* 0x000000c500097213 */ /* 0x000fe20000000000 */
[----:B------:R-:W-:Y:S01]  /*1ec20*/  @!P2 IMAD.MOV R6, RZ, RZ, -R6 ;  /* 0x000000ffff06a224 */ /* 0x000fe200078e0a06 */
[C---:B------:R-:W-:Y:S01]  /*1ec30*/  ISETP.GT.U32.AND P2, PT, R2.reuse, R162, PT ;  /* 0x000000a20200720c */ /* 0x040fe20003f44070 */
[----:B------:R-:W-:Y:S02]  /*1ec40*/  IMAD R159, R2, R4, R159 ;  /* 0x00000004029f7224 */ /* 0x000fe400078e029f */
[--C-:B------:R-:W-:Y:S01]  /*1ec50*/  @!P0 IMAD.IADD R10, R10, 0x1, -R2.reuse ;  /* 0x000000010a0a8824 */ /* 0x100fe200078e0a02 */
[C---:B------:R-:W-:Y:S01]  /*1ec60*/  ISETP.GT.U32.AND P0, PT, R2.reuse, R158, PT ;  /* 0x0000009e0200720c */ /* 0x040fe20003f04070 */
[----:B------:R-:W-:Y:S01]  /*1ec70*/  @!P3 IMAD.IADD R11, R11, 0x1, -R2 ;  /* 0x000000010b0bb824 */ /* 0x000fe200078e0a02 */
[----:B------:R-:W-:Y:S01]  /*1ec80*/  STL [R1+0x104], R7 ;  /* 0x0001040701007387 */ /* 0x000fe20000100800 */
[----:B------:R-:W-:Y:S01]  /*1ec90*/  ISETP.GT.U32.AND P3, PT, R2, R159, PT ;  /* 0x0000009f0200720c */ /* 0x000fe20003f64070 */
[----:B------:R-:W-:-:S02]  /*1eca0*/  IMAD.HI.U32 R8, R3, R9, RZ ;  /* 0x0000000903087227 */ /* 0x000fc400078e00ff */
[----:B------:R0:W-:Y:S02]  /*1ecb0*/  STL [R1+0xf4], R6 ;  /* 0x0000f40601007387 */ /* 0x0001e40000100800 */
[----:B------:R-:W-:Y:S02]  /*1ecc0*/  IMAD.MOV R8, RZ, RZ, -R8 ;  /* 0x000000ffff087224 */ /* 0x000fe400078e0a08 */
[----:B0-----:R-:W-:-:S04]  /*1ecd0*/  IMAD.MOV.U32 R6, RZ, RZ, R160 ;  /* 0x000000ffff067224 */ /* 0x001fc800078e00a0 */
[----:B------:R-:W-:Y:S02]  /*1ece0*/  @!P1 IMAD.MOV R6, RZ, RZ, -R6 ;  /* 0x000000ffff069224 */ /* 0x000fe400078e0a06 */
[--C-:B------:R-:W-:Y:S01]  /*1ecf0*/  @!P2 IMAD.IADD R162, R162, 0x1, -R2.reuse ;  /* 0x00000001a2a2a824 */ /* 0x100fe200078e0a02 */
[----:B------:R-:W-:Y:S01]  /*1ed00*/  ISETP.GE.AND P2, PT, R192, RZ, PT ;  /* 0x000000ffc000720c */ /* 0x000fe20003f46270 */
[----:B------:R-:W-:Y:S01]  /*1ed10*/  IMAD R9, R2, R8, R9 ;  /* 0x0000000802097224 */ /* 0x000fe200078e0209 */
[----:B------:R-:W-:Y:S01]  /*1ed20*/  IABS R8, R196 ;  /* 0x000000c400087213 */ /* 0x000fe20000000000 */
[----:B------:R-:W-:Y:S01]  /*1ed30*/  @!P0 IMAD.IADD R158, R158, 0x1, -R2 ;  /* 0x000000019e9e8824 */ /* 0x000fe200078e0a02 */
[----:B------:R0:W-:Y:S01]  /*1ed40*/  STL [R1+0xec], R6 ;  /* 0x0000ec0601007387 */ /* 0x0001e20000100800 */
[----:B------:R-:W-:Y:S02]  /*1ed50*/  IMAD.MOV.U32 R192, RZ, RZ, R171 ;  /* 0x000000ffffc07224 */ /* 0x000fe400078e00ab */
[----:B------:R-:W-:Y:S01]  /*1ed60*/  IMAD.MOV.U32 R171, RZ, RZ, R170 ;  /* 0x000000ffffab7224 */ /* 0x000fe200078e00aa */
[----:B------:R-:W-:Y:S01]  /*1ed70*/  ISETP.GE.AND P1, PT, R194, RZ, PT ;  /* 0x000000ffc200720c */ /* 0x000fe20003f26270 */
[----:B------:R-:W-:-:S02]  /*1ed80*/  IMAD.MOV.U32 R170, RZ, RZ, R164 ;  /* 0x000000ffffaa7224 */ /* 0x000fc400078e00a4 */
[----:B------:R-:W-:Y:S01]  /*1ed90*/  @!P3 IMAD.IADD R159, R159, 0x1, -R2 ;  /* 0x000000019f9fb824 */ /* 0x000fe200078e0a02 */
[C---:B------:R-:W-:Y:S01]  /*1eda0*/  ISETP.GT.U32.AND P3, PT, R2.reuse, R158, PT ;  /* 0x0000009e0200720c */ /* 0x040fe20003f64070 */
[----:B0-----:R-:W-:Y:S01]  /*1edb0*/  IMAD.MOV.U32 R6, RZ, RZ, R10 ;  /* 0x000000ffff067224 */ /* 0x001fe200078e000a */
[----:B------:R-:W-:Y:S01]  /*1edc0*/  ISETP.GT.U32.AND P0, PT, R2, R11, PT ;  /* 0x0000000b0200720c */ /* 0x000fe20003f04070 */
[----:B------:R-:W-:Y:S02]  /*1edd0*/  IMAD.MOV.U32 R164, RZ, RZ, R163 ;  /* 0x000000ffffa47224 */ /* 0x000fe400078e00a3 */
[----:B------:R-:W-:Y:S02]  /*1ede0*/  IMAD.MOV.U32 R194, RZ, RZ, R191 ;  /* 0x000000ffffc27224 */ /* 0x000fe400078e00bf */
[----:B------:R-:W-:-:S04]  /*1edf0*/  IMAD.HI.U32 R163, R3, R8, RZ ;  /* 0x0000000803a37227 */ /* 0x000fc800078e00ff */
[----:B------:R-:W-:Y:S02]  /*1ee00*/  IMAD.MOV.U32 R191, RZ, RZ, R187 ;  /* 0x000000ffffbf7224 */ /* 0x000fe400078e00bb */
[----:B------:R-:W-:Y:S02]  /*1ee10*/  @!P4 IMAD.MOV R6, RZ, RZ, -R6 ;  /* 0x000000ffff06c224 */ /* 0x000fe400078e0a06 */
[----:B------:R-:W-:Y:S02]  /*1ee20*/  IMAD.MOV.U32 R187, RZ, RZ, R181 ;  /* 0x000000ffffbb7224 */ /* 0x000fe400078e00b5 */
[----:B------:R-:W-:Y:S02]  /*1ee30*/  IMAD.MOV.U32 R181, RZ, RZ, R172 ;  /* 0x000000ffffb57224 */ /* 0x000fe400078e00ac */
[----:B------:R-:W-:Y:S02]  /*1ee40*/  IMAD.MOV.U32 R172, RZ, RZ, R167 ;  /* 0x000000ffffac7224 */ /* 0x000fe400078e00a7 */
[----:B------:R-:W-:Y:S01]  /*1ee50*/  IMAD.MOV R163, RZ, RZ, -R163 ;  /* 0x000000ffffa37224 */ /* 0x000fe200078e0aa3 */
[----:B------:R-:W2:Y:S04]  /*1ee60*/  LDL.LU R167, [R1+0x724] ;  /* 0x0007240001a77983 */ /* 0x000ea80000300800 */
[----:B------:R0:W-:Y:S01]  /*1ee70*/  STL [R1+0xe8], R6 ;  /* 0x0000e80601007387 */ /* 0x0001e20000100800 */
[----:B------:R-:W-:-:S02]  /*1ee80*/  IMAD R8, R2, R163, R8 ;  /* 0x000000a302087224 */ /* 0x000fc400078e0208 */
[----:B------:R-:W-:Y:S02]  /*1ee90*/  @!P3 IMAD.IADD R158, R158, 0x1, -R2 ;  /* 0x000000019e9eb824 */ /* 0x000fe400078e0a02 */
[----:B0-----:R-:W-:Y:S01]  /*1eea0*/  IMAD.MOV.U32 R6, RZ, RZ, R162 ;  /* 0x000000ffff067224 */ /* 0x001fe200078e00a2 */
[----:B------:R-:W-:Y:S01]  /*1eeb0*/  ISETP.GT.U32.AND P3, PT, R2, R8, PT ;  /* 0x000000080200720c */ /* 0x000fe20003f64070 */
[----:B------:R-:W-:Y:S02]  /*1eec0*/  @!P0 IMAD.IADD R11, R11, 0x1, -R2 ;  /* 0x000000010b0b8824 */ /* 0x000fe400078e0a02 */
[----:B------:R-:W-:Y:S01]  /*1eed0*/  @!P6 IMAD.MOV R6, RZ, RZ, -R6 ;  /* 0x000000ffff06e224 */ /* 0x000fe200078e0a06 */
[----:B------:R-:W-:Y:S01]  /*1eee0*/  ISETP.GE.AND P0, PT, R197, RZ, PT ;  /* 0x000000ffc500720c */ /* 0x000fe20003f06270 */
[----:B------:R-:W-:-:S03]  /*1eef0*/  IMAD.MOV.U32 R197, RZ, RZ, R192 ;  /* 0x000000ffffc57224 */ /* 0x000fc600078e00c0 */
[----:B------:R0:W-:Y:S01]  /*1ef00*/  STL [R1+0xe4], R6 ;  /* 0x0000e40601007387 */ /* 0x0001e20000100800 */
[----:B------:R-:W-:Y:S02]  /*1ef10*/  IMAD.MOV.U32 R192, RZ, RZ, R191 ;  /* 0x000000ffffc07224 */ /* 0x000fe400078e00bf */
[----:B0-----:R-:W-:-:S04]  /*1ef20*/  IMAD.MOV.U32 R6, RZ, RZ, R11 ;  /* 0x000000ffff067224 */ /* 0x001fc800078e000b */
[----:B------:R-:W-:Y:S01]  /*1ef30*/  @!P5 IMAD.MOV R6, RZ, RZ, -R6 ;  /* 0x000000ffff06d224 */ /* 0x000fe200078e0a06 */
[----:B------:R-:W-:Y:S01]  /*1ef40*/  ISETP.GE.AND P5, PT, R196, RZ, PT ;  /* 0x000000ffc400720c */ /* 0x000fe20003fa6270 */
[----:B------:R-:W-:Y:S01]  /*1ef50*/  IMAD.MOV.U32 R196, RZ, RZ, R192 ;  /* 0x000000ffffc47224 */ /* 0x000fe200078e00c0 */
[----:B------:R-:W-:Y:S01]  /*1ef60*/  IABS R4, R195 ;  /* 0x000000c300047213 */ /* 0x000fe20000000000 */
[----:B------:R-:W-:Y:S01]  /*1ef70*/  @!P3 IMAD.IADD R8, R8, 0x1, -R2 ;  /* 0x000000010808b824 */ /* 0x000fe200078e0a02 */
[----:B------:R-:W-:Y:S01]  /*1ef80*/  ISETP.GE.AND P3, PT, R195, RZ, PT ;  /* 0x000000ffc300720c */ /* 0x000fe20003f66270 */
[----:B----4-:R-:W-:Y:S02]  /*1ef90*/  IMAD.MOV.U32 R191, RZ, RZ, R189 ;  /* 0x000000ffffbf7224 */ /* 0x010fe400078e00bd */
[----:B---3--:R-:W-:Y:S02]  /*1efa0*/  IMAD.MOV.U32 R189, RZ, RZ, R188 ;  /* 0x000000ffffbd7224 */ /* 0x008fe400078e00bc */
        /* <DEDUP_REMOVED lines=9> */
[----:B--2---:R-:W-:Y:S01]  /*1f040*/  IMAD.MOV.U32 R179, RZ, RZ, R173 ;  /* 0x000000ffffb37224 */ /* 0x004fe200078e00ad */
[----:B------:R-:W2:Y:S01]  /*1f050*/  LDL.LU R180, [R1+0x6f0] ;  /* 0x0006f00001b47983 */ /* 0x000ea20000300800 */
[----:B------:R-:W-:Y:S02]  /*1f060*/  IMAD.MOV.U32 R192, RZ, RZ, R191 ;  /* 0x000000ffffc07224 */ /* 0x000fe400078e00bf */
[----:B------:R-:W-:Y:S01]  /*1f070*/  IMAD.MOV.U32 R173, RZ, RZ, R172 ;  /* 0x000000ffffad7224 */ /* 0x000fe200078e00ac */
[----:B------:R0:W-:Y:S01]  /*1f080*/  STL [R1+0xe0], R6 ;  /* 0x0000e00601007387 */ /* 0x0001e20000100800 */
[----:B------:R-:W-:-:S02]  /*1f090*/  IMAD.MOV.U32 R191, RZ, RZ, R190 ;  /* 0x000000ffffbf7224 */ /* 0x000fc400078e00be */
[----:B------:R-:W-:Y:S02]  /*1f0a0*/  IMAD.MOV.U32 R172, RZ, RZ, R171 ;  /* 0x000000ffffac7224 */ /* 0x000fe400078e00ab */
[----:B------:R-:W-:Y:S01]  /*1f0b0*/  IMAD.MOV.U32 R190, RZ, RZ, R186 ;  /* 0x000000ffffbe7224 */ /* 0x000fe200078e00ba */
[----:B------:R-:W3:Y:S01]  /*1f0c0*/  LDL.LU R171, [R1+0x700] ;  /* 0x0007000001ab7983 */ /* 0x000ee20000300800 */
[----:B------:R-:W-:-:S03]  /*1f0d0*/  IMAD.MOV.U32 R186, RZ, RZ, R183 ;  /* 0x000000ffffba7224 */ /* 0x000fc600078e00b7 */
[----:B------:R-:W4:Y:S01]  /*1f0e0*/  LDL.LU R183, [R1+0x6cc] ;  /* 0x0006cc0001b77983 */ /* 0x000f220000300800 */
[----:B------:R-:W-:Y:S01]  /*1f0f0*/  ISETP.GT.U32.AND P4, PT, R2, R159, PT ;  /* 0x0000009f0200720c */ /* 0x000fe20003f84070 */
[----:B------:R-:W-:Y:S01]  /*1f100*/  IMAD.HI.U32 R10, R3, R4, RZ ;  /* 0x00000004030a7227 */ /* 0x000fe200078e00ff */
[----:B------:R-:W-:-:S03]  /*1f110*/  IABS R161, R193 ;  /* 0x000000c100a17213 */ /* 0x000fc60000000000 */
[----:B------:R-:W-:Y:S01]  /*1f120*/  IMAD.MOV R10, RZ, RZ, -R10 ;  /* 0x000000ffff0a7224 */ /* 0x000fe200078e0a0a */
[----:B------:R-:W-:-:S03]  /*1f130*/  ISETP.GT.U32.AND P6, PT, R2, R9, PT ;  /* 0x000000090200720c */ /* 0x000fc60003fc4070 */
[----:B------:R-:W-:Y:S02]  /*1f140*/  IMAD R4, R2, R10, R4 ;  /* 0x0000000a02047224 */ /* 0x000fe400078e0204 */
[----:B------:R-:W-:Y:S01]  /*1f150*/  IMAD.HI.U32 R10, R3, R161, RZ ;  /* 0x000000a1030a7227 */ /* 0x000fe200078e00ff */
[----:B------:R-:W-:-:S03]  /*1f160*/  IABS R162, R194 ;  /* 0x000000c200a27213 */ /* 0x000fc60000000000 */
[----:B------:R-:W-:Y:S01]  /*1f170*/  @!P4 IMAD.IADD R159, R159, 0x1, -R2 ;  /* 0x000000019f9fc824 */ /* 0x000fe200078e0a02 */
[C---:B------:R-:W-:Y:S01]  /*1f180*/  ISETP.GT.U32.AND P4, PT, R2.reuse, R4, PT ;  /* 0x000000040200720c */ /* 0x040fe20003f84070 */
[----:B------:R-:W-:Y:S02]  /*1f190*/  IMAD.MOV R10, RZ, RZ, -R10 ;  /* 0x000000ffff0a7224 */ /* 0x000fe400078e0a0a */
[----:B------:R-:W-:Y:S01]  /*1f1a0*/  @!P1 IMAD.MOV R158, RZ, RZ, -R158 ;  /* 0x000000ffff9e9224 */ /* 0x000fe200078e0a9e */
[C---:B------:R-:W-:Y:S01]  /*1f1b0*/  ISETP.GT.U32.AND P1, PT, R2.reuse, R8, PT ;  /* 0x000000080200720c */ /* 0x040fe20003f24070 */
[----:B------:R-:W-:Y:S02]  /*1f1c0*/  IMAD R161, R2, R10, R161 ;  /* 0x0000000a02a17224 */ /* 0x000fe400078e02a1 */
[----:B------:R-:W-:-:S04]  /*1f1d0*/  IMAD.HI.U32 R10, R3, R162, RZ ;  /* 0x000000a2030a7227 */ /* 0x000fc800078e00ff */
[----:B------:R-:W-:Y:S01]  /*1f1e0*/  @!P6 IMAD.IADD R9, R9, 0x1, -R2 ;  /* 0x000000010909e824 */ /* 0x000fe200078e0a02 */
[----:B------:R-:W-:Y:S01]  /*1f1f0*/  IABS R160, R198 ;  /* 0x000000c600a07213 */ /* 0x000fe20000000000 */
[----:B------:R-:W-:Y:S02]  /*1f200*/  IMAD.MOV R10, RZ, RZ, -R10 ;  /* 0x000000ffff0a7224 */ /* 0x000fe400078e0a0a */
[----:B------:R-:W-:Y:S01]  /*1f210*/  @!P4 IMAD.IADD R4, R4, 0x1, -R2 ;  /* 0x000000010404c824 */ /* 0x000fe200078e0a02 */
[C---:B------:R-:W-:Y:S01]  /*1f220*/  ISETP.GT.U32.AND P6, PT, R2.reuse, R9, PT ;  /* 0x000000090200720c */ /* 0x040fe20003fc4070 */
[C---:B------:R-:W-:Y:S02]  /*1f230*/  IMAD R162, R2.reuse, R10, R162 ;  /* 0x0000000a02a27224 */ /* 0x040fe400078e02a2 */
[----:B------:R-:W-:Y:S01]  /*1f240*/  IMAD.HI.U32 R163, R3, R160, RZ ;  /* 0x000000a003a37227 */ /* 0x000fe200078e00ff */
[----:B------:R-:W-:-:S03]  /*1f250*/  ISETP.GT.U32.AND P4, PT, R2, R4, PT ;  /* 0x000000040200720c */ /* 0x000fc60003f84070 */
[----:B------:R-:W-:Y:S01]  /*1f260*/  @!P1 IMAD.IADD R8, R8, 0x1, -R2 ;  /* 0x0000000108089824 */ /* 0x000fe200078e0a02 */
[----:B------:R-:W-:Y:S01]  /*1f270*/  ISETP.GT.U32.AND P1, PT, R2, R162, PT ;  /* 0x000000a20200720c */ /* 0x000fe20003f24070 */
[----:B------:R-:W-:-:S04]  /*1f280*/  IMAD.MOV R11, RZ, RZ, -R163 ;  /* 0x000000ffff0b7224 */ /* 0x000fc800078e0aa3 */
[----:B------:R-:W-:Y:S02]  /*1f290*/  IMAD R160, R2, R11, R160 ;  /* 0x0000000b02a07224 */ /* 0x000fe400078e02a0 */
[----:B------:R-:W-:-:S03]  /*1f2a0*/  @!P6 IMAD.IADD R9, R9, 0x1, -R2 ;  /* 0x000000010909e824 */ /* 0x000fc600078e0a02 */
[----:B------:R-:W-:Y:S01]  /*1f2b0*/  ISETP.GT.U32.AND P6, PT, R2, R160, PT ;  /* 0x000000a00200720c */ /* 0x000fe20003fc4070 */
[----:B0-----:R-:W-:Y:S02]  /*1f2c0*/  IMAD.MOV.U32 R6, RZ, RZ, R9 ;  /* 0x000000ffff067224 */ /* 0x001fe400078e0009 */
[--C-:B------:R-:W-:Y:S01]  /*1f2d0*/  @!P4 IMAD.IADD R4, R4, 0x1, -R2.reuse ;  /* 0x000000010404c824 */ /* 0x100fe200078e0a02 */
[----:B------:R-:W-:Y:S01]  /*1f2e0*/  ISETP.GE.AND P4, PT, R193, RZ, PT ;  /* 0x000000ffc100720c */ /* 0x000fe20003f86270 */
[----:B------:R-:W-:Y:S02]  /*1f2f0*/  @!P1 IMAD.IADD R162, R162, 0x1, -R2 ;  /* 0x00000001a2a29824 */ /* 0x000fe400078e0a02 */
[----:B------:R-:W-:Y:S02]  /*1f300*/  @!P0 IMAD.MOV R6, RZ, RZ, -R6 ;  /* 0x000000ffff068224 */ /* 0x000fe400078e0a06 */
[----:B------:R-:W-:Y:S02]  /*1f310*/  IMAD.MOV.U32 R193, RZ, RZ, R192 ;  /* 0x000000ffffc17224 */ /* 0x000fe400078e00c0 */
[----:B------:R-:W-:-:S02]  /*1f320*/  IMAD.MOV.U32 R192, RZ, RZ, R191 ;  /* 0x000000ffffc07224 */ /* 0x000fc400078e00bf */
[----:B------:R-:W-:Y:S01]  /*1f330*/  IMAD.MOV.U32 R191, RZ, RZ, R190 ;  /* 0x000000ffffbf7224 */ /* 0x000fe200078e00be */
[----:B------:R-:W-:Y:S01]  /*1f340*/  ISETP.GT.U32.AND P1, PT, R2, R162, PT ;  /* 0x000000a20200720c */ /* 0x000fe20003f24070 */
[----:B------:R-:W-:Y:S01]  /*1f350*/  IMAD.MOV.U32 R190, RZ, RZ, R189 ;  /* 0x000000ffffbe7224 */ /* 0x000fe200078e00bd */
[----:B------:R0:W-:Y:S01]  /*1f360*/  STL [R1+0xdc], R6 ;  /* 0x0000dc0601007387 */ /* 0x0001e20000100800 */
[----:B------:R-:W-:Y:S02]  /*1f370*/  IMAD.MOV.U32 R189, RZ, RZ, R176 ;  /* 0x000000ffffbd7224 */ /* 0x000fe400078e00b0 */
[----:B------:R-:W-:Y:S02]  /*1f380*/  IMAD.MOV.U32 R176, RZ, RZ, R175 ;  /* 0x000000ffffb07224 */ /* 0x000fe400078e00af */
[----:B------:R-:W-:Y:S02]  /*1f390*/  IMAD.MOV.U32 R175, RZ, RZ, R173 ;  /* 0x000000ffffaf7224 */ /* 0x000fe400078e00ad */
[----:B------:R-:W-:-:S02]  /*1f3a0*/  IMAD.MOV.U32 R173, RZ, RZ, R170 ;  /* 0x000000ffffad7224 */ /* 0x000fc400078e00aa */
[----:B0-----:R-:W-:Y:S02]  /*1f3b0*/  IMAD.MOV.U32 R6, RZ, RZ, R8 ;  /* 0x000000ffff067224 */ /* 0x001fe400078e0008 */
[----:B------:R-:W-:Y:S01]  /*1f3c0*/  @!P6 IMAD.IADD R160, R160, 0x1, -R2 ;  /* 0x00000001a0a0e824 */ /* 0x000fe200078e0a02 */
[----:B------:R-:W-:Y:S01]  /*1f3d0*/  ISETP.GE.AND P6, PT, R194, RZ, PT ;  /* 0x000000ffc200720c */ /* 0x000fe20003fc6270 */
[----:B------:R-:W-:Y:S02]  /*1f3e0*/  IMAD.MOV.U32 R205, RZ, RZ, R191 ;  /* 0x000000ffffcd7224 */ /* 0x000fe400078e00bf */
[----:B------:R-:W-:Y:S02]  /*1f3f0*/  IMAD.MOV.U32 R201, RZ, RZ, R193 ;  /* 0x000000ffffc97224 */ /* 0x000fe400078e00c1 */
[----:B------:R-:W-:Y:S02]  /*1f400*/  IMAD.MOV.U32 R191, RZ, RZ, R190 ;  /* 0x000000ffffbf7224 */ /* 0x000fe400078e00be */
[----:B------:R-:W-:-:S02]  /*1f410*/  @!P5 IMAD.MOV R6, RZ, RZ, -R6 ;  /* 0x000000ffff06d224 */ /* 0x000fc400078e0a06 */
[----:B------:R-:W-:Y:S02]  /*1f420*/  IMAD.MOV.U32 R190, RZ, RZ, R189 ;  /* 0x000000ffffbe7224 */ /* 0x000fe400078e00bd */
[----:B------:R-:W-:Y:S02]  /*1f430*/  IMAD.MOV.U32 R194, RZ, RZ, R175 ;  /* 0x000000ffffc27224 */ /* 0x000fe400078e00af */
[----:B------:R-:W-:Y:S01]  /*1f440*/  IMAD.MOV.U32 R193, RZ, RZ, R173 ;  /* 0x000000ffffc17224 */ /* 0x000fe200078e00ad */
[----:B------:R-:W2:Y:S01]  /*1f450*/  LDL.LU R175, [R1+0x704] ;  /* 0x0007040001af7983 */ /* 0x000ea20000300800 */
[----:B------:R-:W-:Y:S02]  /*1f460*/  @!P3 IMAD.MOV R4, RZ, RZ, -R4 ;  /* 0x000000ffff04b224 */ /* 0x000fe400078e0a04 */
[----:B------:R-:W-:Y:S02]  /*1f470*/  IMAD.MOV.U32 R189, RZ, RZ, R176 ;  /* 0x000000ffffbd7224 */ /* 0x000fe400078e00b0 */
[----:B------:R-:W3:Y:S01]  /*1f480*/  LDL.LU R176, [R1+0x6d4] ;  /* 0x0006d40001b07983 */ /* 0x000ee20000300800 */
[----:B------:R-:W-:-:S02]  /*1f490*/  IMAD.MOV.U32 R204, RZ, RZ, R192 ;  /* 0x000000ffffcc7224 */ /* 0x000fc400078e00c0 */
[----:B------:R-:W-:Y:S01]  /*1f4a0*/  IMAD.MOV.U32 R202, RZ, RZ, R193 ;  /* 0x000000ffffca7224 */ /* 0x000fe200078e00c1 */
[----:B------:R-:W3:Y:S01]  /*1f4b0*/  LDL.LU R173, [R1+0x730] ;  /* 0x0007300001ad7983 */ /* 0x000ee20000300800 */
[----:B------:R-:W-:Y:S01]  /*1f4c0*/  IMAD.MOV.U32 R192, RZ, RZ, R172 ;  /* 0x000000ffffc07224 */ /* 0x000fe200078e00ac */
[----:B------:R-:W-:Y:S01]  /*1f4d0*/  ISETP.GT.U32.AND P0, PT, R2, R161, PT ;  /* 0x000000a10200720c */ /* 0x000fe20003f04070 */
[----:B------:R-:W-:Y:S01]  /*1f4e0*/  IMAD.MOV.U32 R193, RZ, RZ, R250 ;  /* 0x000000ffffc17224 */ /* 0x000fe200078e00fa */
[----:B------:R-:W-:Y:S01]  /*1f4f0*/  STL [R1+0xd0], R6 ;  /* 0x0000d00601007387 */ /* 0x000fe20000100800 */
[----:B------:R-:W-:Y:S01]  /*1f500*/  IMAD.MOV.U32 R172, RZ, RZ, R165 ;  /* 0x000000ffffac7224 */ /* 0x000fe200078e00a5 */
[----:B------:R-:W-:Y:S01]  /*1f510*/  IABS R165, R195 ;  /* 0x000000c300a57213 */ /* 0x000fe20000000000 */
[----:B------:R-:W-:Y:S01]  /*1f520*/  @!P1 IMAD.IADD R162, R162, 0x1, -R2 ;  /* 0x00000001a2a29824 */ /* 0x000fe200078e0a02 */
[----:B------:R0:W-:Y:S01]  /*1f530*/  STL [R1+0xd8], R4 ;  /* 0x0000d80401007387 */ /* 0x0001e20000100800 */
[----:B------:R-:W-:Y:S01]  /*1f540*/  IMAD.MOV.U32 R208, RZ, RZ, R194 ;  /* 0x000000ffffd07224 */ /* 0x000fe200078e00c2 */
[----:B------:R-:W-:-:S02]  /*1f550*/  ISETP.GE.AND P1, PT, R195, RZ, PT ;  /* 0x000000ffc300720c */ /* 0x000fc40003f26270 */
[----:B------:R-:W3:Y:S04]  /*1f560*/  LDL.LU R250, [R1+0x748] ;  /* 0x0007480001fa7983 */ /* 0x000ee80000300800 */
[----:B------:R-:W3:Y:S04]  /*1f570*/  LDL.LU R194, [R1+0x73c] ;  /* 0x00073c0001c27983 */ /* 0x000ee80000300800 */
[----:B------:R-:W2:Y:S01]  /*1f580*/  LDL.LU R195, [R1+0x740] ;  /* 0x0007400001c37983 */ /* 0x000ea20000300800 */
[----:B------:R-:W-:Y:S01]  /*1f590*/  @!P0 IMAD.IADD R161, R161, 0x1, -R2 ;  /* 0x00000001a1a18824 */ /* 0x000fe200078e0a02 */
[----:B------:R-:W-:Y:S01]  /*1f5a0*/  ISETP.GT.U32.AND P0, PT, R2, R160, PT ;  /* 0x000000a00200720c */ /* 0x000fe20003f04070 */
[----:B------:R-:W-:-:S02]  /*1f5b0*/  IMAD.MOV.U32 R199, RZ, RZ, R192 ;  /* 0x000000ffffc77224 */ /* 0x000fc400078e00c0 */
[----:B------:R-:W-:Y:S01]  /*1f5c0*/  IMAD.MOV.U32 R170, RZ, RZ, R164 ;  /* 0x000000ffffaa7224 */ /* 0x000fe200078e00a4 */
[----:B------:R-:W-:Y:S01]  /*1f5d0*/  IABS R164, R196 ;  /* 0x000000c400a47213 */ /* 0x000fe20000000000 */
[----:B------:R-:W-:Y:S01]  /*1f5e0*/  @!P6 IMAD.MOV R162, RZ, RZ, -R162 ;  /* 0x000000ffffa2e224 */ /* 0x000fe200078e0aa2 */
[----:B------:R-:W-:-:S07]  /*1f5f0*/  ISETP.GE.AND P6, PT, R199, RZ, PT ;  /* 0x000000ffc700720c */ /* 0x000fce0003fc6270 */
[----:B------:R-:W-:Y:S01]  /*1f600*/  @!P0 IMAD.IADD R160, R160, 0x1, -R2 ;  /* 0x00000001a0a08824 */ /* 0x000fe200078e0a02 */
[----:B------:R-:W-:Y:S01]  /*1f610*/  ISETP.GE.AND P0, PT, R196, RZ, PT ;  /* 0x000000ffc400720c */ /* 0x000fe20003f06270 */
[----:B------:R-:W-:Y:S01]  /*1f620*/  IMAD.MOV.U32 R196, RZ, RZ, R166 ;  /* 0x000000ffffc47224 */ /* 0x000fe200078e00a6 */
[----:B------:R-:W-:Y:S01]  /*1f630*/  IABS R166, R199 ;  /* 0x000000c700a67213 */ /* 0x000fe20000000000 */
[----:B------:R-:W-:Y:S02]  /*1f640*/  IMAD.MOV.U32 R199, RZ, RZ, R190 ;  /* 0x000000ffffc77224 */ /* 0x000fe400078e00be */
[----:B----4-:R-:W-:Y:S02]  /*1f650*/  IMAD.MOV.U32 R190, RZ, RZ, R183 ;  /* 0x000000ffffbe7224 */ /* 0x010fe400078e00b7 */
[----:B------:R-:W-:Y:S02]  /*1f660*/  IMAD.MOV.U32 R183, RZ, RZ, R178 ;  /* 0x000000ffffb77224 */ /* 0x000fe400078e00b2 */
[----:B------:R-:W4:Y:S01]  /*1f670*/  LDL.LU R178, [R1+0x6e0] ;  /* 0x0006e00001b27983 */ /* 0x000f220000300800 */
[----:B------:R-:W-:-:S02]  /*1f680*/  IABS R163, R197 ;  /* 0x000000c500a37213 */ /* 0x000fc40000000000 */
[----:B------:R-:W-:-:S03]  /*1f690*/  ISETP.GT.U32.AND P5, PT, R2, R161, PT ;  /* 0x000000a10200720c */ /* 0x000fc60003fa4070 */
[----:B------:R-:W-:-:S04]  /*1f6a0*/  IMAD.HI.U32 R9, R3, R163, RZ ;  /* 0x000000a303097227 */ /* 0x000fc800078e00ff */
[----:B------:R-:W-:-:S04]  /*1f6b0*/  IMAD.MOV R9, RZ, RZ, -R9 ;  /* 0x000000ffff097224 */ /* 0x000fc800078e0a09 */
[----:B------:R-:W-:Y:S02]  /*1f6c0*/  IMAD R163, R2, R9, R163 ;  /* 0x0000000902a37224 */ /* 0x000fe400078e02a3 */
[----:B------:R-:W-:-:S03]  /*1f6d0*/  @!P5 IMAD.IADD R161, R161, 0x1, -R2 ;  /* 0x00000001a1a1d824 */ /* 0x000fc600078e0a02 */
[----:B------:R-:W-:Y:S01]  /*1f6e0*/  ISETP.GT.U32.AND P5, PT, R2, R163, PT ;  /* 0x000000a30200720c */ /* 0x000fe20003fa4070 */
[----:B------:R-:W-:Y:S01]  /*1f6f0*/  @!P2 IMAD.MOV R159, RZ, RZ, -R159 ;  /* 0x000000ffff9fa224 */ /* 0x000fe200078e0a9f */
[----:B------:R-:W-:Y:S01]  /*1f700*/  ISETP.GE.AND P2, PT, R198, RZ, PT ;  /* 0x000000ffc600720c */ /* 0x000fe20003f46270 */
[----:B0-----:R-:W-:-:S04]  /*1f710*/  IMAD.HI.U32 R4, R3, R164, RZ ;  /* 0x000000a403047227 */ /* 0x001fc800078e00ff */
[----:B------:R-:W-:-:S04]  /*1f720*/  IMAD.MOV R4, RZ, RZ, -R4 ;  /* 0x000000ffff047224 */ /* 0x000fc800078e0a04 */
[C---:B------:R-:W-:Y:S02]  /*1f730*/  IMAD R164, R2.reuse, R4, R164 ;  /* 0x0000000402a47224 */ /* 0x040fe400078e02a4 */
[----:B------:R-:W-:Y:S02]  /*1f740*/  @!P5 IMAD.IADD R163, R163, 0x1, -R2 ;  /* 0x00000001a3a3d824 */ /* 0x000fe400078e0a02 */
[----:B------:R-:W-:Y:S01]  /*1f750*/  IMAD.MOV.U32 R192, RZ, RZ, R174 ;  /* 0x000000ffffc07224 */ /* 0x000fe200078e00ae */
[C---:B------:R-:W-:Y:S01]  /*1f760*/  ISETP.GT.U32.AND P5, PT, R2.reuse, R164, PT ;  /* 0x000000a40200720c */ /* 0x040fe20003fa4070 */
[----:B------:R-:W-:Y:S01]  /*1f770*/  IMAD.MOV.U32 R174, RZ, RZ, R167 ;  /* 0x000000ffffae7224 */ /* 0x000fe200078e00a7 */
[----:B------:R-:W-:Y:S01]  /*1f780*/  IABS R167, R205 ;  /* 0x000000cd00a77213 */ /* 0x000fe20000000000 */
[----:B------:R-:W-:Y:S01]  /*1f790*/  @!P2 IMAD.MOV R160, RZ, RZ, -R160 ;  /* 0x000000ffffa0a224 */ /* 0x000fe200078e0aa0 */
[----:B------:R-:W-:Y:S01]  /*1f7a0*/  ISETP.GT.U32.AND P2, PT, R2, R163, PT ;  /* 0x000000a30200720c */ /* 0x000fe20003f44070 */
[----:B------:R-:W-:Y:S01]  /*1f7b0*/  IMAD.HI.U32 R8, R3, R165, RZ ;  /* 0x000000a503087227 */ /* 0x000fe200078e00ff */
[----:B------:R-:W-:-:S03]  /*1f7c0*/  ISETP.GE.AND P3, PT, R197, RZ, PT ;  /* 0x000000ffc500720c */ /* 0x000fc60003f66270 */
[----:B------:R-:W-:-:S04]  /*1f7d0*/  IMAD.HI.U32 R4, R3, R167, RZ ;  /* 0x000000a703047227 */ /* 0x000fc800078e00ff */
[----:B------:R-:W-:Y:S02]  /*1f7e0*/  IMAD.MOV R8, RZ, RZ, -R8 ;  /* 0x000000ffff087224 */ /* 0x000fe400078e0a08 */
[----:B------:R-:W-:Y:S02]  /*1f7f0*/  IMAD.MOV R4, RZ, RZ, -R4 ;  /* 0x000000ffff047224 */ /* 0x000fe400078e0a04 */
[----:B------:R-:W-:Y:S02]  /*1f800*/  IMAD R165, R2, R8, R165 ;  /* 0x0000000802a57224 */ /* 0x000fe400078e02a5 */
[--C-:B------:R-:W-:Y:S02]  /*1f810*/  @!P2 IMAD.IADD R163, R163, 0x1, -R2.reuse ;  /* 0x00000001a3a3a824 */ /* 0x100fe400078e0a02 */
[----:B------:R-:W-:Y:S02]  /*1f820*/  @!P5 IMAD.IADD R164, R164, 0x1, -R2 ;  /* 0x00000001a4a4d824 */ /* 0x000fe400078e0a02 */
[----:B------:R-:W-:-:S02]  /*1f830*/  IMAD R167, R2, R4, R167 ;  /* 0x0000000402a77224 */ /* 0x000fc400078e02a7 */
[----:B------:R-:W-:Y:S01]  /*1f840*/  IMAD.HI.U32 R8, R3, R166, RZ ;  /* 0x000000a603087227 */ /* 0x000fe200078e00ff */
[----:B------:R-:W-:-:S03]  /*1f850*/  ISETP.GT.U32.AND P5, PT, R2, R164, PT ;  /* 0x000000a40200720c */ /* 0x000fc60003fa4070 */
[----:B------:R-:W-:Y:S01]  /*1f860*/  @!P3 IMAD.MOV R163, RZ, RZ, -R163 ;  /* 0x000000ffffa3b224 */ /* 0x000fe200078e0aa3 */
[C---:B------:R-:W-:Y:S01]  /*1f870*/  ISETP.GT.U32.AND P3, PT, R2.reuse, R167, PT ;  /* 0x000000a70200720c */ /* 0x040fe20003f64070 */
[----:B------:R-:W-:Y:S02]  /*1f880*/  IMAD.MOV R8, RZ, RZ, -R8 ;  /* 0x000000ffff087224 */ /* 0x000fe400078e0a08 */
[----:B------:R-:W-:Y:S01]  /*1f890*/  IMAD.MOV.U32 R197, RZ, RZ, R168 ;  /* 0x000000ffffc57224 */ /* 0x000fe200078e00a8 */
[----:B------:R-:W-:Y:S01]  /*1f8a0*/  IABS R168, R204 ;  /* 0x000000cc00a87213 */ /* 0x000fe20000000000 */
[C---:B------:R-:W-:Y:S02]  /*1f8b0*/  IMAD R166, R2.reuse, R8, R166 ;  /* 0x0000000802a67224 */ /* 0x040fe400078e02a6 */
[----:B------:R-:W-:Y:S02]  /*1f8c0*/  IMAD.MOV.U32 R207, RZ, RZ, R197 ;  /* 0x000000ffffcf7224 */ /* 0x000fe400078e00c5 */
[----:B------:R-:W-:Y:S01]  /*1f8d0*/  IMAD.HI.U32 R8, R3, R168, RZ ;  /* 0x000000a803087227 */ /* 0x000fe200078e00ff */
[----:B------:R-:W-:-:S03]  /*1f8e0*/  ISETP.GT.U32.AND P2, PT, R2, R166, PT ;  /* 0x000000a60200720c */ /* 0x000fc60003f44070 */
[----:B------:R-:W-:Y:S02]  /*1f8f0*/  IMAD.MOV.U32 R197, RZ, RZ, R196 ;  /* 0x000000ffffc57224 */ /* 0x000fe400078e00c4 */
[----:B------:R-:W-:Y:S02]  /*1f900*/  IMAD.MOV R8, RZ, RZ, -R8 ;  /* 0x000000ffff087224 */ /* 0x000fe400078e0a08 */
[--C-:B------:R-:W-:Y:S02]  /*1f910*/  @!P5 IMAD.IADD R164, R164, 0x1, -R2.reuse ;  /* 0x00000001a4a4d824 */ /* 0x100fe400078e0a02 */
[----:B------:R-:W-:Y:S02]  /*1f920*/  @!P3 IMAD.IADD R167, R167, 0x1, -R2 ;  /* 0x00000001a7a7b824 */ /* 0x000fe400078e0a02 */
[C---:B------:R-:W-:Y:S02]  /*1f930*/  IMAD R168, R2.reuse, R8, R168 ;  /* 0x0000000802a87224 */ /* 0x040fe400078e02a8 */
[----:B------:R-:W-:Y:S01]  /*1f940*/  @!P0 IMAD.MOV R164, RZ, RZ, -R164 ;  /* 0x000000ffffa48224 */ /* 0x000fe200078e0aa4 */
[----:B------:R-:W-:Y:S01]  /*1f950*/  ISETP.GT.U32.AND P0, PT, R2, R167, PT ;  /* 0x000000a70200720c */ /* 0x000fe20003f04070 */
[----:B------:R-:W-:Y:S01]  /*1f960*/  @!P2 IMAD.IADD R166, R166, 0x1, -R2 ;  /* 0x00000001a6a6a824 */ /* 0x000fe200078e0a02 */
[----:B------:R-:W-:Y:S01]  /*1f970*/  ISETP.GT.U32.AND P5, PT, R2, R168, PT ;  /* 0x000000a80200720c */ /* 0x000fe20003fa4070 */
[----:B------:R-:W-:-:S03]  /*1f980*/  IMAD.MOV.U32 R198, RZ, RZ, R169 ;  /* 0x000000ffffc67224 */ /* 0x000fc600078e00a9 */
[----:B------:R-:W-:Y:S01]  /*1f990*/  ISETP.GT.U32.AND P2, PT, R2, R166, PT ;  /* 0x000000a60200720c */ /* 0x000fe20003f44070 */
[----:B------:R-:W-:Y:S02]  /*1f9a0*/  IMAD.MOV.U32 R200, RZ, RZ, R189 ;  /* 0x000000ffffc87224 */ /* 0x000fe400078e00bd */
[----:B--2---:R-:W-:Y:S02]  /*1f9b0*/  IMAD.MOV.U32 R196, RZ, RZ, R195 ;  /* 0x000000ffffc47224 */ /* 0x004fe400078e00c3 */
[----:B------:R-:W-:Y:S02]  /*1f9c0*/  IMAD.MOV.U32 R195, RZ, RZ, R192 ;  /* 0x000000ffffc37224 */ /* 0x000fe400078e00c0 */
[----:B------:R-:W-:Y:S02]  /*1f9d0*/  IMAD.MOV.U32 R192, RZ, RZ, R187 ;  /* 0x000000ffffc07224 */ /* 0x000fe400078e00bb */
[----:B------:R-:W-:Y:S01]  /*1f9e0*/  IMAD.MOV.U32 R187, RZ, RZ, R170 ;  /* 0x000000ffffbb7224 */ /* 0x000fe200078e00aa */
[----:B------:R-:W-:-:S05]  /*1f9f0*/  IABS R170, R202 ;  /* 0x000000ca00aa7213 */ /* 0x000fca0000000000 */
[----:B------:R-:W-:-:S04]  /*1fa00*/  IMAD.HI.U32 R8, R3, R170, RZ ;  /* 0x000000aa03087227 */ /* 0x000fc800078e00ff */
[----:B------:R-:W-:-:S04]  /*1fa10*/  IMAD.MOV R8, RZ, RZ, -R8 ;  /* 0x000000ffff087224 */ /* 0x000fc800078e0a08 */
[C---:B------:R-:W-:Y:S02]  /*1fa20*/  IMAD R170, R2.reuse, R8, R170 ;  /* 0x0000000802aa7224 */ /* 0x040fe400078e02aa */
[----:B------:R-:W-:Y:S02]  /*1fa30*/  @!P0 IMAD.IADD R167, R167, 0x1, -R2 ;  /* 0x00000001a7a78824 */ /* 0x000fe400078e0a02 */
[----:B------:R-:W-:Y:S01]  /*1fa40*/  IMAD.MOV.U32 R203, RZ, RZ, R198 ;  /* 0x000000ffffcb7224 */ /* 0x000fe200078e00c6 */
[----:B------:R-:W-:Y:S01]  /*1fa50*/  ISETP.GT.U32.AND P0, PT, R2, R170, PT ;  /* 0x000000aa0200720c */ /* 0x000fe20003f04070 */
        /* <DEDUP_REMOVED lines=8> */
[----:B------:R-:W-:Y:S01]  /*1fae0*/  IMAD.MOV.U32 R189, RZ, RZ, R182 ;  /* 0x000000ffffbd7224 */ /* 0x000fe200078e00b6 */
[----:B------:R-:W-:Y:S01]  /*1faf0*/  ISETP.GE.AND P3, PT, R205, RZ, PT ;  /* 0x000000ffcd00720c */ /* 0x000fe20003f66270 */
        /* <DEDUP_REMOVED lines=9> */
[----:B------:R-:W-:-:S02]  /*1fb90*/  IMAD.MOV.U32 R177, RZ, RZ, R175 ;  /* 0x000000ffffb17224 */ /* 0x000fc400078e00af */
[----:B------:R-:W-:Y:S01]  /*1fba0*/  @!P6 IMAD.MOV R166, RZ, RZ, -R166 ;  /* 0x000000ffffa6e224 */ /* 0x000fe200078e0aa6 */
[----:B------:R-:W2:Y:S01]  /*1fbb0*/  LDL.LU R175, [R1+0x6d8] ;  /* 0x0006d80001af7983 */ /* 0x000ea20000300800 */
[----:B------:R-:W-:Y:S01]  /*1fbc0*/  IMAD.MOV.U32 R190, RZ, RZ, R189 ;  /* 0x000000ffffbe7224 */ /* 0x000fe200078e00bd */
[----:B------:R-:W-:Y:S01]  /*1fbd0*/  ISETP.GE.AND P6, PT, R202, RZ, PT ;  /* 0x000000ffca00720c */ /* 0x000fe20003fc6270 */
[----:B------:R-:W-:Y:S02]  /*1fbe0*/  IMAD.MOV.U32 R189, RZ, RZ, R182 ;  /* 0x000000ffffbd7224 */ /* 0x000fe400078e00b6 */
[----:B---3--:R-:W-:Y:S01]  /*1fbf0*/  IMAD.MOV.U32 R183, RZ, RZ, R173 ;  /* 0x000000ffffb77224 */ /* 0x008fe200078e00ad */
[----:B------:R-:W3:Y:S01]  /*1fc00*/  LDL.LU R182, [R1+0x72c] ;  /* 0x00072c0001b67983 */ /* 0x000ee20000300800 */
[----:B------:R-:W-:Y:S01]  /*1fc10*/  @!P0 IMAD.IADD R170, R170, 0x1, -R2 ;  /* 0x00000001aaaa8824 */ /* 0x000fe200078e0a02 */
[----:B------:R-:W-:Y:S02]  /*1fc20*/  IABS R173, R203 ;  /* 0x000000cb00ad7213 */ /* 0x000fe40000000000 */
[----:B------:R-:W-:Y:S01]  /*1fc30*/  ISETP.GE.AND P0, PT, R203, RZ, PT ;  /* 0x000000ffcb00720c */ /* 0x000fe20003f06270 */
[----:B------:R-:W3:Y:S01]  /*1fc40*/  LDL.LU R191, [R1+0x720] ;  /* 0x0007200001bf7983 */ /* 0x000ee20000300800 */
[----:B------:R-:W-:-:S02]  /*1fc50*/  IMAD.MOV.U32 R203, RZ, RZ, R201 ;  /* 0x000000ffffcb7224 */ /* 0x000fc400078e00c9 */
[----:B------:R-:W-:Y:S02]  /*1fc60*/  IMAD.MOV.U32 R201, RZ, RZ, R199 ;  /* 0x000000ffffc97224 */ /* 0x000fe400078e00c7 */
[----:B------:R-:W-:Y:S01]  /*1fc70*/  @!P4 IMAD.MOV R161, RZ, RZ, -R161 ;  /* 0x000000ffffa1c224 */ /* 0x000fe200078e0aa1 */
[----:B------:R-:W-:Y:S01]  /*1fc80*/  ISETP.GT.U32.AND P4, PT, R2, R165, PT ;  /* 0x000000a50200720c */ /* 0x000fe20003f84070 */
[----:B------:R-:W-:-:S12]  /*1fc90*/  IMAD.HI.U32 R4, R3, R169, RZ ;  /* 0x000000a903047227 */ /* 0x000fd800078e00ff */
[----:B------:R-:W-:-:S05]  /*1fca0*/  @!P4 IMAD.IADD R165, R165, 0x1, -R2 ;  /* 0x00000001a5a5c824 */ /* 0x000fca00078e0a02 */
[----:B------:R-:W-:Y:S01]  /*1fcb0*/  ISETP.GT.U32.AND P4, PT, R2, R165, PT ;  /* 0x000000a50200720c */ /* 0x000fe20003f84070 */
[----:B------:R-:W-:-:S04]  /*1fcc0*/  IMAD.MOV R4, RZ, RZ, -R4 ;  /* 0x000000ffff047224 */ /* 0x000fc800078e0a04 */
[----:B------:R-:W-:Y:S02]  /*1fcd0*/  IMAD R169, R2, R4, R169 ;  /* 0x0000000402a97224 */ /* 0x000fe400078e02a9 */
[----:B------:R-:W-:-:S06]  /*1fce0*/  IMAD.MOV.U32 R186, RZ, RZ, R171 ;  /* 0x000000ffffba7224 */ /* 0x000fcc00078e00ab */
[----:B------:R-:W-:Y:S01]  /*1fcf0*/  @!P4 IMAD.IADD R165, R165, 0x1, -R2 ;  /* 0x00000001a5a5c824 */ /* 0x000fe200078e0a02 */
[----:B------:R-:W-:Y:S02]  /*1fd00*/  ISETP.GT.U32.AND P4, PT, R2, R169, PT ;  /* 0x000000a90200720c */ /* 0x000fe40003f84070 */
[----:B------:R-:W-:-:S05]  /*1fd10*/  IABS R171, R208 ;  /* 0x000000d000ab7213 */ /* 0x000fca0000000000 */
[----:B------:R-:W-:-:S04]  /*1fd20*/  IMAD.HI.U32 R4, R3, R171, RZ ;  /* 0x000000ab03047227 */ /* 0x000fc800078e00ff */
[----:B----4-:R-:W-:-:S04]  /*1fd30*/  IMAD.MOV.U32 R198, RZ, RZ, R178 ;  /* 0x000000ffffc67224 */ /* 0x010fc800078e00b2 */
[----:B------:R-:W-:Y:S02]  /*1fd40*/  IMAD.MOV.U32 R202, RZ, RZ, R198 ;  /* 0x000000ffffca7224 */ /* 0x000fe400078e00c6 */
[----:B------:R-:W-:Y:S02]  /*1fd50*/  IMAD.MOV.U32 R198, RZ, RZ, R192 ;  /* 0x000000ffffc67224 */ /* 0x000fe400078e00c0 */
[----:B------:R-:W4:Y:S04]  /*1fd60*/  LDL.LU R192, [R1+0x734] ;  /* 0x0007340001c07983 */ /* 0x000f280000300800 */
[----:B------:R-:W3:Y:S01]  /*1fd70*/  LDL.LU R199, [R1+0x710] ;  /* 0x0007100001c77983 */ /* 0x000ee20000300800 */
[----:B------:R-:W-:Y:S02]  /*1fd80*/  @!P4 IMAD.IADD R169, R169, 0x1, -R2 ;  /* 0x00000001a9a9c824 */ /* 0x000fe400078e0a02 */
[----:B------:R-:W-:-:S02]  /*1fd90*/  IMAD.MOV R4, RZ, RZ, -R4 ;  /* 0x000000ffff047224 */ /* 0x000fc400078e0a04 */
[----:B------:R-:W-:Y:S01]  /*1fda0*/  @!P1 IMAD.MOV R165, RZ, RZ, -R165 ;  /* 0x000000ffffa59224 */ /* 0x000fe200078e0aa5 */
[C---:B------:R-:W-:Y:S01]  /*1fdb0*/  ISETP.GT.U32.AND P1, PT, R2.reuse, R169, PT ;  /* 0x000000a90200720c */ /* 0x040fe20003f24070 */
[----:B------:R-:W-:Y:S02]  /*1fdc0*/  IMAD R171, R2, R4, R171 ;  /* 0x0000000402ab7224 */ /* 0x000fe400078e02ab */
[----:B------:R-:W-:-:S03]  /*1fdd0*/  @!P3 IMAD.MOV R167, RZ, RZ, -R167 ;  /* 0x000000ffffa7b224 */ /* 0x000fc600078e0aa7 */
[----:B------:R-:W-:Y:S01]  /*1fde0*/  ISETP.GT.U32.AND P3, PT, R2, R171, PT ;  /* 0x000000ab0200720c */ /* 0x000fe20003f64070 */
[----:B------:R-:W-:Y:S01]  /*1fdf0*/  IMAD.MOV.U32 R178, RZ, RZ, R172 ;  /* 0x000000ffffb27224 */ /* 0x000fe200078e00ac */
[----:B------:R-:W-:-:S05]  /*1fe00*/  IABS R172, R207 ;  /* 0x000000cf00ac7213 */ /* 0x000fca0000000000 */
[----:B------:R-:W-:Y:S01]  /*1fe10*/  @!P1 IMAD.IADD R169, R169, 0x1, -R2 ;  /* 0x00000001a9a99824 */ /* 0x000fe200078e0a02 */
[----:B------:R-:W-:Y:S01]  /*1fe20*/  ISETP.GE.AND P1, PT, R207, RZ, PT ;  /* 0x000000ffcf00720c */ /* 0x000fe20003f26270 */
[----:B------:R-:W-:Y:S02]  /*1fe30*/  IMAD.MOV.U32 R207, RZ, RZ, R202 ;  /* 0x000000ffffcf7224 */ /* 0x000fe400078e00ca */
[----:B------:R-:W-:Y:S02]  /*1fe40*/  IMAD.MOV.U32 R202, RZ, RZ, R200 ;  /* 0x000000ffffca7224 */ /* 0x000fe400078e00c8 */
[----:B------:R-:W-:Y:S02]  /*1fe50*/  IMAD.MOV.U32 R200, RZ, RZ, R187 ;  /* 0x000000ffffc87224 */ /* 0x000fe400078e00bb */
[----:B------:R-:W-:Y:S02]  /*1fe60*/  IMAD.MOV.U32 R187, RZ, RZ, R186 ;  /* 0x000000ffffbb7224 */ /* 0x000fe400078e00ba */
[----:B------:R-:W-:Y:S01]  /*1fe70*/  IMAD.MOV.U32 R186, RZ, RZ, R174 ;  /* 0x000000ffffba7224 */ /* 0x000fe200078e00ae */
[----:B------:R-:W-:Y:S01]  /*1fe80*/  IABS R174, R207 ;  /* 0x000000cf00ae7213 */ /* 0x000fe20000000000 */
[----:B------:R-:W-:Y:S01]  /*1fe90*/  @!P3 IMAD.IADD R171, R171, 0x1, -R2 ;  /* 0x00000001ababb824 */ /* 0x000fe200078e0a02 */
[----:B------:R-:W-:-:S02]  /*1fea0*/  ISETP.GE.AND P3, PT, R207, RZ, PT ;  /* 0x000000ffcf00720c */ /* 0x000fc40003f66270 */
[----:B------:R-:W4:Y:S04]  /*1feb0*/  LDL.LU R207, [R1+0x6dc] ;  /* 0x0006dc0001cf7983 */ /* 0x000f280000300800 */
[----:B------:R-:W4:Y:S01]  /*1fec0*/  LDL.LU R216, [R1+0x6e8] ;  /* 0x0006e80001d87983 */ /* 0x000f220000300800 */
[----:B------:R-:W-:Y:S01]  /*1fed0*/  ISETP.GT.U32.AND P4, PT, R2, R168, PT ;  /* 0x000000a80200720c */ /* 0x000fe20003f84070 */
[----:B------:R-:W-:Y:S02]  /*1fee0*/  IMAD.HI.U32 R8, R3, R172, RZ ;  /* 0x000000ac03087227 */ /* 0x000fe400078e00ff */
[----:B------:R-:W4:Y:S10]  /*1fef0*/  LDL.LU R218, [R1+0x74c] ;  /* 0x00074c0001da7983 */ /* 0x000f340000300800 */
[----:B------:R-:W-:Y:S01]  /*1ff00*/  @!P4 IMAD.IADD R168, R168, 0x1, -R2 ;  /* 0x00000001a8a8c824 */ /* 0x000fe200078e0a02 */
[----:B------:R-:W4:Y:S03]  /*1ff10*/  LDL.LU R228, [R1+0x750] ;  /* 0x0007500001e47983 */ /* 0x000f260000300800 */
[----:B------:R-:W-:Y:S01]  /*1ff20*/  @!P2 IMAD.MOV R168, RZ, RZ, -R168 ;  /* 0x000000ffffa8a224 */ /* 0x000fe200078e0aa8 */
[----:B------:R-:W-:Y:S01]  /*1ff30*/  ISETP.GT.U32.AND P2, PT, R2, R170, PT ;  /* 0x000000aa0200720c */ /* 0x000fe20003f44070 */
[----:B------:R-:W-:-:S02]  /*1ff40*/  IMAD.MOV R8, RZ, RZ, -R8 ;  /* 0x000000ffff087224 */ /* 0x000fc400078e0a08 */
[----:B------:R-:W-:-:S04]  /*1ff50*/  IMAD.HI.U32 R4, R3, R173, RZ ;  /* 0x000000ad03047227 */ /* 0x000fc800078e00ff */
[----:B------:R-:W-:Y:S02]  /*1ff60*/  @!P5 IMAD.MOV R169, RZ, RZ, -R169 ;  /* 0x000000ffffa9d224 */ /* 0x000fe400078e0aa9 */
[----:B------:R-:W-:Y:S01]  /*1ff70*/  IMAD.MOV.U32 R209, RZ, RZ, R201 ;  /* 0x000000ffffd17224 */ /* 0x000fe200078e00c9 */
[----:B------:R-:W-:Y:S01]  /*1ff80*/  ISETP.GE.AND P4, PT, R208, RZ, PT ;  /* 0x000000ffd000720c */ /* 0x000fe20003f86270 */
[----:B------:R-:W-:Y:S01]  /*1ff90*/  IMAD R172, R2, R8, R172 ;  /* 0x0000000802ac7224 */ /* 0x000fe200078e02ac */
[----:B------:R-:W4:Y:S01]  /*1ffa0*/  LDL.LU R227, [R1+0x754] ;  /* 0x0007540001e37983 */ /* 0x000f220000300800 */
[----:B------:R-:W-:Y:S02]  /*1ffb0*/  IMAD.MOV R4, RZ, RZ, -R4 ;  /* 0x000000ffff047224 */ /* 0x000fe400078e0a04 */
[----:B------:R-:W-:Y:S01]  /*1ffc0*/  @!P2 IMAD.IADD R170, R170, 0x1, -R2 ;  /* 0x00000001aaaaa824 */ /* 0x000fe200078e0a02 */
[C---:B------:R-:W-:Y:S01]  /*1ffd0*/  ISETP.GT.U32.AND P2, PT, R2.reuse, R172, PT ;  /* 0x000000ac0200720c */ /* 0x040fe20003f44070 */
[C---:B------:R-:W-:Y:S01]  /*1ffe0*/  IMAD R173, R2.reuse, R4, R173 ;  /* 0x0000000402ad7224 */ /* 0x040fe200078e02ad */
[C---:B------:R-:W-:Y:S01]  /*1fff0*/  ISETP.GT.U32.AND P5, PT, R2.reuse, R171, PT ;  /* 0x000000ab0200720c */ /* 0x040fe20003fa4070 */
[----:B------:R-:W-:Y:S01]  /*20000*/  IMAD.HI.U32 R4, R3, R174, RZ ;  /* 0x000000ae03047227 */ /* 0x000fe200078e00ff */
[----:B------:R-:W4:Y:S03]  /*20010*/  LDL.LU R224, [R1+0x758] ;  /* 0x0007580001e07983 */ /* 0x000f260000300800 */
[----:B------:R-:W-:Y:S01]  /*20020*/  IMAD.MOV R4, RZ, RZ, -R4 ;  /* 0x000000ffff047224 */ /* 0x000fe200078e0a04 */
[----:B------:R-:W4:Y:S03]  /*20030*/  LDL.LU R220, [R1+0x75c] ;  /* 0x00075c0001dc7983 */ /* 0x000f260000300800 */
[----:B------:R-:W-:Y:S01]  /*20040*/  IMAD R174, R2, R4, R174 ;  /* 0x0000000402ae7224 */ /* 0x000fe200078e02ae */
[----:B------:R-:W4:Y:S01]  /*20050*/  LDL.LU R223, [R1+0x760] ;  /* 0x0007600001df7983 */ /* 0x000f220000300800 */
[----:B------:R-:W-:-:S03]  /*20060*/  @!P2 IMAD.IADD R172, R172, 0x1, -R2 ;  /* 0x00000001acaca824 */ /* 0x000fc600078e0a02 */
[C---:B------:R-:W-:Y:S01]  /*20070*/  ISETP.GT.U32.AND P2, PT, R2.reuse, R174, PT ;  /* 0x000000ae0200720c */ /* 0x040fe20003f44070 */
[----:B------:R-:W-:Y:S01]  /*20080*/  @!P6 IMAD.MOV R170, RZ, RZ, -R170 ;  /* 0x000000ffffaae224 */ /* 0x000fe200078e0aaa */
[C---:B------:R-:W-:Y:S01]  /*20090*/  ISETP.GT.U32.AND P6, PT, R2.reuse, R172, PT ;  /* 0x000000ac0200720c */ /* 0x040fe20003fc4070 */
[----:B------:R-:W-:Y:S01]  /*200a0*/  IMAD.MOV.U32 R212, RZ, RZ, R202 ;  /* 0x000000ffffd47224 */ /* 0x000fe200078e00ca */
[----:B------:R-:W4:Y:S01]  /*200b0*/  LDL.LU R226, [R1+0x764] ;  /* 0x0007640001e27983 */ /* 0x000f220000300800 */
[----:B------:R-:W-:Y:S01]  /*200c0*/  @!P5 IMAD.IADD R171, R171, 0x1, -R2 ;  /* 0x00000001ababd824 */ /* 0x000fe200078e0a02 */
[----:B------:R-:W-:Y:S01]  /*200d0*/  ISETP.GT.U32.AND P5, PT, R2, R173, PT ;  /* 0x000000ad0200720c */ /* 0x000fe20003fa4070 */
[----:B------:R-:W-:Y:S01]  /*200e0*/  IMAD.MOV.U32 R202, RZ, RZ, R200 ;  /* 0x000000ffffca7224 */ /* 0x000fe200078e00c8 */
[----:B------:R-:W4:Y:S01]  /*200f0*/  LDL.LU R222, [R1+0x768] ;  /* 0x0007680001de7983 */ /* 0x000f220000300800 */
[----:B------:R-:W-:Y:S02]  /*20100*/  IMAD.MOV.U32 R200, RZ, RZ, R198 ;  /* 0x000000ffffc87224 */ /* 0x000fe400078e00c6 */
[----:B------:R-:W-:Y:S01]  /*20110*/  IMAD.MOV.U32 R198, RZ, RZ, R181 ;  /* 0x000000ffffc67224 */ /* 0x000fe200078e00b5 */
[----:B------:R-:W4:Y:S01]  /*20120*/  LDL.LU R221, [R1+0x76c] ;  /* 0x00076c0001dd7983 */ /* 0x000f220000300800 */
[----:B------:R-:W-:Y:S01]  /*20130*/  IMAD.MOV.U32 R181, RZ, RZ, R178 ;  /* 0x000000ffffb57224 */ /* 0x000fe200078e00b2 */
[----:B------:R-:W-:Y:S01]  /*20140*/  IABS R178, R206 ;  /* 0x000000ce00b27213 */ /* 0x000fe20000000000 */
[----:B------:R-:W-:-:S02]  /*20150*/  @!P2 IMAD.IADD R174, R174, 0x1, -R2 ;  /* 0x00000001aeaea824 */ /* 0x000fc400078e0a02 */
[----:B------:R-:W-:Y:S02]  /*20160*/  IMAD.MOV.U32 R211, RZ, RZ, R203 ;  /* 0x000000ffffd37224 */ /* 0x000fe400078e00cb */
[----:B------:R-:W-:Y:S01]  /*20170*/  IMAD.HI.U32 R4, R3, R178, RZ ;  /* 0x000000b203047227 */ /* 0x000fe200078e00ff */
[----:B------:R-:W-:-:S03]  /*20180*/  ISETP.GT.U32.AND P2, PT, R2, R174, PT ;  /* 0x000000ae0200720c */ /* 0x000fc60003f44070 */
[----:B------:R-:W-:Y:S02]  /*20190*/  IMAD.MOV.U32 R203, RZ, RZ, R176 ;  /* 0x000000ffffcb7224 */ /* 0x000fe400078e00b0 */
[----:B------:R-:W-:Y:S01]  /*201a0*/  @!P4 IMAD.MOV R171, RZ, RZ, -R171 ;  /* 0x000000ffffabc224 */ /* 0x000fe200078e0aab */
[----:B------:R-:W-:Y:S01]  /*201b0*/  ISETP.GE.AND P4, PT, R209, RZ, PT ;  /* 0x000000ffd100720c */ /* 0x000fe20003f86270 */
[--C-:B------:R-:W-:Y:S01]  /*201c0*/  @!P6 IMAD.IADD R172, R172, 0x1, -R2.reuse ;  /* 0x00000001acace824 */ /* 0x100fe200078e0a02 */
[----:B------:R-:W-:Y:S01]  /*201d0*/  IABS R176, R205 ;  /* 0x000000cd00b07213 */ /* 0x000fe20000000000 */
[----:B------:R-:W-:Y:S02]  /*201e0*/  @!P5 IMAD.IADD R173, R173, 0x1, -R2 ;  /* 0x00000001adadd824 */ /* 0x000fe400078e0a02 */
[----:B------:R-:W-:Y:S02]  /*201f0*/  IMAD.MOV R4, RZ, RZ, -R4 ;  /* 0x000000ffff047224 */ /* 0x000fe400078e0a04 */
[----:B------:R-:W-:Y:S01]  /*20200*/  @!P1 IMAD.MOV R172, RZ, RZ, -R172 ;  /* 0x000000ffffac9224 */ /* 0x000fe200078e0aac */
[C---:B------:R-:W-:Y:S01]  /*20210*/  ISETP.GT.U32.AND P5, PT, R2.reuse, R173, PT ;  /* 0x000000ad0200720c */ /* 0x040fe20003fa4070 */
[----:B------:R-:W-:-:S02]  /*20220*/  IMAD R178, R2, R4, R178 ;  /* 0x0000000402b27224 */ /* 0x000fc400078e02b2 */
[----:B------:R-:W-:-:S04]  /*20230*/  IMAD.HI.U32 R9, R3, R176, RZ ;  /* 0x000000b003097227 */ /* 0x000fc800078e00ff */
[----:B------:R-:W-:Y:S01]  /*20240*/  @!P2 IMAD.IADD R174, R174, 0x1, -R2 ;  /* 0x00000001aeaea824 */ /* 0x000fe200078e0a02 */
[----:B------:R-:W-:Y:S01]  /*20250*/  ISETP.GT.U32.AND P2, PT, R2, R178, PT ;  /* 0x000000b20200720c */ /* 0x000fe20003f44070 */
[----:B------:R-:W-:Y:S02]  /*20260*/  IMAD.MOV R9, RZ, RZ, -R9 ;  /* 0x000000ffff097224 */ /* 0x000fe400078e0a09 */
[----:B--2---:R-:W-:Y:S01]  /*20270*/  IMAD.MOV.U32 R208, RZ, RZ, R175 ;  /* 0x000000ffffd07224 */ /* 0x004fe200078e00af */
[----:B------:R-:W-:-:S05]  /*20280*/  IABS R175, R209 ;  /* 0x000000d100af7213 */ /* 0x000fca0000000000 */
[----:B------:R-:W-:-:S04]  /*20290*/  IMAD.HI.U32 R10, R3, R175, RZ ;  /* 0x000000af030a7227 */ /* 0x000fc800078e00ff */
[----:B------:R-:W-:-:S04]  /*202a0*/  IMAD.MOV R10, RZ, RZ, -R10 ;  /* 0x000000ffff0a7224 */ /* 0x000fc800078e0a0a */
[----:B------:R-:W-:Y:S02]  /*202b0*/  IMAD R175, R2, R10, R175 ;  /* 0x0000000a02af7224 */ /* 0x000fe400078e02af */
[----:B------:R-:W-:-:S03]  /*202c0*/  IMAD.MOV.U32 R209, RZ, RZ, R203 ;  /* 0x000000ffffd17224 */ /* 0x000fc600078e00cb */
[C---:B------:R-:W-:Y:S01]  /*202d0*/  ISETP.GT.U32.AND P6, PT, R2.reuse, R175, PT ;  /* 0x000000af0200720c */ /* 0x040fe20003fc4070 */
[----:B------:R-:W-:Y:S02]  /*202e0*/  IMAD.MOV.U32 R203, RZ, RZ, R202 ;  /* 0x000000ffffcb7224 */ /* 0x000fe400078e00ca */
[----:B------:R-:W-:Y:S02]  /*202f0*/  IMAD.MOV.U32 R202, RZ, RZ, R197 ;  /* 0x000000ffffca7224 */ /* 0x000fe400078e00c5 */
[----:B------:R-:W-:Y:S02]  /*20300*/  IMAD.MOV.U32 R197, RZ, RZ, R196 ;  /* 0x000000ffffc57224 */ /* 0x000fe400078e00c4 */
[----:B------:R-:W-:Y:S02]  /*20310*/  IMAD.MOV.U32 R196, RZ, RZ, R194 ;  /* 0x000000ffffc47224 */ /* 0x000fe400078e00c2 */
[----:B------:R-:W-:Y:S02]  /*20320*/  IMAD.MOV.U32 R194, RZ, RZ, R193 ;  /* 0x000000ffffc27224 */ /* 0x000fe400078e00c1 */
[----:B------:R-:W-:-:S02]  /*20330*/  IMAD R176, R2, R9, R176 ;  /* 0x0000000902b07224 */ /* 0x000fc400078e02b0 */
[--C-:B------:R-:W-:Y:S01]  /*20340*/  @!P6 IMAD.IADD R175, R175, 0x1, -R2.reuse ;  /* 0x00000001afafe824 */ /* 0x100fe200078e0a02 */
[----:B------:R-:W-:Y:S01]  /*20350*/  ISETP.GE.AND P6, PT, R204, RZ, PT ;  /* 0x000000ffcc00720c */ /* 0x000fe20003fc6270 */
[--C-:B------:R-:W-:Y:S01]  /*20360*/  @!P5 IMAD.IADD R173, R173, 0x1, -R2.reuse ;  /* 0x00000001adadd824 */ /* 0x100fe200078e0a02 */
[----:B------:R-:W-:Y:S01]  /*20370*/  ISETP.GT.U32.AND P5, PT, R2, R176, PT ;  /* 0x000000b00200720c */ /* 0x000fe20003fa4070 */
[----:B------:R-:W-:Y:S02]  /*20380*/  @!P2 IMAD.IADD R178, R178, 0x1, -R2 ;  /* 0x00000001b2b2a824 */ /* 0x000fe400078e0a02 */
[----:B------:R-:W-:Y:S01]  /*20390*/  @!P0 IMAD.MOV R173, RZ, RZ, -R173 ;  /* 0x000000ffffad8224 */ /* 0x000fe200078e0aad */
[----:B------:R-:W-:Y:S01]  /*203a0*/  ISETP.GE.AND P0, PT, R205, RZ, PT ;  /* 0x000000ffcd00720c */ /* 0x000fe20003f06270 */
[----:B------:R-:W-:-:S08]  /*203b0*/  IMAD.MOV.U32 R205, RZ, RZ, R200 ;  /* 0x000000ffffcd7224 */ /* 0x000fd000078e00c8 */
[----:B------:R-:W-:Y:S02]  /*203c0*/  @!P5 IMAD.IADD R176, R176, 0x1, -R2 ;  /* 0x00000001b0b0d824 */ /* 0x000fe400078e0a02 */
[----:B------:R-:W-:Y:S01]  /*203d0*/  IMAD.MOV.U32 R200, RZ, RZ, R198 ;  /* 0x000000ffffc87224 */ /* 0x000fe200078e00c6 */
[----:B------:R-:W-:Y:S01]  /*203e0*/  ISETP.GT.U32.AND P5, PT, R2, R175, PT ;  /* 0x000000af0200720c */ /* 0x000fe20003fa4070 */
[----:B------:R-:W-:-:S04]  /*203f0*/  IMAD.MOV.U32 R198, RZ, RZ, R181 ;  /* 0x000000ffffc67224 */ /* 0x000fc800078e00b5 */
[----:B------:R-:W-:Y:S02]  /*20400*/  IMAD.MOV.U32 R210, RZ, RZ, R198 ;  /* 0x000000ffffd27224 */ /* 0x000fe400078e00c6 */
[----:B------:R-:W-:Y:S01]  /*20410*/  IMAD.MOV.U32 R198, RZ, RZ, R196 ;  /* 0x000000ffffc67224 */ /* 0x000fe200078e00c4 */
[----:B------:R-:W-:Y:S01]  /*20420*/  IABS R181, R209 ;  /* 0x000000d100b57213 */ /* 0x000fe20000000000 */
[----:B---3--:R-:W-:Y:S02]  /*20430*/  IMAD.MOV.U32 R201, RZ, RZ, R199 ;  /* 0x000000ffffc97224 */ /* 0x008fe400078e00c7 */
[----:B------:R-:W-:Y:S02]  /*20440*/  IMAD.MOV.U32 R199, RZ, RZ, R188 ;  /* 0x000000ffffc77224 */ /* 0x000fe400078e00bc */
[----:B------:R-:W-:Y:S02]  /*20450*/  IMAD.MOV.U32 R188, RZ, RZ, R180 ;  /* 0x000000ffffbc7224 */ /* 0x000fe400078e00b4 */
[----:B------:R-:W-:Y:S01]  /*20460*/  IMAD.MOV.U32 R180, RZ, RZ, R177 ;  /* 0x000000ffffb47224 */ /* 0x000fe200078e00b1 */
[----:B------:R-:W-:-:S05]  /*20470*/  IABS R177, R204 ;  /* 0x000000cc00b17213 */ /* 0x000fca0000000000 */
[----:B------:R-:W-:-:S04]  /*20480*/  IMAD.HI.U32 R8, R3, R177, RZ ;  /* 0x000000b103087227 */ /* 0x000fc800078e00ff */
[----:B------:R-:W-:-:S04]  /*20490*/  IMAD.MOV R8, RZ, RZ, -R8 ;  /* 0x000000ffff087224 */ /* 0x000fc800078e0a08 */
[----:B------:R-:W-:Y:S02]  /*204a0*/  IMAD R177, R2, R8, R177 ;  /* 0x0000000802b17224 */ /* 0x000fe400078e02b1 */
[----:B----4-:R-:W-:-:S03]  /*204b0*/  IMAD.MOV.U32 R193, RZ, RZ, R192 ;  /* 0x000000ffffc17224 */ /* 0x010fc600078e00c0 */
[----:B------:R-:W-:Y:S01]  /*204c0*/  ISETP.GT.U32.AND P1, PT, R2, R177, PT ;  /* 0x000000b10200720c */ /* 0x000fe20003f24070 */
[----:B------:R-:W-:Y:S02]  /*204d0*/  IMAD.MOV.U32 R192, RZ, RZ, R191 ;  /* 0x000000ffffc07224 */ /* 0x000fe400078e00bf */
[----:B------:R-:W-:Y:S01]  /*204e0*/  IMAD.MOV.U32 R191, RZ, RZ, R179 ;  /* 0x000000ffffbf7224 */ /* 0x000fe200078e00b3 */
[----:B------:R-:W-:Y:S01]  /*204f0*/  IABS R179, R212 ;  /* 0x000000d400b37213 */ /* 0x000fe20000000000 */
[----:B------:R-:W-:Y:S02]  /*20500*/  IMAD.MOV.U32 R204, RZ, RZ, R201 ;  /* 0x000000ffffcc7224 */ /* 0x000fe400078e00c9 */
[----:B------:R-:W-:Y:S02]  /*20510*/  IMAD.MOV.U32 R201, RZ, RZ, R199 ;  /* 0x000000ffffc97224 */ /* 0x000fe400078e00c7 */
[----:B------:R-:W-:-:S04]  /*20520*/  IMAD.HI.U32 R4, R3, R179, RZ ;  /* 0x000000b303047227 */ /* 0x000fc800078e00ff */
[----:B------:R-:W-:Y:S02]  /*20530*/  IMAD.MOV.U32 R199, RZ, RZ, R188 ;  /* 0x000000ffffc77224 */ /* 0x000fe400078e00bc */
[----:B------:R-:W-:Y:S01]  /*20540*/  IMAD.MOV.U32 R188, RZ, RZ, R180 ;  /* 0x000000ffffbc7224 */ /* 0x000fe200078e00b4 */
[----:B------:R-:W-:Y:S01]  /*20550*/  IABS R180, R211 ;  /* 0x000000d300b47213 */ /* 0x000fe20000000000 */
[----:B------:R-:W-:Y:S02]  /*20560*/  @!P1 IMAD.IADD R177, R177, 0x1, -R2 ;  /* 0x00000001b1b19824 */ /* 0x000fe400078e0a02 */
[----:B------:R-:W-:-:S03]  /*20570*/  IMAD.MOV R4, RZ, RZ, -R4 ;  /* 0x000000ffff047224 */ /* 0x000fc600078e0a04 */
[C---:B------:R-:W-:Y:S01]  /*20580*/  ISETP.GT.U32.AND P2, PT, R2.reuse, R177, PT ;  /* 0x000000b10200720c */ /* 0x040fe20003f44070 */
[----:B------:R-:W-:Y:S02]  /*20590*/  IMAD R179, R2, R4, R179 ;  /* 0x0000000402b37224 */ /* 0x000fe400078e02b3 */
[----:B------:R-:W-:-:S04]  /*205a0*/  IMAD.HI.U32 R4, R3, R180, RZ ;  /* 0x000000b403047227 */ /* 0x000fc800078e00ff */
[----:B------:R-:W-:-:S04]  /*205b0*/  IMAD.MOV R4, RZ, RZ, -R4 ;  /* 0x000000ffff047224 */ /* 0x000fc800078e0a04 */
[C---:B------:R-:W-:Y:S01]  /*205c0*/  IMAD R180, R2.reuse, R4, R180 ;  /* 0x0000000402b47224 */ /* 0x040fe200078e02b4 */
[----:B------:R-:W-:Y:S01]  /*205d0*/  ISETP.GT.U32.AND P1, PT, R2, R176, PT ;  /* 0x000000b00200720c */ /* 0x000fe20003f24070 */
[----:B------:R-:W-:-:S03]  /*205e0*/  @!P2 IMAD.IADD R177, R177, 0x1, -R2 ;  /* 0x00000001b1b1a824 */ /* 0x000fc600078e0a02 */
[----:B------:R-:W-:Y:S01]  /*205f0*/  ISETP.GT.U32.AND P2, PT, R2, R180, PT ;  /* 0x000000b40200720c */ /* 0x000fe20003f44070 */
[----:B------:R-:W-:Y:S02]  /*20600*/  IMAD.MOV.U32 R196, RZ, RZ, R193 ;  /* 0x000000ffffc47224 */ /* 0x000fe400078e00c1 */
[----:B------:R-:W-:Y:S02]  /*20610*/  IMAD.MOV.U32 R193, RZ, RZ, R191 ;  /* 0x000000ffffc17224 */ /* 0x000fe400078e00bf */
[----:B------:R-:W-:Y:S02]  /*20620*/  IMAD.MOV.U32 R191, RZ, RZ, R189 ;  /* 0x000000ffffbf7224 */ /* 0x000fe400078e00bd */
[----:B------:R-:W-:Y:S01]  /*20630*/  IMAD.MOV.U32 R189, RZ, RZ, R182 ;  /* 0x000000ffffbd7224 */ /* 0x000fe200078e00b6 */
[----:B------:R-:W-:Y:S01]  /*20640*/  IABS R182, R208 ;  /* 0x000000d000b67213 */ /* 0x000fe20000000000 */
[----:B------:R-:W-:Y:S01]  /*20650*/  @!P1 IMAD.IADD R176, R176, 0x1, -R2 ;  /* 0x00000001b0b09824 */ /* 0x000fe200078e0a02 */
[----:B------:R-:W-:-:S03]  /*20660*/  ISETP.GT.U32.AND P1, PT, R2, R179, PT ;  /* 0x000000b30200720c */ /* 0x000fc60003f24070 */
[--C-:B------:R-:W-:Y:S02]  /*20670*/  @!P2 IMAD.IADD R180, R180, 0x1, -R2.reuse ;  /* 0x00000001b4b4a824 */ /* 0x100fe400078e0a02 */
[----:B------:R-:W-:Y:S01]  /*20680*/  @!P5 IMAD.IADD R175, R175, 0x1, -R2 ;  /* 0x00000001afafd824 */ /* 0x000fe200078e0a02 */
[----:B------:R-:W-:Y:S01]  /*20690*/  ISETP.GE.AND P5, PT, R206, RZ, PT ;  /* 0x000000ffce00720c */ /* 0x000fe20003fa6270 */
[----:B------:R-:W-:Y:S01]  /*206a0*/  IMAD.HI.U32 R4, R3, R181, RZ ;  /* 0x000000b503047227 */ /* 0x000fe200078e00ff */
[----:B------:R-:W-:-:S03]  /*206b0*/  ISETP.GT.U32.AND P2, PT, R2, R180, PT ;  /* 0x000000b40200720c */ /* 0x000fc60003f44070 */
[----:B------:R-:W-:-:S04]  /*206c0*/  IMAD.HI.U32 R8, R3, R182, RZ ;  /* 0x000000b603087227 */ /* 0x000fc800078e00ff */
[----:B------:R-:W-:Y:S02]  /*206d0*/  IMAD.MOV.U32 R206, RZ, RZ, R201 ;  /* 0x000000ffffce7224 */ /* 0x000fe400078e00c9 */
[----:B------:R-:W-:Y:S01]  /*206e0*/  @!P3 IMAD.MOV R174, RZ, RZ, -R174 ;  /* 0x000000ffffaeb224 */ /* 0x000fe200078e0aae */
[----:B------:R-:W-:Y:S01]  /*206f0*/  ISETP.GT.U32.AND P3, PT, R2, R178, PT ;  /* 0x000000b20200720c */ /* 0x000fe20003f64070 */
[----:B------:R-:W-:Y:S02]  /*20700*/  IMAD.MOV.U32 R201, RZ, RZ, R200 ;  /* 0x000000ffffc97224 */ /* 0x000fe400078e00c8 */
[----:B------:R-:W-:Y:S02]  /*20710*/  IMAD.MOV.U32 R200, RZ, RZ, R199 ;  /* 0x000000ffffc87224 */ /* 0x000fe400078e00c7 */
[----:B------:R-:W-:Y:S02]  /*20720*/  IMAD.MOV.U32 R199, RZ, RZ, R197 ;  /* 0x000000ffffc77224 */ /* 0x000fe400078e00c5 */
[----:B------:R-:W-:-:S02]  /*20730*/  IMAD.MOV R4, RZ, RZ, -R4 ;  /* 0x000000ffff047224 */ /* 0x000fc400078e0a04 */
[----:B------:R-:W-:Y:S02]  /*20740*/  IMAD.MOV R8, RZ, RZ, -R8 ;  /* 0x000000ffff087224 */ /* 0x000fe400078e0a08 */
[----:B------:R-:W-:Y:S02]  /*20750*/  IMAD.MOV.U32 R197, RZ, RZ, R194 ;  /* 0x000000ffffc57224 */ /* 0x000fe400078e00c2 */
[----:B------:R-:W-:Y:S02]  /*20760*/  IMAD.MOV.U32 R194, RZ, RZ, R192 ;  /* 0x000000ffffc27224 */ /* 0x000fe400078e00c0 */
[----:B------:R-:W-:Y:S02]  /*20770*/  IMAD.MOV.U32 R192, RZ, RZ, R190 ;  /* 0x000000ffffc07224 */ /* 0x000fe400078e00be */
[----:B------:R-:W-:Y:S01]  /*20780*/  IMAD.MOV.U32 R190, RZ, RZ, R183 ;  /* 0x000000ffffbe7224 */ /* 0x000fe200078e00b7 */
[----:B------:R-:W-:Y:S01]  /*20790*/  IABS R183, R207 ;  /* 0x000000cf00b77213 */ /* 0x000fe20000000000 */
[----:B------:R-:W-:-:S02]  /*207a0*/  @!P1 IMAD.IADD R179, R179, 0x1, -R2 ;  /* 0x00000001b3b39824 */ /* 0x000fc400078e0a02 */
[C---:B------:R-:W-:Y:S02]  /*207b0*/  IMAD R181, R2.reuse, R4, R181 ;  /* 0x0000000402b57224 */ /* 0x040fe400078e02b5 */
[C---:B------:R-:W-:Y:S02]  /*207c0*/  IMAD R182, R2.reuse, R8, R182 ;  /* 0x0000000802b67224 */ /* 0x040fe400078e02b6 */
[----:B------:R-:W-:Y:S01]  /*207d0*/  @!P4 IMAD.MOV R175, RZ, RZ, -R175 ;  /* 0x000000ffffafc224 */ /* 0x000fe200078e0aaf */
[C---:B------:R-:W-:Y:S01]  /*207e0*/  ISETP.GT.U32.AND P4, PT, R2.reuse, R179, PT ;  /* 0x000000b30200720c */ /* 0x040fe20003f84070 */
[----:B------:R-:W-:Y:S01]  /*207f0*/  @!P0 IMAD.MOV R176, RZ, RZ, -R176 ;  /* 0x000000ffffb08224 */ /* 0x000fe200078e0ab0 */
[----:B------:R-:W-:Y:S01]  /*20800*/  ISETP.GT.U32.AND P0, PT, R2, R181, PT ;  /* 0x000000b50200720c */ /* 0x000fe20003f04070 */
[----:B------:R-:W-:Y:S01]  /*20810*/  @!P2 IMAD.IADD R180, R180, 0x1, -R2 ;  /* 0x00000001b4b4a824 */ /* 0x000fe200078e0a02 */
[----:B------:R-:W-:Y:S01]  /*20820*/  ISETP.GT.U32.AND P2, PT, R2, R182, PT ;  /* 0x000000b60200720c */ /* 0x000fe20003f44070 */
[----:B------:R-:W-:-:S04]  /*20830*/  IMAD.HI.U32 R4, R3, R183, RZ ;  /* 0x000000b703047227 */ /* 0x000fc800078e00ff */
[----:B------:R-:W-:Y:S01]  /*20840*/  @!P3 IMAD.IADD R178, R178, 0x1, -R2 ;  /* 0x00000001b2b2b824 */ /* 0x000fe200078e0a02 */
[----:B------:R-:W-:Y:S01]  /*20850*/  ISETP.GE.AND P3, PT, R212, RZ, PT ;  /* 0x000000ffd400720c */ /* 0x000fe20003f66270 */
[----:B------:R-:W-:-:S04]  /*20860*/  IMAD.MOV R4, RZ, RZ, -R4 ;  /* 0x000000ffff047224 */ /* 0x000fc800078e0a04 */
[----:B------:R-:W-:Y:S01]  /*20870*/  IMAD R183, R2, R4, R183 ;  /* 0x0000000402b77224 */ /* 0x000fe200078e02b7 */
[----:B------:R-:W-:Y:S01]  /*20880*/  IABS R4, R206 ;  /* 0x000000ce00047213 */ /* 0x000fe20000000000 */
[--C-:B------:R-:W-:Y:S02]  /*20890*/  @!P4 IMAD.IADD R179, R179, 0x1, -R2.reuse ;  /* 0x00000001b3b3c824 */ /* 0x100fe400078e0a02 */
[--C-:B------:R-:W-:Y:S02]  /*208a0*/  @!P0 IMAD.IADD R181, R181, 0x1, -R2.reuse ;  /* 0x00000001b5b58824 */ /* 0x100fe400078e0a02 */
[----:B------:R-:W-:Y:S02]  /*208b0*/  @!P2 IMAD.IADD R182, R182, 0x1, -R2 ;  /* 0x00000001b6b6a824 */ /* 0x000fe400078e0a02 */
[----:B------:R-:W-:Y:S02]  /*208c0*/  IMAD.MOV.U32 R8, RZ, RZ, R4 ;  /* 0x000000ffff087224 */ /* 0x000fe400078e0004 */
[----:B------:R-:W-:Y:S01]  /*208d0*/  @!P3 IMAD.MOV R179, RZ, RZ, -R179 ;  /* 0x000000ffffb3b224 */ /* 0x000fe200078e0ab3 */
[C---:B------:R-:W-:Y:S01]  /*208e0*/  ISETP.GT.U32.AND P3, PT, R2.reuse, R181, PT ;  /* 0x000000b50200720c */ /* 0x040fe20003f64070 */
[----:B------:R-:W-:Y:S01]  /*208f0*/  IMAD.MOV.U32 R214, RZ, RZ, R200 ;  /* 0x000000ffffd67224 */ /* 0x000fe200078e00c8 */
[----:B------:R-:W-:Y:S01]  /*20900*/  ISETP.GT.U32.AND P2, PT, R2, R182, PT ;  /* 0x000000b60200720c */ /* 0x000fe20003f44070 */
[----:B------:R-:W-:-:S02]  /*20910*/  IMAD.MOV.U32 R200, RZ, RZ, R184 ;  /* 0x000000ffffc87224 */ /* 0x000fc400078e00b8 */
[----:B------:R-:W-:-:S04]  /*20920*/  IMAD.HI.U32 R184, R3, R8, RZ ;  /* 0x0000000803b87227 */ /* 0x000fc800078e00ff */
[----:B------:R-:W-:Y:S01]  /*20930*/  IMAD.MOV R184, RZ, RZ, -R184 ;  /* 0x000000ffffb87224 */ /* 0x000fe200078e0ab8 */
[----:B------:R-:W-:-:S03]  /*20940*/  IABS R4, R204 ;  /* 0x000000cc00047213 */ /* 0x000fc60000000000 */
[C---:B------:R-:W-:Y:S01]  /*20950*/  IMAD R184, R2.reuse, R184, R8 ;  /* 0x000000b802b87224 */ /* 0x040fe200078e0208 */
[----:B------:R-:W-:Y:S01]  /*20960*/  ISETP.GE.AND P1, PT, R211, RZ, PT ;  /* 0x000000ffd300720c */ /* 0x000fe20003f26270 */
[--C-:B------:R-:W-:Y:S01]  /*20970*/  @!P3 IMAD.IADD R181, R181, 0x1, -R2.reuse ;  /* 0x00000001b5b5b824 */ /* 0x100fe200078e0a02 */
[----:B------:R-:W-:Y:S01]  /*20980*/  ISETP.GT.U32.AND P3, PT, R2, R183, PT ;  /* 0x000000b70200720c */ /* 0x000fe20003f64070 */
[----:B------:R-:W-:Y:S01]  /*20990*/  @!P2 IMAD.IADD R182, R182, 0x1, -R2 ;  /* 0x00000001b6b6a824 */ /* 0x000fe200078e0a02 */
[----:B------:R-:W-:Y:S01]  /*209a0*/  ISETP.GT.U32.AND P2, PT, R2, R184, PT ;  /* 0x000000b80200720c */ /* 0x000fe20003f44070 */
[----:B------:R-:W-:Y:S01]  /*209b0*/  @!P6 IMAD.MOV R177, RZ, RZ, -R177 ;  /* 0x000000ffffb1e224 */ /* 0x000fe200078e0ab1 */
[----:B------:R-:W-:Y:S01]  /*209c0*/  ISETP.GE.AND P6, PT, R209, RZ, PT ;  /* 0x000000ffd100720c */ /* 0x000fe20003fc6270 */
[----:B------:R-:W-:Y:S02]  /*209d0*/  IMAD.MOV.U32 R10, RZ, RZ, R4 ;  /* 0x000000ffff0a7224 */ /* 0x000fe400078e0004 */
[----:B------:R-:W-:Y:S01]  /*209e0*/  @!P5 IMAD.MOV R178, RZ, RZ, -R178 ;  /* 0x000000ffffb2d224 */ /* 0x000fe200078e0ab2 */
[----:B------:R-:W-:Y:S01]  /*209f0*/  ISETP.GE.AND P5, PT, R208, RZ, PT ;  /* 0x000000ffd000720c */ /* 0x000fe20003fa6270 */
[----:B------:R-:W-:-:S02]  /*20a00*/  IMAD.MOV.U32 R209, RZ, RZ, R201 ;  /* 0x000000ffffd17224 */ /* 0x000fc400078e00c9 */
[----:B------:R-:W-:Y:S02]  /*20a10*/  IMAD.MOV.U32 R201, RZ, RZ, R185 ;  /* 0x000000ffffc97224 */ /* 0x000fe400078e00b9 */
[----:B------:R-:W-:-:S04]  /*20a20*/  IMAD.HI.U32 R185, R3, R10, RZ ;  /* 0x0000000a03b97227 */ /* 0x000fc800078e00ff */
[----:B------:R-:W-:Y:S02]  /*20a30*/  IMAD.MOV.U32 R215, RZ, RZ, R210 ;  /* 0x000000ffffd77224 */ /* 0x000fe400078e00d2 */
[----:B------:R-:W-:Y:S02]  /*20a40*/  IMAD.MOV R185, RZ, RZ, -R185 ;  /* 0x000000ffffb97224 */ /* 0x000fe400078e0ab9 */
[----:B------:R-:W-:Y:S01]  /*20a50*/  @!P1 IMAD.MOV R180, RZ, RZ, -R180 ;  /* 0x000000ffffb49224 */ /* 0x000fe200078e0ab4 */
[----:B------:R-:W-:Y:S01]  /*20a60*/  ISETP.GE.AND P1, PT, R204, RZ, PT ;  /* 0x000000ffcc00720c */ /* 0x000fe20003f26270 */
[----:B------:R-:W-:Y:S02]  /*20a70*/  IMAD.MOV.U32 R212, RZ, RZ, R203 ;  /* 0x000000ffffd47224 */ /* 0x000fe400078e00cb */
[----:B------:R-:W-:Y:S02]  /*20a80*/  IMAD.MOV.U32 R213, RZ, RZ, R202 ;  /* 0x000000ffffd57224 */ /* 0x000fe400078e00ca */
[----:B------:R-:W-:-:S02]  /*20a90*/  IMAD.MOV.U32 R204, RZ, RZ, R195 ;  /* 0x000000ffffcc7224 */ /* 0x000fc400078e00c3 */
[----:B------:R-:W-:Y:S01]  /*20aa0*/  IMAD.MOV.U32 R203, RZ, RZ, R188 ;  /* 0x000000ffffcb7224 */ /* 0x000fe200078e00bc */
[----:B------:R-:W-:Y:S01]  /*20ab0*/  IABS R188, R215 ;  /* 0x000000d700bc7213 */ /* 0x000fe20000000000 */
[----:B------:R-:W-:Y:S01]  /*20ac0*/  IMAD.MOV.U32 R202, RZ, RZ, R187 ;  /* 0x000000ffffca7224 */ /* 0x000fe200078e00bb */
[----:B------:R-:W-:Y:S01]  /*20ad0*/  IABS R187, R216 ;  /* 0x000000d800bb7213 */ /* 0x000fe20000000000 */
[----:B------:R-:W-:Y:S01]  /*20ae0*/  IMAD.MOV.U32 R195, RZ, RZ, R186 ;  /* 0x000000ffffc37224 */ /* 0x000fe200078e00ba */
[----:B------:R-:W-:Y:S01]  /*20af0*/  IABS R186, R205 ;  /* 0x000000cd00ba7213 */ /* 0x000fe20000000000 */
[----:B------:R-:W-:Y:S02]  /*20b00*/  @!P3 IMAD.IADD R183, R183, 0x1, -R2 ;  /* 0x00000001b7b7b824 */ /* 0x000fe400078e0a02 */
[----:B------:R-:W-:Y:S02]  /*20b10*/  IMAD R185, R2, R185, R10 ;  /* 0x000000b902b97224 */ /* 0x000fe400078e020a */
[----:B------:R-:W-:-:S02]  /*20b20*/  @!P2 IMAD.IADD R184, R184, 0x1, -R2 ;  /* 0x00000001b8b8a824 */ /* 0x000fc400078e0a02 */
[----:B------:R-:W-:Y:S01]  /*20b30*/  @!P6 IMAD.MOV R181, RZ, RZ, -R181 ;  /* 0x000000ffffb5e224 */ /* 0x000fe200078e0ab5 */
[C---:B------:R-:W-:Y:S01]  /*20b40*/  ISETP.GT.U32.AND P6, PT, R2.reuse, R183, PT ;  /* 0x000000b70200720c */ /* 0x040fe20003fc4070 */
[----:B------:R-:W-:Y:S01]  /*20b50*/  @!P5 IMAD.MOV R182, RZ, RZ, -R182 ;  /* 0x000000ffffb6d224 */ /* 0x000fe200078e0ab6 */
[C---:B------:R-:W-:Y:S01]  /*20b60*/  ISETP.GT.U32.AND P2, PT, R2.reuse, R184, PT ;  /* 0x000000b80200720c */ /* 0x040fe20003f44070 */
[----:B------:R-:W-:Y:S01]  /*20b70*/  IMAD.HI.U32 R9, R3, R186, RZ ;  /* 0x000000ba03097227 */ /* 0x000fe200078e00ff */
[----:B------:R-:W-:-:S03]  /*20b80*/  ISETP.GT.U32.AND P5, PT, R2, R185, PT ;  /* 0x000000b90200720c */ /* 0x000fc60003fa4070 */
[----:B------:R-:W-:-:S04]  /*20b90*/  IMAD.HI.U32 R8, R3, R187, RZ ;  /* 0x000000bb03087227 */ /* 0x000fc800078e00ff */
[----:B------:R-:W-:-:S04]  /*20ba0*/  IMAD.HI.U32 R4, R3, R188, RZ ;  /* 0x000000bc03047227 */ /* 0x000fc800078e00ff */
[----:B------:R-:W-:Y:S02]  /*20bb0*/  IMAD.MOV R9, RZ, RZ, -R9 ;  /* 0x000000ffff097224 */ /* 0x000fe400078e0a09 */
[----:B------:R-:W-:Y:S02]  /*20bc0*/  IMAD.MOV R8, RZ, RZ, -R8 ;  /* 0x000000ffff087224 */ /* 0x000fe400078e0a08 */
[----:B------:R-:W-:Y:S02]  /*20bd0*/  IMAD.MOV R4, RZ, RZ, -R4 ;  /* 0x000000ffff047224 */ /* 0x000fe400078e0a04 */
[----:B------:R-:W-:Y:S02]  /*20be0*/  IMAD.MOV.U32 R208, RZ, RZ, R204 ;  /* 0x000000ffffd07224 */ /* 0x000fe400078e00cc */
[----:B------:R-:W-:Y:S02]  /*20bf0*/  IMAD.MOV.U32 R204, RZ, RZ, R200 ;  /* 0x000000ffffcc7224 */ /* 0x000fe400078e00c8 */
[----:B------:R-:W-:-:S02]  /*20c00*/  IMAD.MOV.U32 R200, RZ, RZ, R198 ;  /* 0x000000ffffc87224 */ /* 0x000fc400078e00c6 */
[----:B------:R-:W-:Y:S01]  /*20c10*/  IMAD.MOV.U32 R198, RZ, RZ, R189 ;  /* 0x000000ffffc67224 */ /* 0x000fe200078e00bd */
[----:B------:R-:W-:Y:S01]  /*20c20*/  IABS R189, R214 ;  /* 0x000000d600bd7213 */ /* 0x000fe20000000000 */
[C---:B------:R-:W-:Y:S02]  /*20c30*/  IMAD R186, R2.reuse, R9, R186 ;  /* 0x0000000902ba7224 */ /* 0x040fe400078e02ba */
[C---:B------:R-:W-:Y:S02]  /*20c40*/  IMAD R187, R2.reuse, R8, R187 ;  /* 0x0000000802bb7224 */ /* 0x040fe400078e02bb */
[C---:B------:R-:W-:Y:S02]  /*20c50*/  IMAD R188, R2.reuse, R4, R188 ;  /* 0x0000000402bc7224 */ /* 0x040fe400078e02bc */
[--C-:B------:R-:W-:Y:S01]  /*20c60*/  @!P6 IMAD.IADD R183, R183, 0x1, -R2.reuse ;  /* 0x00000001b7b7e824 */ /* 0x100fe200078e0a02 */
[----:B------:R-:W-:Y:S01]  /*20c70*/  ISETP.GT.U32.AND P6, PT, R2, R186, PT ;  /* 0x000000ba0200720c */ /* 0x000fe20003fc4070 */
[--C-:B------:R-:W-:Y:S01]  /*20c80*/  @!P2 IMAD.IADD R184, R184, 0x1, -R2.reuse ;  /* 0x00000001b8b8a824 */ /* 0x100fe200078e0a02 */
[C---:B------:R-:W-:Y:S01]  /*20c90*/  ISETP.GT.U32.AND P2, PT, R2.reuse, R187, PT ;  /* 0x000000bb0200720c */ /* 0x040fe20003f44070 */
[----:B------:R-:W-:Y:S01]  /*20ca0*/  @!P5 IMAD.IADD R185, R185, 0x1, -R2 ;  /* 0x00000001b9b9d824 */ /* 0x000fe200078e0a02 */
[----:B------:R-:W-:Y:S01]  /*20cb0*/  ISETP.GT.U32.AND P5, PT, R2, R188, PT ;  /* 0x000000bc0200720c */ /* 0x000fe20003fa4070 */
[----:B------:R-:W-:Y:S01]  /*20cc0*/  IMAD.HI.U32 R4, R3, R189, RZ ;  /* 0x000000bd03047227 */ /* 0x000fe200078e00ff */
[----:B------:R-:W-:-:S03]  /*20cd0*/  ISETP.GE.AND P0, PT, R206, RZ, PT ;  /* 0x000000ffce00720c */ /* 0x000fc60003f06270 */
[----:B------:R-:W-:Y:S02]  /*20ce0*/  IMAD.MOV R4, RZ, RZ, -R4 ;  /* 0x000000ffff047224 */ /* 0x000fe400078e0a04 */
[----:B------:R-:W-:Y:S01]  /*20cf0*/  IMAD.MOV.U32 R211, RZ, RZ, R202 ;  /* 0x000000ffffd37224 */ /* 0x000fe200078e00ca */
[----:B------:R-:W-:Y:S01]  /*20d00*/  ISETP.GE.AND P4, PT, R207, RZ, PT ;  /* 0x000000ffcf00720c */ /* 0x000fe20003f86270 */
[----:B------:R-:W-:Y:S01]  /*20d10*/  IMAD.MOV.U32 R202, RZ, RZ, R190 ;  /* 0x000000ffffca7224 */ /* 0x000fe200078e00be */
[----:B------:R-:W-:Y:S01]  /*20d20*/  IABS R190, R209 ;  /* 0x000000d100be7213 */ /* 0x000fe20000000000 */
[----:B------:R-:W-:Y:S02]  /*20d30*/  IMAD R189, R2, R4, R189 ;  /* 0x0000000402bd7224 */ /* 0x000fe400078e02bd */
[----:B------:R-:W-:Y:S01]  /*20d40*/  IMAD.MOV.U32 R207, RZ, RZ, R192 ;  /* 0x000000ffffcf7224 */ /* 0x000fe200078e00c0 */
[----:B------:R-:W-:Y:S01]  /*20d50*/  IABS R192, R212 ;  /* 0x000000d400c07213 */ /* 0x000fe20000000000 */
[--C-:B------:R-:W-:Y:S01]  /*20d60*/  @!P6 IMAD.IADD R186, R186, 0x1, -R2.reuse ;  /* 0x00000001babae824 */ /* 0x100fe200078e0a02 */
[C---:B------:R-:W-:Y:S01]  /*20d70*/  ISETP.GT.U32.AND P6, PT, R2.reuse, R189, PT ;  /* 0x000000bd0200720c */ /* 0x040fe20003fc4070 */
[--C-:B------:R-:W-:Y:S01]  /*20d80*/  @!P2 IMAD.IADD R187, R187, 0x1, -R2.reuse ;  /* 0x00000001bbbba824 */ /* 0x100fe200078e0a02 */
[----:B------:R-:W-:Y:S01]  /*20d90*/  ISETP.GT.U32.AND P2, PT, R2, R185, PT ;  /* 0x000000b90200720c */ /* 0x000fe20003f44070 */
[----:B------:R-:W-:-:S02]  /*20da0*/  @!P5 IMAD.IADD R188, R188, 0x1, -R2 ;  /* 0x00000001bcbcd824 */ /* 0x000fc400078e0a02 */
[----:B------:R-:W-:-:S04]  /*20db0*/  IMAD.HI.U32 R9, R3, R190, RZ ;  /* 0x000000be03097227 */ /* 0x000fc800078e00ff */
[----:B------:R-:W-:Y:S01]  /*20dc0*/  @!P0 IMAD.MOV R184, RZ, RZ, -R184 ;  /* 0x000000ffffb88224 */ /* 0x000fe200078e0ab8 */
[----:B------:R-:W-:Y:S01]  /*20dd0*/  ISETP.GT.U32.AND P0, PT, R2, R188, PT ;  /* 0x000000bc0200720c */ /* 0x000fe20003f04070 */
[----:B------:R-:W-:Y:S01]  /*20de0*/  IMAD.MOV.U32 R206, RZ, RZ, R191 ;  /* 0x000000ffffce7224 */ /* 0x000fe200078e00bf */
[----:B------:R-:W-:Y:S01]  /*20df0*/  IABS R191, R213 ;  /* 0x000000d500bf7213 */ /* 0x000fe20000000000 */
[----:B------:R-:W-:Y:S02]  /*20e00*/  IMAD.MOV R9, RZ, RZ, -R9 ;  /* 0x000000ffff097224 */ /* 0x000fe400078e0a09 */
[----:B------:R-:W-:-:S04]  /*20e10*/  IMAD.HI.U32 R4, R3, R192, RZ ;  /* 0x000000c003047227 */ /* 0x000fc800078e00ff */
[C---:B------:R-:W-:Y:S02]  /*20e20*/  IMAD R190, R2.reuse, R9, R190 ;  /* 0x0000000902be7224 */ /* 0x040fe400078e02be */
[----:B------:R-:W-:Y:S02]  /*20e30*/  IMAD.MOV R4, RZ, RZ, -R4 ;  /* 0x000000ffff047224 */ /* 0x000fe400078e0a04 */
[----:B------:R-:W-:Y:S01]  /*20e40*/  @!P4 IMAD.MOV R183, RZ, RZ, -R183 ;  /* 0x000000ffffb7c224 */ /* 0x000fe200078e0ab7 */
[C---:B------:R-:W-:Y:S01]  /*20e50*/  ISETP.GT.U32.AND P4, PT, R2.reuse, R186, PT ;  /* 0x000000ba0200720c */ /* 0x040fe20003f84070 */
[----:B------:R-:W-:Y:S01]  /*20e60*/  IMAD.HI.U32 R8, R3, R191, RZ ;  /* 0x000000bf03087227 */ /* 0x000fe200078e00ff */
[----:B------:R-:W-:-:S03]  /*20e70*/  ISETP.GT.U32.AND P5, PT, R2, R187, PT ;  /* 0x000000bb0200720c */ /* 0x000fc60003fa4070 */
[C---:B------:R-:W-:Y:S02]  /*20e80*/  IMAD R192, R2.reuse, R4, R192 ;  /* 0x0000000402c07224 */ /* 0x040fe400078e02c0 */
[--C-:B------:R-:W-:Y:S02]  /*20e90*/  @!P6 IMAD.IADD R189, R189, 0x1, -R2.reuse ;  /* 0x00000001bdbde824 */ /* 0x100fe400078e0a02 */
[----:B------:R-:W-:Y:S01]  /*20ea0*/  @!P2 IMAD.IADD R185, R185, 0x1, -R2 ;  /* 0x00000001b9b9a824 */ /* 0x000fe200078e0a02 */
[----:B------:R-:W-:Y:S01]  /*20eb0*/  ISETP.GT.U32.AND P2, PT, R2, R190, PT ;  /* 0x000000be0200720c */ /* 0x000fe20003f44070 */
[----:B------:R-:W-:Y:S01]  /*20ec0*/  IMAD.MOV R8, RZ, RZ, -R8 ;  /* 0x000000ffff087224 */ /* 0x000fe200078e0a08 */
[----:B------:R-:W-:Y:S01]  /*20ed0*/  ISETP.GE.AND P3, PT, R205, RZ, PT ;  /* 0x000000ffcd00720c */ /* 0x000fe20003f66270 */
[----:B------:R-:W-:Y:S01]  /*20ee0*/  @!P0 IMAD.IADD R188, R188, 0x1, -R2 ;  /* 0x00000001bcbc8824 */ /* 0x000fe200078e0a02 */
[C---:B------:R-:W-:Y:S01]  /*20ef0*/  ISETP.GT.U32.AND P6, PT, R2.reuse, R189, PT ;  /* 0x000000bd0200720c */ /* 0x040fe20003fc4070 */
[----:B------:R-:W-:Y:S01]  /*20f00*/  IMAD.MOV.U32 R205, RZ, RZ, R201 ;  /* 0x000000ffffcd7224 */ /* 0x000fe200078e00c9 */
[C---:B------:R-:W-:Y:S01]  /*20f10*/  ISETP.GT.U32.AND P0, PT, R2.reuse, R192, PT ;  /* 0x000000c00200720c */ /* 0x040fe20003f04070 */
[----:B------:R-:W-:-:S02]  /*20f20*/  IMAD R191, R2, R8, R191 ;  /* 0x0000000802bf7224 */ /* 0x000fc400078e02bf */
[----:B------:R-:W-:Y:S02]  /*20f30*/  IMAD.MOV.U32 R210, RZ, RZ, R203 ;  /* 0x000000ffffd27224 */ /* 0x000fe400078e00cb */
[----:B------:R-:W-:Y:S02]  /*20f40*/  IMAD.MOV.U32 R201, RZ, RZ, R197 ;  /* 0x000000ffffc97224 */ /* 0x000fe400078e00c5 */
[----:B------:R-:W-:Y:S01]  /*20f50*/  IMAD.MOV.U32 R197, RZ, RZ, R193 ;  /* 0x000000ffffc57224 */ /* 0x000fe200078e00c1 */
[----:B------:R-:W-:Y:S01]  /*20f60*/  IABS R193, R211 ;  /* 0x000000d300c17213 */ /* 0x000fe20000000000 */
[----:B------:R-:W-:Y:S02]  /*20f70*/  IMAD.MOV.U32 R203, RZ, RZ, R196 ;  /* 0x000000ffffcb7224 */ /* 0x000fe400078e00c4 */
[----:B------:R-:W-:Y:S01]  /*20f80*/  @!P4 IMAD.IADD R186, R186, 0x1, -R2 ;  /* 0x00000001babac824 */ /* 0x000fe200078e0a02 */
[----:B------:R-:W-:Y:S01]  /*20f90*/  ISETP.GT.U32.AND P4, PT, R2, R191, PT ;  /* 0x000000bf0200720c */ /* 0x000fe20003f84070 */
[----:B------:R-:W-:Y:S01]  /*20fa0*/  IMAD.MOV.U32 R196, RZ, RZ, R194 ;  /* 0x000000ffffc47224 */ /* 0x000fe200078e00c2 */
[----:B------:R-:W-:Y:S01]  /*20fb0*/  IABS R194, R210 ;  /* 0x000000d200c27213 */ /* 0x000fe20000000000 */
[----:B------:R-:W-:Y:S01]  /*20fc0*/  @!P5 IMAD.IADD R187, R187, 0x1, -R2 ;  /* 0x00000001bbbbd824 */ /* 0x000fe200078e0a02 */
[----:B------:R-:W-:Y:S01]  /*20fd0*/  ISETP.GE.AND P5, PT, R216, RZ, PT ;  /* 0x000000ffd800720c */ /* 0x000fe20003fa6270 */
[----:B------:R-:W-:-:S04]  /*20fe0*/  IMAD.HI.U32 R8, R3, R193, RZ ;  /* 0x000000c103087227 */ /* 0x000fc800078e00ff */
[----:B------:R-:W-:Y:S01]  /*20ff0*/  @!P2 IMAD.IADD R190, R190, 0x1, -R2 ;  /* 0x00000001bebea824 */ /* 0x000fe200078e0a02 */
[----:B------:R-:W-:Y:S01]  /*21000*/  ISETP.GE.AND P2, PT, R214, RZ, PT ;  /* 0x000000ffd600720c */ /* 0x000fe20003f46270 */
[----:B------:R-:W-:-:S04]  /*21010*/  IMAD.HI.U32 R4, R3, R194, RZ ;  /* 0x000000c203047227 */ /* 0x000fc800078e00ff */
[----:B------:R-:W-:Y:S01]  /*21020*/  @!P6 IMAD.IADD R189, R189, 0x1, -R2 ;  /* 0x00000001bdbde824 */ /* 0x000fe200078e0a02 */
[----:B------:R-:W-:Y:S01]  /*21030*/  ISETP.GE.AND P6, PT, R215, RZ, PT ;  /* 0x000000ffd700720c */ /* 0x000fe20003fc6270 */
[----:B------:R-:W-:Y:S02]  /*21040*/  IMAD.MOV R8, RZ, RZ, -R8 ;  /* 0x000000ffff087224 */ /* 0x000fe400078e0a08 */
[----:B------:R-:W-:Y:S01]  /*21050*/  @!P0 IMAD.IADD R192, R192, 0x1, -R2 ;  /* 0x00000001c0c08824 */ /* 0x000fe200078e0a02 */
[C---:B------:R-:W-:Y:S01]  /*21060*/  ISETP.GT.U32.AND P0, PT, R2.reuse, R190, PT ;  /* 0x000000be0200720c */ /* 0x040fe20003f04070 */
[----:B------:R-:W-:Y:S02]  /*21070*/  IMAD.MOV R4, RZ, RZ, -R4 ;  /* 0x000000ffff047224 */ /* 0x000fe400078e0a04 */
[C---:B------:R-:W-:Y:S02]  /*21080*/  IMAD R193, R2.reuse, R8, R193 ;  /* 0x0000000802c17224 */ /* 0x040fe400078e02c1 */
[----:B------:R-:W-:Y:S01]  /*21090*/  @!P4 IMAD.IADD R191, R191, 0x1, -R2 ;  /* 0x00000001bfbfc824 */ /* 0x000fe200078e0a02 */
[----:B------:R-:W-:Y:S01]  /*210a0*/  ISETP.GE.AND P4, PT, R209, RZ, PT ;  /* 0x000000ffd100720c */ /* 0x000fe20003f86270 */
[----:B------:R-:W-:-:S02]  /*210b0*/  IMAD R194, R2, R4, R194 ;  /* 0x0000000402c27224 */ /* 0x000fc400078e02c2 */
[----:B------:R-:W-:Y:S01]  /*210c0*/  @!P3 IMAD.MOV R186, RZ, RZ, -R186 ;  /* 0x000000ffffbab224 */ /* 0x000fe200078e0aba */
[C---:B------:R-:W-:Y:S01]  /*210d0*/  ISETP.GT.U32.AND P3, PT, R2.reuse, R193, PT ;  /* 0x000000c10200720c */ /* 0x040fe20003f64070 */
[----:B------:R-:W-:Y:S02]  /*210e0*/  IMAD.MOV.U32 R209, RZ, RZ, R207 ;  /* 0x000000ffffd17224 */ /* 0x000fe400078e00cf */
        /* <DEDUP_REMOVED lines=8> */
[----:B------:R-:W-:Y:S01]  /*21170*/  @!P6 IMAD.MOV R188, RZ, RZ, -R188 ;  /* 0x000000ffffbce224 */ /* 0x000fe200078e0abc */
[----:B------:R-:W-:Y:S01]  /*21180*/  ISETP.GE.AND P6, PT, R213, RZ, PT ;  /* 0x000000ffd500720c */ /* 0x000fe20003fc6270 */
[----:B------:R-:W-:Y:S01]  /*21190*/  @!P0 IMAD.IADD R190, R190, 0x1, -R2 ;  /* 0x00000001bebe8824 */ /* 0x000fe200078e0a02 */
[----:B------:R-:W-:Y:S01]  /*211a0*/  ISETP.GE.AND P0, PT, R212, RZ, PT ;  /* 0x000000ffd400720c */ /* 0x000fe20003f06270 */
[----:B------:R-:W-:-:S04]  /*211b0*/  IMAD.HI.U32 R4, R3, R195, RZ ;  /* 0x000000c303047227 */ /* 0x000fc800078e00ff */
[----:B------:R-:W-:Y:S02]  /*211c0*/  IMAD.MOV R4, RZ, RZ, -R4 ;  /* 0x000000ffff047224 */ /* 0x000fe400078e0a04 */
[--C-:B------:R-:W-:Y:S02]  /*211d0*/  @!P3 IMAD.IADD R193, R193, 0x1, -R2.reuse ;  /* 0x00000001c1c1b824 */ /* 0x100fe400078e0a02 */
[--C-:B------:R-:W-:Y:S02]  /*211e0*/  @!P1 IMAD.IADD R191, R191, 0x1, -R2.reuse ;  /* 0x00000001bfbf9824 */ /* 0x100fe400078e0a02 */
[--C-:B------:R-:W-:Y:S02]  /*211f0*/  @!P5 IMAD.IADD R192, R192, 0x1, -R2.reuse ;  /* 0x00000001c0c0d824 */ /* 0x100fe400078e0a02 */
[----:B------:R-:W-:Y:S01]  /*21200*/  IMAD R195, R2, R4, R195 ;  /* 0x0000000402c37224 */ /* 0x000fe200078e02c3 */
[----:B------:R-:W-:Y:S01]  /*21210*/  IABS R4, R197 ;  /* 0x000000c500047213 */ /* 0x000fe20000000000 */
[----:B------:R-:W-:Y:S01]  /*21220*/  @!P2 IMAD.IADD R194, R194, 0x1, -R2 ;  /* 0x00000001c2c2a824 */ /* 0x000fe200078e0a02 */
[----:B------:R-:W-:Y:S01]  /*21230*/  ISETP.GT.U32.AND P2, PT, R2, R193, PT ;  /* 0x000000c10200720c */ /* 0x000fe20003f44070 */
[----:B------:R-:W-:Y:S01]  /*21240*/  @!P6 IMAD.MOV R191, RZ, RZ, -R191 ;  /* 0x000000ffffbfe224 */ /* 0x000fe200078e0abf */
[----:B------:R-:W-:Y:S01]  /*21250*/  ISETP.GE.AND P3, PT, R208, RZ, PT ;  /* 0x000000ffd000720c */ /* 0x000fe20003f66270 */
[----:B------:R-:W-:Y:S01]  /*21260*/  @!P0 IMAD.MOV R192, RZ, RZ, -R192 ;  /* 0x000000ffffc08224 */ /* 0x000fe200078e0ac0 */
[----:B------:R-:W-:Y:S01]  /*21270*/  ISETP.GE.AND P6, PT, R197, RZ, PT ;  /* 0x000000ffc500720c */ /* 0x000fe20003fc6270 */
[----:B------:R-:W-:Y:S01]  /*21280*/  IMAD.MOV.U32 R208, RZ, RZ, R207 ;  /* 0x000000ffffd07224 */ /* 0x000fe200078e00cf */
[C---:B------:R-:W-:Y:S01]  /*21290*/  ISETP.GT.U32.AND P0, PT, R2.reuse, R195, PT ;  /* 0x000000c30200720c */ /* 0x040fe20003f04070 */
[----:B------:R-:W-:Y:S01]  /*212a0*/  @!P4 IMAD.MOV R190, RZ, RZ, -R190 ;  /* 0x000000ffffbec224 */ /* 0x000fe200078e0abe */
[----:B------:R-:W-:Y:S01]  /*212b0*/  IABS R197, R209 ;  /* 0x000000d100c57213 */ /* 0x000fe20000000000 */
[----:B------:R-:W-:Y:S01]  /*212c0*/  IMAD.MOV.U32 R207, RZ, RZ, R205 ;  /* 0x000000ffffcf7224 */ /* 0x000fe200078e00cd */
[----:B------:R-:W-:Y:S01]  /*212d0*/  ISETP.GT.U32.AND P4, PT, R2, R194, PT ;  /* 0x000000c20200720c */ /* 0x000fe20003f84070 */
[----:B------:R-:W-:-:S02]  /*212e0*/  IMAD.MOV.U32 R9, RZ, RZ, R4 ;  /* 0x000000ffff097224 */ /* 0x000fc400078e0004 */
[----:B------:R-:W-:Y:S01]  /*212f0*/  IMAD.MOV.U32 R205, RZ, RZ, R203 ;  /* 0x000000ffffcd7224 */ /* 0x000fe200078e00cb */
[----:B------:R-:W-:Y:S01]  /*21300*/  ISETP.GE.AND P1, PT, R211, RZ, PT ;  /* 0x000000ffd300720c */ /* 0x000fe20003f26270 */
[----:B------:R-:W-:Y:S01]  /*21310*/  IMAD.MOV.U32 R203, RZ, RZ, R202 ;  /* 0x000000ffffcb7224 */ /* 0x000fe200078e00ca */
[----:B------:R-:W-:Y:S01]  /*21320*/  ISETP.GE.AND P5, PT, R210, RZ, PT ;  /* 0x000000ffd200720c */ /* 0x000fe20003fa6270 */
[----:B------:R-:W-:Y:S01]  /*21330*/  IMAD.MOV.U32 R202, RZ, RZ, R198 ;  /* 0x000000ffffca7224 */ /* 0x000fe200078e00c6 */
[----:B------:R-:W-:Y:S01]  /*21340*/  IABS R198, R206 ;  /* 0x000000ce00c67213 */ /* 0x000fe20000000000 */
[----:B------:R-:W-:Y:S02]  /*21350*/  IMAD.MOV.U32 R214, RZ, RZ, R196 ;  /* 0x000000ffffd67224 */ /* 0x000fe400078e00c4 */
[----:B------:R-:W-:-:S04]  /*21360*/  IMAD.HI.U32 R196, R3, R9, RZ ;  /* 0x0000000903c47227 */ /* 0x000fc800078e00ff */
[----:B------:R-:W-:-:S04]  /*21370*/  IMAD.HI.U32 R8, R3, R197, RZ ;  /* 0x000000c503087227 */ /* 0x000fc800078e00ff */
[----:B------:R-:W-:Y:S02]  /*21380*/  IMAD.MOV R196, RZ, RZ, -R196 ;  /* 0x000000ffffc47224 */ /* 0x000fe400078e0ac4 */
[----:B------:R-:W-:-:S04]  /*21390*/  IMAD.HI.U32 R4, R3, R198, RZ ;  /* 0x000000c603047227 */ /* 0x000fc800078e00ff */
[----:B------:R-:W-:Y:S02]  /*213a0*/  IMAD.MOV R8, RZ, RZ, -R8 ;  /* 0x000000ffff087224 */ /* 0x000fe400078e0a08 */
[--C-:B------:R-:W-:Y:S01]  /*213b0*/  @!P2 IMAD.IADD R193, R193, 0x1, -R2.reuse ;  /* 0x00000001c1c1a824 */ /* 0x100fe200078e0a02 */
[----:B------:R-:W-:Y:S01]  /*213c0*/  ISETP.GE.AND P2, PT, R209, RZ, PT ;  /* 0x000000ffd100720c */ /* 0x000fe20003f46270 */
[----:B------:R-:W-:Y:S01]  /*213d0*/  IMAD.MOV.U32 R209, RZ, RZ, R199 ;  /* 0x000000ffffd17224 */ /* 0x000fe200078e00c7 */
[----:B------:R-:W-:Y:S01]  /*213e0*/  IABS R199, R204 ;  /* 0x000000cc00c77213 */ /* 0x000fe20000000000 */
[----:B------:R-:W-:Y:S02]  /*213f0*/  IMAD R196, R2, R196, R9 ;  /* 0x000000c402c47224 */ /* 0x000fe400078e0209 */
[--C-:B------:R-:W-:Y:S02]  /*21400*/  @!P0 IMAD.IADD R195, R195, 0x1, -R2.reuse ;  /* 0x00000001c3c38824 */ /* 0x100fe400078e0a02 */
[----:B------:R-:W-:-:S02]  /*21410*/  @!P4 IMAD.IADD R194, R194, 0x1, -R2 ;  /* 0x00000001c2c2c824 */ /* 0x000fc400078e0a02 */
[----:B------:R-:W-:Y:S02]  /*21420*/  IMAD.MOV R4, RZ, RZ, -R4 ;  /* 0x000000ffff047224 */ /* 0x000fe400078e0a04 */
[C---:B------:R-:W-:Y:S01]  /*21430*/  IMAD R197, R2.reuse, R8, R197 ;  /* 0x0000000802c57224 */ /* 0x040fe200078e02c5 */
[C---:B------:R-:W-:Y:S01]  /*21440*/  ISETP.GT.U32.AND P0, PT, R2.reuse, R195, PT ;  /* 0x000000c30200720c */ /* 0x040fe20003f04070 */
[----:B------:R-:W-:Y:S01]  /*21450*/  @!P1 IMAD.MOV R193, RZ, RZ, -R193 ;  /* 0x000000ffffc19224 */ /* 0x000fe200078e0ac1 */
[C---:B------:R-:W-:Y:S01]  /*21460*/  ISETP.GT.U32.AND P1, PT, R2.reuse, R196, PT ;  /* 0x000000c40200720c */ /* 0x040fe20003f24070 */
[C---:B------:R-:W-:Y:S02]  /*21470*/  IMAD R198, R2.reuse, R4, R198 ;  /* 0x0000000402c67224 */ /* 0x040fe400078e02c6 */
[----:B------:R-:W-:Y:S01]  /*21480*/  @!P5 IMAD.MOV R194, RZ, RZ, -R194 ;  /* 0x000000ffffc2d224 */ /* 0x000fe200078e0ac2 */
[----:B------:R-:W-:Y:S01]  /*21490*/  ISETP.GT.U32.AND P5, PT, R2, R197, PT ;  /* 0x000000c50200720c */ /* 0x000fe20003fa4070 */
[----:B------:R-:W-:-:S04]  /*214a0*/  IMAD.HI.U32 R4, R3, R199, RZ ;  /* 0x000000c703047227 */ /* 0x000fc800078e00ff */
[----:B------:R-:W-:Y:S02]  /*214b0*/  IMAD.MOV R4, RZ, RZ, -R4 ;  /* 0x000000ffff047224 */ /* 0x000fe400078e0a04 */
[----:B------:R-:W-:Y:S02]  /*214c0*/  IMAD.MOV.U32 R213, RZ, RZ, R208 ;  /* 0x000000ffffd57224 */ /* 0x000fe400078e00d0 */
[C---:B------:R-:W-:Y:S02]  /*214d0*/  IMAD R199, R2.reuse, R4, R199 ;  /* 0x0000000402c77224 */ /* 0x040fe400078e02c7 */
[--C-:B------:R-:W-:Y:S01]  /*214e0*/  @!P0 IMAD.IADD R195, R195, 0x1, -R2.reuse ;  /* 0x00000001c3c38824 */ /* 0x100fe200078e0a02 */
[----:B------:R-:W-:Y:S01]  /*214f0*/  ISETP.GT.U32.AND P0, PT, R2, R198, PT ;  /* 0x000000c60200720c */ /* 0x000fe20003f04070 */
[--C-:B------:R-:W-:Y:S01]  /*21500*/  @!P1 IMAD.IADD R196, R196, 0x1, -R2.reuse ;  /* 0x00000001c4c49824 */ /* 0x100fe200078e0a02 */
[----:B------:R-:W-:Y:S01]  /*21510*/  ISETP.GT.U32.AND P1, PT, R2, R199, PT ;  /* 0x000000c70200720c */ /* 0x000fe20003f24070 */
[----:B------:R-:W-:Y:S01]  /*21520*/  IMAD.MOV.U32 R210, RZ, RZ, R201 ;  /* 0x000000ffffd27224 */ /* 0x000fe200078e00c9 */
[----:B------:R-:W-:Y:S01]  /*21530*/  IABS R201, R213 ;  /* 0x000000d500c97213 */ /* 0x000fe20000000000 */
[----:B------:R-:W-:-:S02]  /*21540*/  @!P5 IMAD.IADD R197, R197, 0x1, -R2 ;  /* 0x00000001c5c5d824 */ /* 0x000fc400078e0a02 */
[----:B------:R-:W-:Y:S02]  /*21550*/  @!P3 IMAD.MOV R195, RZ, RZ, -R195 ;  /* 0x000000ffffc3b224 */ /* 0x000fe400078e0ac3 */
[----:B------:R-:W-:Y:S01]  /*21560*/  IMAD.HI.U32 R4, R3, R201, RZ ;  /* 0x000000c903047227 */ /* 0x000fe200078e00ff */
[----:B------:R-:W-:-:S03]  /*21570*/  ISETP.GT.U32.AND P3, PT, R2, R197, PT ;  /* 0x000000c50200720c */ /* 0x000fc60003f64070 */
[----:B------:R-:W-:Y:S01]  /*21580*/  IMAD.MOV.U32 R211, RZ, RZ, R200 ;  /* 0x000000ffffd37224 */ /* 0x000fe200078e00c8 */
[----:B------:R-:W-:Y:S01]  /*21590*/  IABS R200, R214 ;  /* 0x000000d600c87213 */ /* 0x000fe20000000000 */
[----:B------:R-:W-:Y:S01]  /*215a0*/  IMAD.MOV R4, RZ, RZ, -R4 ;  /* 0x000000ffff047224 */ /* 0x000fe200078e0a04 */
[----:B------:R-:W-:Y:S01]  /*215b0*/  ISETP.GE.AND P4, PT, R206, RZ, PT ;  /* 0x000000ffce00720c */ /* 0x000fe20003f86270 */
[----:B------:R-:W-:Y:S01]  /*215c0*/  IMAD.MOV.U32 R206, RZ, RZ, R202 ;  /* 0x000000ffffce7224 */ /* 0x000fe200078e00ca */
[----:B------:R-:W-:Y:S01]  /*215d0*/  IABS R202, R207 ;  /* 0x000000cf00ca7213 */ /* 0x000fe20000000000 */
[--C-:B------:R-:W-:Y:S01]  /*215e0*/  @!P0 IMAD.IADD R198, R198, 0x1, -R2.reuse ;  /* 0x00000001c6c68824 */ /* 0x100fe200078e0a02 */
[C---:B------:R-:W-:Y:S01]  /*215f0*/  ISETP.GT.U32.AND P5, PT, R2.reuse, R196, PT ;  /* 0x000000c40200720c */ /* 0x040fe20003fa4070 */
[----:B------:R-:W-:Y:S02]  /*21600*/  @!P1 IMAD.IADD R199, R199, 0x1, -R2 ;  /* 0x00000001c7c79824 */ /* 0x000fe400078e0a02 */
[----:B------:R-:W-:-:S02]  /*21610*/  IMAD R201, R2, R4, R201 ;  /* 0x0000000402c97224 */ /* 0x000fc400078e02c9 */
[----:B------:R-:W-:Y:S01]  /*21620*/  IMAD.HI.U32 R8, R3, R200, RZ ;  /* 0x000000c803087227 */ /* 0x000fe200078e00ff */
[C---:B------:R-:W-:Y:S02]  /*21630*/  ISETP.GT.U32.AND P0, PT, R2.reuse, R198, PT ;  /* 0x000000c60200720c */ /* 0x040fe40003f04070 */
[C---:B------:R-:W-:Y:S01]  /*21640*/  ISETP.GT.U32.AND P1, PT, R2.reuse, R199, PT ;  /* 0x000000c70200720c */ /* 0x040fe20003f24070 */
[----:B------:R-:W-:Y:S01]  /*21650*/  @!P3 IMAD.IADD R197, R197, 0x1, -R2 ;  /* 0x00000001c5c5b824 */ /* 0x000fe200078e0a02 */
[----:B------:R-:W-:Y:S01]  /*21660*/  ISETP.GT.U32.AND P3, PT, R2, R201, PT ;  /* 0x000000c90200720c */ /* 0x000fe20003f64070 */
[----:B------:R-:W-:Y:S02]  /*21670*/  IMAD.MOV R8, RZ, RZ, -R8 ;  /* 0x000000ffff087224 */ /* 0x000fe400078e0a08 */
[----:B------:R-:W-:-:S04]  /*21680*/  IMAD.HI.U32 R4, R3, R202, RZ ;  /* 0x000000ca03047227 */ /* 0x000fc800078e00ff */
[----:B------:R-:W-:Y:S02]  /*21690*/  IMAD R200, R2, R8, R200 ;  /* 0x0000000802c87224 */ /* 0x000fe400078e02c8 */
[----:B------:R-:W-:Y:S02]  /*216a0*/  IMAD.MOV R4, RZ, RZ, -R4 ;  /* 0x000000ffff047224 */ /* 0x000fe400078e0a04 */
[----:B------:R-:W-:Y:S01]  /*216b0*/  @!P5 IMAD.IADD R196, R196, 0x1, -R2 ;  /* 0x00000001c4c4d824 */ /* 0x000fe200078e0a02 */
[C---:B------:R-:W-:Y:S01]  /*216c0*/  ISETP.GT.U32.AND P5, PT, R2.reuse, R200, PT ;  /* 0x000000c80200720c */ /* 0x040fe20003fa4070 */
[----:B------:R-:W-:Y:S02]  /*216d0*/  IMAD R202, R2, R4, R202 ;  /* 0x0000000402ca7224 */ /* 0x000fe400078e02ca */
[----:B------:R-:W-:Y:S01]  /*216e0*/  IMAD.MOV.U32 R208, RZ, RZ, R203 ;  /* 0x000000ffffd07224 */ /* 0x000fe200078e00cb */
[----:B------:R-:W-:Y:S01]  /*216f0*/  IABS R203, R206 ;  /* 0x000000ce00cb7213 */ /* 0x000fe20000000000 */
[--C-:B------:R-:W-:Y:S01]  /*21700*/  @!P0 IMAD.IADD R198, R198, 0x1, -R2.reuse ;  /* 0x00000001c6c68824 */ /* 0x100fe200078e0a02 */
[----:B------:R-:W-:Y:S01]  /*21710*/  ISETP.GE.AND P0, PT, R204, RZ, PT ;  /* 0x000000ffcc00720c */ /* 0x000fe20003f06270 */
[--C-:B------:R-:W-:Y:S01]  /*21720*/  @!P1 IMAD.IADD R199, R199, 0x1, -R2.reuse ;  /* 0x00000001c7c79824 */ /* 0x100fe200078e0a02 */
[----:B------:R-:W-:Y:S01]  /*21730*/  ISETP.GT.U32.AND P1, PT, R2, R202, PT ;  /* 0x000000ca0200720c */ /* 0x000fe20003f24070 */
[----:B------:R-:W-:Y:S01]  /*21740*/  @!P3 IMAD.IADD R201, R201, 0x1, -R2 ;  /* 0x00000001c9c9b824 */ /* 0x000fe200078e0a02 */
[----:B------:R-:W-:Y:S01]  /*21750*/  IABS R204, R208 ;  /* 0x000000d000cc7213 */ /* 0x000fe20000000000 */
[----:B------:R-:W-:-:S04]  /*21760*/  IMAD.HI.U32 R4, R3, R203, RZ ;  /* 0x000000cb03047227 */ /* 0x000fc800078e00ff */
[----:B------:R-:W-:Y:S01]  /*21770*/  @!P6 IMAD.MOV R196, RZ, RZ, -R196 ;  /* 0x000000ffffc4e224 */ /* 0x000fe200078e0ac4 */
[----:B------:R-:W-:Y:S01]  /*21780*/  ISETP.GT.U32.AND P6, PT, R2, R201, PT ;  /* 0x000000c90200720c */ /* 0x000fe20003fc4070 */
[----:B------:R-:W-:Y:S02]  /*21790*/  IMAD.MOV R4, RZ, RZ, -R4 ;  /* 0x000000ffff047224 */ /* 0x000fe400078e0a04 */
[----:B------:R-:W-:-:S04]  /*217a0*/  IMAD.HI.U32 R8, R3, R204, RZ ;  /* 0x000000cc03087227 */ /* 0x000fc800078e00ff */
[----:B------:R-:W-:Y:S02]  /*217b0*/  @!P5 IMAD.IADD R200, R200, 0x1, -R2 ;  /* 0x00000001c8c8d824 */ /* 0x000fe400078e0a02 */
[----:B------:R-:W-:Y:S02]  /*217c0*/  IMAD R203, R2, R4, R203 ;  /* 0x0000000402cb7224 */ /* 0x000fe400078e02cb */
[----:B------:R-:W-:Y:S02]  /*217d0*/  IMAD.MOV R8, RZ, RZ, -R8 ;  /* 0x000000ffff087224 */ /* 0x000fe400078e0a08 */
[----:B------:R-:W-:Y:S01]  /*217e0*/  @!P1 IMAD.IADD R202, R202, 0x1, -R2 ;  /* 0x00000001caca9824 */ /* 0x000fe200078e0a02 */
[C---:B------:R-:W-:Y:S01]  /*217f0*/  ISETP.GT.U32.AND P1, PT, R2.reuse, R200, PT ;  /* 0x000000c80200720c */ /* 0x040fe20003f24070 */
[----:B------:R-:W-:Y:S01]  /*21800*/  @!P0 IMAD.MOV R199, RZ, RZ, -R199 ;  /* 0x000000ffffc78224 */ /* 0x000fe200078e0ac7 */
[C---:B------:R-:W-:Y:S01]  /*21810*/  ISETP.GT.U32.AND P0, PT, R2.reuse, R203, PT ;  /* 0x000000cb0200720c */ /* 0x040fe20003f04070 */
[----:B------:R-:W-:-:S02]  /*21820*/  IMAD R204, R2, R8, R204 ;  /* 0x0000000802cc7224 */ /* 0x000fc400078e02cc */
[----:B------:R-:W-:Y:S02]  /*21830*/  IMAD.MOV.U32 R212, RZ, RZ, R205 ;  /* 0x000000ffffd47224 */ /* 0x000fe400078e00cd */
[----:B------:R-:W-:Y:S01]  /*21840*/  @!P6 IMAD.IADD R201, R201, 0x1, -R2 ;  /* 0x00000001c9c9e824 */ /* 0x000fe200078e0a02 */
[----:B------:R-:W-:Y:S02]  /*21850*/  ISETP.GT.U32.AND P6, PT, R2, R204, PT ;  /* 0x000000cc0200720c */ /* 0x000fe40003fc4070 */
[----:B------:R-:W-:-:S03]  /*21860*/  IABS R205, R212 ;  /* 0x000000d400cd7213 */ /* 0x000fc60000000000 */
[--C-:B------:R-:W-:Y:S02]  /*21870*/  @!P1 IMAD.IADD R200, R200, 0x1, -R2.reuse ;  /* 0x00000001c8c89824 */ /* 0x100fe400078e0a02 */
[----:B------:R-:W-:Y:S01]  /*21880*/  IMAD.HI.U32 R4, R3, R205, RZ ;  /* 0x000000cd03047227 */ /* 0x000fe200078e00ff */
[----:B------:R-:W-:Y:S02]  /*21890*/  ISETP.GE.AND P1, PT, R206, RZ, PT ;  /* 0x000000ffce00720c */ /* 0x000fe40003f26270 */
[----:B------:R-:W-:Y:S01]  /*218a0*/  IABS R206, R211 ;  /* 0x000000d300ce7213 */ /* 0x000fe20000000000 */
[----:B------:R-:W-:Y:S02]  /*218b0*/  @!P0 IMAD.IADD R203, R203, 0x1, -R2 ;  /* 0x00000001cbcb8824 */ /* 0x000fe400078e0a02 */
[----:B------:R-:W-:Y:S02]  /*218c0*/  IMAD.MOV R4, RZ, RZ, -R4 ;  /* 0x000000ffff047224 */ /* 0x000fe400078e0a04 */
[----:B------:R-:W-:Y:S01]  /*218d0*/  @!P6 IMAD.IADD R204, R204, 0x1, -R2 ;  /* 0x00000001cccce824 */ /* 0x000fe200078e0a02 */
[C---:B------:R-:W-:Y:S01]  /*218e0*/  ISETP.GT.U32.AND P6, PT, R2.reuse, R203, PT ;  /* 0x000000cb0200720c */ /* 0x040fe20003fc4070 */
[----:B------:R-:W-:-:S02]  /*218f0*/  IMAD R205, R2, R4, R205 ;  /* 0x0000000402cd7224 */ /* 0x000fc400078e02cd */
[----:B------:R-:W-:-:S04]  /*21900*/  IMAD.HI.U32 R4, R3, R206, RZ ;  /* 0x000000ce03047227 */ /* 0x000fc800078e00ff */
[----:B------:R-:W-:-:S04]  /*21910*/  IMAD.MOV R4, RZ, RZ, -R4 ;  /* 0x000000ffff047224 */ /* 0x000fc800078e0a04 */
[----:B------:R-:W-:Y:S02]  /*21920*/  IMAD R206, R2, R4, R206 ;  /* 0x0000000402ce7224 */ /* 0x000fe400078e02ce */
[----:B------:R-:W-:-:S03]  /*21930*/  @!P6 IMAD.IADD R203, R203, 0x1, -R2 ;  /* 0x00000001cbcbe824 */ /* 0x000fc600078e0a02 */
[----:B------:R-:W-:-:S13]  /*21940*/  ISETP.GT.U32.AND P6, PT, R2, R206, PT ;  /* 0x000000ce0200720c */ /* 0x000fda0003fc4070 */
[----:B------:R-:W-:-:S05]  /*21950*/  @!P6 IMAD.IADD R206, R206, 0x1, -R2 ;  /* 0x00000001cecee824 */ /* 0x000fca00078e0a02 */
[----:B------:R-:W-:Y:S01]  /*21960*/  ISETP.GT.U32.AND P6, PT, R2, R206, PT ;  /* 0x000000ce0200720c */ /* 0x000fe20003fc4070 */
[----:B------:R-:W-:Y:S01]  /*21970*/  @!P4 IMAD.MOV R198, RZ, RZ, -R198 ;  /* 0x000000ffffc6c224 */ /* 0x000fe200078e0ac6 */
[----:B------:R-:W-:Y:S01]  /*21980*/  ISETP.GE.AND P4, PT, R207, RZ, PT ;  /* 0x000000ffcf00720c */ /* 0x000fe20003f86270 */
[----:B------:R-:W-:Y:S01]  /*21990*/  @!P1 IMAD.MOV R203, RZ, RZ, -R203 ;  /* 0x000000ffffcb9224 */ /* 0x000fe200078e0acb */
[----:B------:R-:W-:Y:S02]  /*219a0*/  IABS R207, R209 ;  /* 0x000000d100cf7213 */ /* 0x000fe40000000000 */
[----:B------:R-:W-:Y:S02]  /*219b0*/  ISETP.GE.AND P1, PT, R209, RZ, PT ;  /* 0x000000ffd100720c */ /* 0x000fe40003f26270 */
[----:B------:R-:W-:-:S05]  /*219c0*/  IABS R209, R250 ;  /* 0x000000fa00d17213 */ /* 0x000fca0000000000 */
[----:B------:R-:W-:Y:S01]  /*219d0*/  @!P6 IMAD.IADD R206, R206, 0x1, -R2 ;  /* 0x00000001cecee824 */ /* 0x000fe200078e0a02 */
[----:B------:R-:W-:Y:S02]  /*219e0*/  ISETP.GE.AND P6, PT, R250, RZ, PT ;  /* 0x000000fffa00720c */ /* 0x000fe40003fc6270 */
[----:B------:R-:W2:Y:S01]  /*219f0*/  LDL.LU R250, [R1+0x770] ;  /* 0x0007700001fa7983 */ /* 0x000ea20000300800 */
[----:B------:R-:W-:Y:S01]  /*21a00*/  ISETP.GT.U32.AND P0, PT, R2, R205, PT ;  /* 0x000000cd0200720c */ /* 0x000fe20003f04070 */
[----:B------:R-:W-:-:S04]  /*21a10*/  IMAD.HI.U32 R8, R3, R207, RZ ;  /* 0x000000cf03087227 */ /* 0x000fc800078e00ff */
[----:B------:R-:W-:Y:S01]  /*21a20*/  @!P2 IMAD.MOV R197, RZ, RZ, -R197 ;  /* 0x000000ffffc5a224 */ /* 0x000fe200078e0ac5 */
[C---:B------:R-:W-:Y:S01]  /*21a30*/  ISETP.GT.U32.AND P2, PT, R2.reuse, R202, PT ;  /* 0x000000ca0200720c */ /* 0x040fe20003f44070 */
[----:B------:R-:W-:Y:S01]  /*21a40*/  IMAD.MOV R8, RZ, RZ, -R8 ;  /* 0x000000ffff087224 */ /* 0x000fe200078e0a08 */
[----:B------:R-:W-:Y:S01]  /*21a50*/  ISETP.GE.AND P3, PT, R213, RZ, PT ;  /* 0x000000ffd500720c */ /* 0x000fe20003f66270 */
[----:B------:R-:W3:Y:S04]  /*21a60*/  LDL.LU R225, [R1+0x774] ;  /* 0x0007740001e17983 */ /* 0x000ee80000300800 */
[----:B------:R-:W-:Y:S01]  /*21a70*/  @!P0 IMAD.IADD R205, R205, 0x1, -R2 ;  /* 0x00000001cdcd8824 */ /* 0x000fe200078e0a02 */
[C---:B------:R-:W-:Y:S01]  /*21a80*/  ISETP.GT.U32.AND P0, PT, R2.reuse, R204, PT ;  /* 0x000000cc0200720c */ /* 0x040fe20003f04070 */
[----:B------:R-:W-:-:S04]  /*21a90*/  IMAD R207, R2, R8, R207 ;  /* 0x0000000802cf7224 */ /* 0x000fc800078e02cf */
[----:B------:R-:W-:Y:S01]  /*21aa0*/  @!P2 IMAD.IADD R202, R202, 0x1, -R2 ;  /* 0x00000001cacaa824 */ /* 0x000fe200078e0a02 */
[----:B------:R-:W-:-:S07]  /*21ab0*/  ISETP.GE.AND P2, PT, R208, RZ, PT ;  /* 0x000000ffd000720c */ /* 0x000fce0003f46270 */
[----:B------:R-:W-:Y:S01]  /*21ac0*/  @!P0 IMAD.IADD R204, R204, 0x1, -R2 ;  /* 0x00000001cccc8824 */ /* 0x000fe200078e0a02 */
[----:B------:R-:W-:Y:S02]  /*21ad0*/  ISETP.GT.U32.AND P0, PT, R2, R207, PT ;  /* 0x000000cf0200720c */ /* 0x000fe40003f04070 */
[----:B------:R-:W-:-:S05]  /*21ae0*/  IABS R208, R210 ;  /* 0x000000d200d07213 */ /* 0x000fca0000000000 */
[----:B------:R-:W-:-:S04]  /*21af0*/  IMAD.HI.U32 R4, R3, R208, RZ ;  /* 0x000000d003047227 */ /* 0x000fc800078e00ff */
[----:B------:R-:W-:Y:S02]  /*21b00*/  IMAD.MOV R4, RZ, RZ, -R4 ;  /* 0x000000ffff047224 */ /* 0x000fe400078e0a04 */
[----:B------:R-:W-:Y:S02]  /*21b10*/  @!P0 IMAD.IADD R207, R207, 0x1, -R2 ;  /* 0x00000001cfcf8824 */ /* 0x000fe400078e0a02 */
[----:B------:R-:W-:Y:S01]  /*21b20*/  @!P3 IMAD.MOV R201, RZ, RZ, -R201 ;  /* 0x000000ffffc9b224 */ /* 0x000fe200078e0ac9 */
[C---:B------:R-:W-:Y:S01]  /*21b30*/  ISETP.GT.U32.AND P3, PT, R2.reuse, R205, PT ;  /* 0x000000cd0200720c */ /* 0x040fe20003f64070 */
[C---:B------:R-:W-:Y:S01]  /*21b40*/  IMAD R208, R2.reuse, R4, R208 ;  /* 0x0000000402d07224 */ /* 0x040fe200078e02d0 */
[----:B------:R-:W-:Y:S01]  /*21b50*/  ISETP.GT.U32.AND P0, PT, R2, R207, PT ;  /* 0x000000cf0200720c */ /* 0x000fe20003f04070 */
[----:B------:R-:W-:-:S04]  /*21b60*/  IMAD.HI.U32 R4, R3, R209, RZ ;  /* 0x000000d103047227 */ /* 0x000fc800078e00ff */
[----:B------:R-:W-:Y:S01]  /*21b70*/  @!P2 IMAD.MOV R204, RZ, RZ, -R204 ;  /* 0x000000ffffcca224 */ /* 0x000fe200078e0acc */
[----:B------:R-:W-:Y:S01]  /*21b80*/  ISETP.GE.AND P2, PT, R210, RZ, PT ;  /* 0x000000ffd200720c */ /* 0x000fe20003f46270 */
[----:B------:R-:W-:Y:S01]  /*21b90*/  IMAD.MOV R4, RZ, RZ, -R4 ;  /* 0x000000ffff047224 */ /* 0x000fe200078e0a04 */
[----:B------:R-:W-:Y:S01]  /*21ba0*/  IABS R210, R218 ;  /* 0x000000da00d27213 */ /* 0x000fe20000000000 */
[----:B------:R-:W-:Y:S01]  /*21bb0*/  @!P4 IMAD.MOV R202, RZ, RZ, -R202 ;  /* 0x000000ffffcac224 */ /* 0x000fe200078e0aca */
[----:B------:R-:W-:Y:S01]  /*21bc0*/  ISETP.GE.AND P4, PT, R211, RZ, PT ;  /* 0x000000ffd300720c */ /* 0x000fe20003f86270 */
[----:B------:R-:W-:Y:S01]  /*21bd0*/  IMAD R209, R2, R4, R209 ;  /* 0x0000000402d17224 */ /* 0x000fe200078e02d1 */
[----:B------:R-:W-:Y:S01]  /*21be0*/  IABS R211, R228 ;  /* 0x000000e400d37213 */ /* 0x000fe20000000000 */
[----:B------:R-:W-:-:S04]  /*21bf0*/  IMAD.HI.U32 R8, R3, R210, RZ ;  /* 0x000000d203087227 */ /* 0x000fc800078e00ff */
[--C-:B------:R-:W-:Y:S01]  /*21c00*/  @!P3 IMAD.IADD R205, R205, 0x1, -R2.reuse ;  /* 0x00000001cdcdb824 */ /* 0x100fe200078e0a02 */
[C---:B------:R-:W-:Y:S01]  /*21c10*/  ISETP.GT.U32.AND P3, PT, R2.reuse, R208, PT ;  /* 0x000000d00200720c */ /* 0x040fe20003f64070 */
[----:B------:R-:W-:Y:S01]  /*21c20*/  @!P0 IMAD.IADD R207, R207, 0x1, -R2 ;  /* 0x00000001cfcf8824 */ /* 0x000fe200078e0a02 */
[----:B------:R-:W-:Y:S01]  /*21c30*/  ISETP.GT.U32.AND P0, PT, R2, R209, PT ;  /* 0x000000d10200720c */ /* 0x000fe20003f04070 */
[----:B------:R-:W-:Y:S02]  /*21c40*/  IMAD.MOV R4, RZ, RZ, -R8 ;  /* 0x000000ffff047224 */ /* 0x000fe400078e0a08 */
[----:B------:R-:W-:-:S04]  /*21c50*/  IMAD.HI.U32 R8, R3, R211, RZ ;  /* 0x000000d303087227 */ /* 0x000fc800078e00ff */
[----:B------:R-:W-:Y:S02]  /*21c60*/  IMAD R210, R2, R4, R210 ;  /* 0x0000000402d27224 */ /* 0x000fe400078e02d2 */
[----:B------:R-:W-:Y:S01]  /*21c70*/  IMAD.MOV R4, RZ, RZ, -R8 ;  /* 0x000000ffff047224 */ /* 0x000fe200078e0a08 */
[----:B------:R-:W-:-:S03]  /*21c80*/  IABS R213, R224 ;  /* 0x000000e000d57213 */ /* 0x000fc60000000000 */
[----:B------:R-:W-:Y:S02]  /*21c90*/  IMAD R211, R2, R4, R211 ;  /* 0x0000000402d37224 */ /* 0x000fe400078e02d3 */
[--C-:B------:R-:W-:Y:S02]  /*21ca0*/  @!P3 IMAD.IADD R208, R208, 0x1, -R2.reuse ;  /* 0x00000001d0d0b824 */ /* 0x100fe400078e0a02 */
[----:B------:R-:W-:Y:S01]  /*21cb0*/  @!P0 IMAD.IADD R209, R209, 0x1, -R2 ;  /* 0x00000001d1d18824 */ /* 0x000fe200078e0a02 */
[----:B------:R-:W-:Y:S01]  /*21cc0*/  ISETP.GT.U32.AND P0, PT, R2, R211, PT ;  /* 0x000000d30200720c */ /* 0x000fe20003f04070 */
[----:B------:R-:W-:Y:S01]  /*21cd0*/  IMAD.HI.U32 R4, R3, R213, RZ ;  /* 0x000000d503047227 */ /* 0x000fe200078e00ff */
[----:B------:R-:W-:Y:S02]  /*21ce0*/  ISETP.GE.AND P5, PT, R214, RZ, PT ;  /* 0x000000ffd600720c */ /* 0x000fe40003fa6270 */
[----:B------:R-:W-:Y:S01]  /*21cf0*/  ISETP.GT.U32.AND P3, PT, R2, R208, PT ;  /* 0x000000d00200720c */ /* 0x000fe20003f64070 */
[----:B------:R-:W-:-:S04]  /*21d00*/  IMAD.MOV R4, RZ, RZ, -R4 ;  /* 0x000000ffff047224 */ /* 0x000fc800078e0a04 */
[----:B------:R-:W-:-:S04]  /*21d10*/  IMAD R213, R2, R4, R213 ;  /* 0x0000000402d57224 */ /* 0x000fc800078e02d5 */
[----:B------:R-:W-:Y:S01]  /*21d20*/  @!P0 IMAD.IADD R211, R211, 0x1, -R2 ;  /* 0x00000001d3d38824 */ /* 0x000fe200078e0a02 */
[----:B------:R-:W-:Y:S01]  /*21d30*/  ISETP.GT.U32.AND P0, PT, R2, R213, PT ;  /* 0x000000d50200720c */ /* 0x000fe20003f04070 */
[----:B------:R-:W-:Y:S01]  /*21d40*/  @!P5 IMAD.MOV R200, RZ, RZ, -R200 ;  /* 0x000000ffffc8d224 */ /* 0x000fe200078e0ac8 */
[----:B------:R-:W-:Y:S01]  /*21d50*/  ISETP.GE.AND P5, PT, R212, RZ, PT ;  /* 0x000000ffd400720c */ /* 0x000fe20003fa6270 */
[----:B------:R-:W-:Y:S01]  /*21d60*/  @!P3 IMAD.IADD R208, R208, 0x1, -R2 ;  /* 0x00000001d0d0b824 */ /* 0x000fe200078e0a02 */
[----:B------:R-:W-:Y:S02]  /*21d70*/  IABS R212, R227 ;  /* 0x000000e300d47213 */ /* 0x000fe40000000000 */
[----:B------:R-:W-:-:S03]  /*21d80*/  ISETP.GT.U32.AND P3, PT, R2, R210, PT ;  /* 0x000000d20200720c */ /* 0x000fc60003f64070 */
[----:B------:R-:W-:Y:S01]  /*21d90*/  IMAD.HI.U32 R9, R3, R212, RZ ;  /* 0x000000d403097227 */ /* 0x000fe200078e00ff */
[----:B------:R-:W-:-:S03]  /*21da0*/  IABS R214, R220 ;  /* 0x000000dc00d67213 */ /* 0x000fc60000000000 */
[----:B------:R-:W-:Y:S02]  /*21db0*/  IMAD.MOV R8, RZ, RZ, -R9 ;  /* 0x000000ffff087224 */ /* 0x000fe400078e0a09 */
[----:B------:R-:W-:Y:S01]  /*21dc0*/  @!P0 IMAD.IADD R213, R213, 0x1, -R2 ;  /* 0x00000001d5d58824 */ /* 0x000fe200078e0a02 */
[C---:B------:R-:W-:Y:S01]  /*21dd0*/  ISETP.GT.U32.AND P0, PT, R2.reuse, R209, PT ;  /* 0x000000d10200720c */ /* 0x040fe20003f04070 */
[----:B------:R-:W-:Y:S02]  /*21de0*/  IMAD R212, R2, R8, R212 ;  /* 0x0000000802d47224 */ /* 0x000fe400078e02d4 */
[----:B------:R-:W-:Y:S01]  /*21df0*/  IMAD.HI.U32 R4, R3, R214, RZ ;  /* 0x000000d603047227 */ /* 0x000fe200078e00ff */
[----:B------:R-:W-:-:S03]  /*21e00*/  IABS R215, R223 ;  /* 0x000000df00d77213 */ /* 0x000fc60000000000 */
[----:B------:R-:W-:Y:S01]  /*21e10*/  @!P3 IMAD.IADD R210, R210, 0x1, -R2 ;  /* 0x00000001d2d2b824 */ /* 0x000fe200078e0a02 */
[----:B------:R-:W-:Y:S01]  /*21e20*/  IABS R216, R226 ;  /* 0x000000e200d87213 */ /* 0x000fe20000000000 */
[----:B------:R-:W-:Y:S01]  /*21e30*/  IMAD.MOV R4, RZ, RZ, -R4 ;  /* 0x000000ffff047224 */ /* 0x000fe200078e0a04 */
[C---:B------:R-:W-:Y:S01]  /*21e40*/  ISETP.GT.U32.AND P3, PT, R2.reuse, R212, PT ;  /* 0x000000d40200720c */ /* 0x040fe20003f64070 */
[----:B------:R-:W-:Y:S01]  /*21e50*/  @!P4 IMAD.MOV R206, RZ, RZ, -R206 ;  /* 0x000000ffffcec224 */ /* 0x000fe200078e0ace */
[C---:B------:R-:W-:Y:S01]  /*21e60*/  ISETP.GT.U32.AND P4, PT, R2.reuse, R210, PT ;  /* 0x000000d20200720c */ /* 0x040fe20003f84070 */
[----:B------:R-:W-:Y:S01]  /*21e70*/  @!P1 IMAD.MOV R207, RZ, RZ, -R207 ;  /* 0x000000ffffcf9224 */ /* 0x000fe200078e0acf */
[----:B------:R-:W-:Y:S01]  /*21e80*/  ISETP.GT.U32.AND P1, PT, R2, R211, PT ;  /* 0x000000d30200720c */ /* 0x000fe20003f24070 */
[----:B------:R-:W-:-:S04]  /*21e90*/  IMAD.HI.U32 R8, R3, R215, RZ ;  /* 0x000000d703087227 */ /* 0x000fc800078e00ff */
[----:B------:R-:W-:Y:S02]  /*21ea0*/  IMAD R214, R2, R4, R214 ;  /* 0x0000000402d67224 */ /* 0x000fe400078e02d6 */
[----:B------:R-:W-:Y:S01]  /*21eb0*/  IMAD.HI.U32 R9, R3, R216, RZ ;  /* 0x000000d803097227 */ /* 0x000fe200078e00ff */
[----:B------:R-:W-:-:S03]  /*21ec0*/  IABS R217, R222 ;  /* 0x000000de00d97213 */ /* 0x000fc60000000000 */
[----:B------:R-:W-:Y:S02]  /*21ed0*/  IMAD.MOV R8, RZ, RZ, -R8 ;  /* 0x000000ffff087224 */ /* 0x000fe400078e0a08 */
[----:B------:R-:W-:Y:S01]  /*21ee0*/  @!P0 IMAD.IADD R209, R209, 0x1, -R2 ;  /* 0x00000001d1d18824 */ /* 0x000fe200078e0a02 */
[C---:B------:R-:W-:Y:S01]  /*21ef0*/  ISETP.GT.U32.AND P0, PT, R2.reuse, R214, PT ;  /* 0x000000d60200720c */ /* 0x040fe20003f04070 */
[----:B------:R-:W-:Y:S02]  /*21f00*/  IMAD.MOV R9, RZ, RZ, -R9 ;  /* 0x000000ffff097224 */ /* 0x000fe400078e0a09 */
[C---:B------:R-:W-:Y:S02]  /*21f10*/  IMAD R215, R2.reuse, R8, R215 ;  /* 0x0000000802d77224 */ /* 0x040fe400078e02d7 */
[----:B------:R-:W-:Y:S02]  /*21f20*/  IMAD R216, R2, R9, R216 ;  /* 0x0000000902d87224 */ /* 0x000fe400078e02d8 */
[----:B------:R-:W-:-:S02]  /*21f30*/  @!P3 IMAD.IADD R212, R212, 0x1, -R2 ;  /* 0x00000001d4d4b824 */ /* 0x000fc400078e0a02 */
[----:B------:R-:W-:Y:S01]  /*21f40*/  IMAD.HI.U32 R10, R3, R217, RZ ;  /* 0x000000d9030a7227 */ /* 0x000fe200078e00ff */
[----:B------:R-:W-:-:S03]  /*21f50*/  ISETP.GE.AND P3, PT, R218, RZ, PT ;  /* 0x000000ffda00720c */ /* 0x000fc60003f66270 */
[--C-:B------:R-:W-:Y:S01]  /*21f60*/  @!P4 IMAD.IADD R210, R210, 0x1, -R2.reuse ;  /* 0x00000001d2d2c824 */ /* 0x100fe200078e0a02 */
[C---:B------:R-:W-:Y:S01]  /*21f70*/  ISETP.GT.U32.AND P4, PT, R2.reuse, R215, PT ;  /* 0x000000d70200720c */ /* 0x040fe20003f84070 */
[----:B------:R-:W-:Y:S01]  /*21f80*/  @!P1 IMAD.IADD R211, R211, 0x1, -R2 ;  /* 0x00000001d3d39824 */ /* 0x000fe200078e0a02 */
[C---:B------:R-:W-:Y:S01]  /*21f90*/  ISETP.GT.U32.AND P1, PT, R2.reuse, R216, PT ;  /* 0x000000d80200720c */ /* 0x040fe20003f24070 */
[----:B------:R-:W-:Y:S01]  /*21fa0*/  @!P2 IMAD.MOV R208, RZ, RZ, -R208 ;  /* 0x000000ffffd0a224 */ /* 0x000fe200078e0ad0 */
[----:B------:R-:W-:Y:S01]  /*21fb0*/  ISETP.GT.U32.AND P2, PT, R2, R212, PT ;  /* 0x000000d40200720c */ /* 0x000fe20003f44070 */
[----:B------:R-:W-:Y:S01]  /*21fc0*/  IMAD.MOV R4, RZ, RZ, -R10 ;  /* 0x000000ffff047224 */ /* 0x000fe200078e0a0a */
[----:B------:R-:W-:Y:S01]  /*21fd0*/  IABS R218, R221 ;  /* 0x000000dd00da7213 */ /* 0x000fe20000000000 */
[----:B------:R-:W-:Y:S01]  /*21fe0*/  @!P0 IMAD.IADD R214, R214, 0x1, -R2 ;  /* 0x00000001d6d68824 */ /* 0x000fe200078e0a02 */
[----:B------:R-:W-:Y:S01]  /*21ff0*/  ISETP.GE.AND P0, PT, R227, RZ, PT ;  /* 0x000000ffe300720c */ /* 0x000fe20003f06270 */
[----:B------:R-:W-:-:S02]  /*22000*/  IMAD R217, R2, R4, R217 ;  /* 0x0000000402d97224 */ /* 0x000fc400078e02d9 */
[----:B------:R-:W-:-:S04]  /*22010*/  IMAD.HI.U32 R4, R3, R218, RZ ;  /* 0x000000da03047227 */ /* 0x000fc800078e00ff */
[----:B------:R-:W-:Y:S01]  /*22020*/  @!P5 IMAD.MOV R205, RZ, RZ, -R205 ;  /* 0x000000ffffcdd224 */ /* 0x000fe200078e0acd */
[----:B------:R-:W-:Y:S01]  /*22030*/  ISETP.GT.U32.AND P5, PT, R2, R213, PT ;  /* 0x000000d50200720c */ /* 0x000fe20003fa4070 */
[----:B------:R-:W-:Y:S02]  /*22040*/  IMAD.MOV R4, RZ, RZ, -R4 ;  /* 0x000000ffff047224 */ /* 0x000fe400078e0a04 */
[--C-:B------:R-:W-:Y:S01]  /*22050*/  @!P4 IMAD.IADD R215, R215, 0x1, -R2.reuse ;  /* 0x00000001d7d7c824 */ /* 0x100fe200078e0a02 */
[----:B------:R-:W-:Y:S01]  /*22060*/  ISETP.GE.AND P4, PT, R224, RZ, PT ;  /* 0x000000ffe000720c */ /* 0x000fe20003f86270 */
[--C-:B------:R-:W-:Y:S01]  /*22070*/  @!P1 IMAD.IADD R216, R216, 0x1, -R2.reuse ;  /* 0x00000001d8d89824 */ /* 0x100fe200078e0a02 */
[----:B------:R-:W4:Y:S01]  /*22080*/  LDL.LU R224, [R1+0x778] ;  /* 0x0007780001e07983 */ /* 0x000f220000300800 */
[----:B------:R-:W-:Y:S02]  /*22090*/  @!P2 IMAD.IADD R212, R212, 0x1, -R2 ;  /* 0x00000001d4d4a824 */ /* 0x000fe400078e0a02 */
[----:B------:R-:W-:-:S02]  /*220a0*/  IMAD R218, R2, R4, R218 ;  /* 0x0000000402da7224 */ /* 0x000fc400078e02da */
[----:B------:R-:W-:Y:S01]  /*220b0*/  @!P6 IMAD.MOV R209, RZ, RZ, -R209 ;  /* 0x000000ffffd1e224 */ /* 0x000fe200078e0ad1 */
[C---:B------:R-:W-:Y:S01]  /*220c0*/  ISETP.GT.U32.AND P6, PT, R2.reuse, R216, PT ;  /* 0x000000d80200720c */ /* 0x040fe20003fc4070 */
[----:B------:R-:W-:Y:S01]  /*220d0*/  @!P0 IMAD.MOV R212, RZ, RZ, -R212 ;  /* 0x000000ffffd48224 */ /* 0x000fe200078e0ad4 */
[----:B------:R-:W-:Y:S01]  /*220e0*/  ISETP.GT.U32.AND P0, PT, R2, R218, PT ;  /* 0x000000da0200720c */ /* 0x000fe20003f04070 */
[----:B------:R-:W-:-:S04]  /*220f0*/  @!P5 IMAD.IADD R213, R213, 0x1, -R2 ;  /* 0x00000001d5d5d824 */ /* 0x000fc800078e0a02 */
[----:B------:R-:W-:Y:S01]  /*22100*/  @!P4 IMAD.MOV R213, RZ, RZ, -R213 ;  /* 0x000000ffffd5c224 */ /* 0x000fe200078e0ad5 */
[----:B------:R-:W-:Y:S02]  /*22110*/  ISETP.GE.AND P4, PT, R223, RZ, PT ;  /* 0x000000ffdf00720c */ /* 0x000fe40003f86270 */
[----:B------:R-:W3:Y:S03]  /*22120*/  LDL.LU R223, [R1+0x79c] ;  /* 0x00079c0001df7983 */ /* 0x000ee60000300800 */
[--C-:B------:R-:W-:Y:S01]  /*22130*/  @!P6 IMAD.IADD R216, R216, 0x1, -R2.reuse ;  /* 0x00000001d8d8e824 */ /* 0x100fe200078e0a02 */
[----:B------:R-:W-:Y:S01]  /*22140*/  ISETP.GE.AND P6, PT, R222, RZ, PT ;  /* 0x000000ffde00720c */ /* 0x000fe20003fc6270 */
[----:B------:R-:W-:Y:S01]  /*22150*/  @!P0 IMAD.IADD R218, R218, 0x1, -R2 ;  /* 0x00000001dada8824 */ /* 0x000fe200078e0a02 */
[----:B------:R-:W4:Y:S01]  /*22160*/  LDL.LU R222, [R1+0x7a4] ;  /* 0x0007a40001de7983 */ /* 0x000f220000300800 */
[----:B--2---:R-:W-:-:S02]  /*22170*/  IABS R219, R250 ;  /* 0x000000fa00db7213 */ /* 0x004fc40000000000 */
[----:B------:R-:W-:Y:S02]  /*22180*/  ISETP.GE.AND P0, PT, R250, RZ, PT ;  /* 0x000000fffa00720c */ /* 0x000fe40003f06270 */
[----:B------:R-:W2:Y:S01]  /*22190*/  LDL.LU R250, [R1+0x7ac] ;  /* 0x0007ac0001fa7983 */ /* 0x000ea20000300800 */
[----:B------:R-:W-:-:S03]  /*221a0*/  ISETP.GE.AND P2, PT, R228, RZ, PT ;  /* 0x000000ffe400720c */ /* 0x000fc60003f46270 */
[----:B------:R-:W4:Y:S01]  /*221b0*/  LDL.LU R228, [R1+0x77c] ;  /* 0x00077c0001e47983 */ /* 0x000f220000300800 */
[----:B------:R-:W-:-:S03]  /*221c0*/  ISETP.GT.U32.AND P5, PT, R2, R217, PT ;  /* 0x000000d90200720c */ /* 0x000fc60003fa4070 */
[----:B------:R-:W4:Y:S01]  /*221d0*/  LDL.LU R234, [R1+0x780] ;  /* 0x0007800001ea7983 */ /* 0x000f220000300800 */
[----:B------:R-:W-:-:S03]  /*221e0*/  IMAD.HI.U32 R8, R3, R219, RZ ;  /* 0x000000db03087227 */ /* 0x000fc600078e00ff */
[----:B------:R-:W4:Y:S06]  /*221f0*/  LDL.LU R233, [R1+0x784] ;  /* 0x0007840001e97983 */ /* 0x000f2c0000300800 */
[----:B------:R-:W-:Y:S01]  /*22200*/  @!P5 IMAD.IADD R217, R217, 0x1, -R2 ;  /* 0x00000001d9d9d824 */ /* 0x000fe200078e0a02 */
[C---:B------:R-:W-:Y:S01]  /*22210*/  ISETP.GT.U32.AND P5, PT, R2.reuse, R214, PT ;  /* 0x000000d60200720c */ /* 0x040fe20003fa4070 */
[----:B------:R-:W-:Y:S01]  /*22220*/  IMAD.MOV R8, RZ, RZ, -R8 ;  /* 0x000000ffff087224 */ /* 0x000fe200078e0a08 */
[----:B------:R-:W4:Y:S03]  /*22230*/  LDL.LU R232, [R1+0x788] ;  /* 0x0007880001e87983 */ /* 0x000f260000300800 */
[----:B------:R-:W-:-:S02]  /*22240*/  IMAD R219, R2, R8, R219 ;  /* 0x0000000802db7224 */ /* 0x000fc400078e02db */
[----:B------:R-:W-:Y:S01]  /*22250*/  @!P3 IMAD.MOV R210, RZ, RZ, -R210 ;  /* 0x000000ffffd2b224 */ /* 0x000fe200078e0ad2 */
[----:B------:R-:W-:-:S05]  /*22260*/  ISETP.GT.U32.AND P3, PT, R2, R215, PT ;  /* 0x000000d70200720c */ /* 0x000fca0003f64070 */
[----:B------:R-:W-:Y:S01]  /*22270*/  @!P5 IMAD.IADD R214, R214, 0x1, -R2 ;  /* 0x00000001d6d6d824 */ /* 0x000fe200078e0a02 */
[----:B------:R-:W-:-:S07]  /*22280*/  ISETP.GT.U32.AND P5, PT, R2, R219, PT ;  /* 0x000000db0200720c */ /* 0x000fce0003fa4070 */
[----:B------:R-:W-:-:S06]  /*22290*/  @!P3 IMAD.IADD R215, R215, 0x1, -R2 ;  /* 0x00000001d7d7b824 */ /* 0x000fcc00078e0a02 */
[----:B------:R-:W-:Y:S02]  /*222a0*/  @!P5 IMAD.IADD R219, R219, 0x1, -R2 ;  /* 0x00000001dbdbd824 */ /* 0x000fe400078e0a02 */
[----:B------:R-:W-:-:S03]  /*222b0*/  @!P4 IMAD.MOV R215, RZ, RZ, -R215 ;  /* 0x000000ffffd7c224 */ /* 0x000fc600078e0ad7 */
[----:B------:R-:W-:-:S13]  /*222c0*/  ISETP.GT.U32.AND P4, PT, R2, R219, PT ;  /* 0x000000db0200720c */ /* 0x000fda0003f84070 */
[----:B------:R-:W-:-:S04]  /*222d0*/  @!P4 IMAD.IADD R219, R219, 0x1, -R2 ;  /* 0x00000001dbdbc824 */ /* 0x000fc800078e0a02 */
[----:B------:R-:W-:Y:S01]  /*222e0*/  @!P0 IMAD.MOV R219, RZ, RZ, -R219 ;  /* 0x000000ffffdb8224 */ /* 0x000fe200078e0adb */
[----:B---3--:R-:W-:-:S05]  /*222f0*/  IABS R8, R223 ;  /* 0x000000df00087213 */ /* 0x008fca0000000000 */
[----:B------:R-:W-:Y:S01]  /*22300*/  IMAD.MOV.U32 R9, RZ, RZ, R8 ;  /* 0x000000ffff097224 */ /* 0x000fe200078e0008 */
[----:B--2---:R-:W-:Y:S02]  /*22310*/  IABS R8, R250 ;  /* 0x000000fa00087213 */ /* 0x004fe40000000000 */
[----:B------:R-:W-:Y:S02]  /*22320*/  ISETP.GE.AND P0, PT, R250, RZ, PT ;  /* 0x000000fffa00720c */ /* 0x000fe40003f06270 */
[----:B------:R-:W2:Y:S01]  /*22330*/  LDL.LU R250, [R1+0x78c] ;  /* 0x00078c0001fa7983 */ /* 0x000ea20000300800 */
[----:B------:R-:W-:Y:S01]  /*22340*/  @!P2 IMAD.MOV R211, RZ, RZ, -R211 ;  /* 0x000000ffffd3a224 */ /* 0x000fe200078e0ad3 */
[----:B------:R-:W-:Y:S02]  /*22350*/  ISETP.GT.U32.AND P2, PT, R2, R217, PT ;  /* 0x000000d90200720c */ /* 0x000fe40003f44070 */
[----:B------:R-:W-:Y:S01]  /*22360*/  ISETP.GE.AND P1, PT, R220, RZ, PT ;  /* 0x000000ffdc00720c */ /* 0x000fe20003f26270 */
[----:B------:R-:W3:Y:S01]  /*22370*/  LDL.LU R236, [R1+0x790] ;  /* 0x0007900001ec7983 */ /* 0x000ee20000300800 */
[----:B------:R-:W-:-:S02]  /*22380*/  IABS R220, R225 ;  /* 0x000000e100dc7213 */ /* 0x000fc40000000000 */
[----:B------:R-:W-:Y:S01]  /*22390*/  ISETP.GE.AND P3, PT, R226, RZ, PT ;  /* 0x000000ffe200720c */ /* 0x000fe20003f66270 */
[----:B------:R-:W3:Y:S02]  /*223a0*/  LDL.LU R235, [R1+0x794] ;  /* 0x0007940001eb7983 */ /* 0x000ee40000300800 */
[----:B------:R-:W-:-:S04]  /*223b0*/  IMAD.HI.U32 R4, R3, R220, RZ ;  /* 0x000000dc03047227 */ /* 0x000fc800078e00ff */
[----:B------:R-:W-:Y:S01]  /*223c0*/  @!P2 IMAD.IADD R217, R217, 0x1, -R2 ;  /* 0x00000001d9d9a824 */ /* 0x000fe200078e0a02 */
[----:B------:R-:W-:Y:S01]  /*223d0*/  ISETP.GE.AND P2, PT, R221, RZ, PT ;  /* 0x000000ffdd00720c */ /* 0x000fe20003f46270 */
[----:B------:R-:W-:Y:S01]  /*223e0*/  @!P1 IMAD.MOV R214, RZ, RZ, -R214 ;  /* 0x000000ffffd69224 */ /* 0x000fe200078e0ad6 */
[----:B----4-:R-:W-:Y:S01]  /*223f0*/  IABS R221, R224 ;  /* 0x000000e000dd7213 */ /* 0x010fe20000000000 */
[----:B------:R-:W-:Y:S01]  /*22400*/  IMAD.MOV R4, RZ, RZ, -R4 ;  /* 0x000000ffff047224 */ /* 0x000fe200078e0a04 */
[----:B------:R-:W-:-:S03]  /*22410*/  ISETP.GT.U32.AND P1, PT, R2, R218, PT ;  /* 0x000000da0200720c */ /* 0x000fc60003f24070 */
[----:B------:R-:W-:Y:S02]  /*22420*/  IMAD R220, R2, R4, R220 ;  /* 0x0000000402dc7224 */ /* 0x000fe400078e02dc */
[----:B------:R-:W-:-:S04]  /*22430*/  IMAD.HI.U32 R4, R3, R221, RZ ;  /* 0x000000dd03047227 */ /* 0x000fc800078e00ff */
[----:B------:R-:W-:Y:S01]  /*22440*/  IMAD.MOV R4, RZ, RZ, -R4 ;  /* 0x000000ffff047224 */ /* 0x000fe200078e0a04 */
[----:B------:R-:W-:-:S03]  /*22450*/  ISETP.GT.U32.AND P5, PT, R2, R220, PT ;  /* 0x000000dc0200720c */ /* 0x000fc60003fa4070 */
[----:B------:R-:W-:Y:S02]  /*22460*/  @!P1 IMAD.IADD R218, R218, 0x1, -R2 ;  /* 0x00000001dada9824 */ /* 0x000fe400078e0a02 */
[----:B------:R-:W-:Y:S02]  /*22470*/  IMAD R221, R2, R4, R221 ;  /* 0x0000000402dd7224 */ /* 0x000fe400078e02dd */
[----:B------:R-:W-:-:S03]  /*22480*/  @!P2 IMAD.MOV R218, RZ, RZ, -R218 ;  /* 0x000000ffffdaa224 */ /* 0x000fc600078e0ada */
[----:B------:R-:W-:-:S03]  /*22490*/  ISETP.GT.U32.AND P2, PT, R2, R221, PT ;  /* 0x000000dd0200720c */ /* 0x000fc60003f44070 */
[----:B------:R-:W-:Y:S01]  /*224a0*/  @!P5 IMAD.IADD R220, R220, 0x1, -R2 ;  /* 0x00000001dcdcd824 */ /* 0x000fe200078e0a02 */
[----:B------:R-:W-:Y:S01]  /*224b0*/  IABS R4, R222 ;  /* 0x000000de00047213 */ /* 0x000fe20000000000 */
[----:B------:R-:W-:-:S03]  /*224c0*/  @!P3 IMAD.MOV R216, RZ, RZ, -R216 ;  /* 0x000000ffffd8b224 */ /* 0x000fc600078e0ad8 */
[----:B------:R-:W-:Y:S01]  /*224d0*/  ISETP.GT.U32.AND P5, PT, R2, R220, PT ;  /* 0x000000dc0200720c */ /* 0x000fe20003fa4070 */
[----:B------:R-:W-:-:S04]  /*224e0*/  @!P6 IMAD.MOV R217, RZ, RZ, -R217 ;  /* 0x000000ffffd9e224 */ /* 0x000fc800078e0ad9 */
[----:B------:R-:W-:Y:S01]  /*224f0*/  @!P2 IMAD.IADD R221, R221, 0x1, -R2 ;  /* 0x00000001dddda824 */ /* 0x000fe200078e0a02 */
[----:B------:R-:W-:Y:S02]  /*22500*/  ISETP.GE.AND P3, PT, R225, RZ, PT ;  /* 0x000000ffe100720c */ /* 0x000fe40003f66270 */
[----:B------:R-:W-:Y:S01]  /*22510*/  ISETP.GE.AND P6, PT, R224, RZ, PT ;  /* 0x000000ffe000720c */ /* 0x000fe20003fc6270 */
[C---:B------:R-:W-:Y:S01]  /*22520*/  IMAD.HI.U32 R224, R3.reuse, R8, RZ ;  /* 0x0000000803e07227 */ /* 0x040fe200078e00ff */
[----:B------:R-:W-:Y:S02]  /*22530*/  IABS R225, R228 ;  /* 0x000000e400e17213 */ /* 0x000fe40000000000 */
[----:B------:R-:W-:Y:S01]  /*22540*/  ISETP.GT.U32.AND P2, PT, R2, R221, PT ;  /* 0x000000dd0200720c */ /* 0x000fe20003f44070 */
[----:B------:R-:W-:Y:S02]  /*22550*/  IMAD.MOV.U32 R10, RZ, RZ, R4 ;  /* 0x000000ffff0a7224 */ /* 0x000fe400078e0004 */
[----:B------:R-:W-:-:S04]  /*22560*/  IMAD.HI.U32 R4, R3, R225, RZ ;  /* 0x000000e103047227 */ /* 0x000fc800078e00ff */
[----:B------:R-:W-:Y:S02]  /*22570*/  IMAD.MOV R224, RZ, RZ, -R224 ;  /* 0x000000ffffe07224 */ /* 0x000fe400078e0ae0 */
[----:B------:R-:W-:Y:S02]  /*22580*/  @!P5 IMAD.IADD R220, R220, 0x1, -R2 ;  /* 0x00000001dcdcd824 */ /* 0x000fe400078e0a02 */
[----:B------:R-:W-:Y:S02]  /*22590*/  IMAD.MOV R4, RZ, RZ, -R4 ;  /* 0x000000ffff047224 */ /* 0x000fe400078e0a04 */
[C---:B------:R-:W-:Y:S02]  /*225a0*/  IMAD R224, R2.reuse, R224, R8 ;  /* 0x000000e002e07224 */ /* 0x040fe400078e0208 */
[----:B------:R-:W-:Y:S02]  /*225b0*/  IMAD R225, R2, R4, R225 ;  /* 0x0000000402e17224 */ /* 0x000fe400078e02e1 */
[----:B------:R-:W-:-:S02]  /*225c0*/  @!P2 IMAD.IADD R221, R221, 0x1, -R2 ;  /* 0x00000001dddda824 */ /* 0x000fc400078e0a02 */
[----:B------:R-:W-:Y:S01]  /*225d0*/  @!P3 IMAD.MOV R220, RZ, RZ, -R220 ;  /* 0x000000ffffdcb224 */ /* 0x000fe200078e0adc */
[C---:B------:R-:W-:Y:S01]  /*225e0*/  ISETP.GT.U32.AND P3, PT, R2.reuse, R224, PT ;  /* 0x000000e00200720c */ /* 0x040fe20003f64070 */
[----:B------:R-:W-:Y:S01]  /*225f0*/  @!P6 IMAD.MOV R221, RZ, RZ, -R221 ;  /* 0x000000ffffdde224 */ /* 0x000fe200078e0add */
[----:B------:R-:W-:Y:S02]  /*22600*/  ISETP.GT.U32.AND P6, PT, R2, R225, PT ;  /* 0x000000e10200720c */ /* 0x000fe40003fc4070 */
[----:B------:R-:W-:Y:S01]  /*22610*/  ISETP.GE.AND P4, PT, R222, RZ, PT ;  /* 0x000000ffde00720c */ /* 0x000fe20003f86270 */
[----:B------:R-:W-:Y:S01]  /*22620*/  IMAD.HI.U32 R222, R3, R9, RZ ;  /* 0x0000000903de7227 */ /* 0x000fe200078e00ff */
[----:B------:R-:W-:-:S03]  /*22630*/  ISETP.GE.AND P1, PT, R223, RZ, PT ;  /* 0x000000ffdf00720c */ /* 0x000fc60003f26270 */
[----:B------:R-:W-:Y:S02]  /*22640*/  IMAD.MOV R222, RZ, RZ, -R222 ;  /* 0x000000ffffde7224 */ /* 0x000fe400078e0ade */
[----:B------:R-:W-:-:S04]  /*22650*/  IMAD.HI.U32 R223, R3, R10, RZ ;  /* 0x0000000a03df7227 */ /* 0x000fc800078e00ff */
[--C-:B------:R-:W-:Y:S02]  /*22660*/  @!P3 IMAD.IADD R224, R224, 0x1, -R2.reuse ;  /* 0x00000001e0e0b824 */ /* 0x100fe400078e0a02 */
[----:B------:R-:W-:Y:S02]  /*22670*/  @!P6 IMAD.IADD R225, R225, 0x1, -R2 ;  /* 0x00000001e1e1e824 */ /* 0x000fe400078e0a02 */
[C---:B------:R-:W-:Y:S01]  /*22680*/  IMAD R222, R2.reuse, R222, R9 ;  /* 0x000000de02de7224 */ /* 0x040fe200078e0209 */
[C---:B------:R-:W-:Y:S01]  /*22690*/  ISETP.GT.U32.AND P6, PT, R2.reuse, R224, PT ;  /* 0x000000e00200720c */ /* 0x040fe20003fc4070 */
[----:B------:R-:W-:Y:S01]  /*226a0*/  IMAD.MOV R223, RZ, RZ, -R223 ;  /* 0x000000ffffdf7224 */ /* 0x000fe200078e0adf */
[----:B------:R-:W-:Y:S02]  /*226b0*/  IABS R226, R234 ;  /* 0x000000ea00e27213 */ /* 0x000fe40000000000 */
[C---:B------:R-:W-:Y:S01]  /*226c0*/  ISETP.GT.U32.AND P5, PT, R2.reuse, R222, PT ;  /* 0x000000de0200720c */ /* 0x040fe20003fa4070 */
[----:B------:R-:W-:-:S02]  /*226d0*/  IMAD R223, R2, R223, R10 ;  /* 0x000000df02df7224 */ /* 0x000fc400078e020a */
[----:B------:R-:W-:-:S03]  /*226e0*/  IMAD.HI.U32 R4, R3, R226, RZ ;  /* 0x000000e203047227 */ /* 0x000fc600078e00ff */
[----:B------:R-:W-:Y:S01]  /*226f0*/  ISETP.GT.U32.AND P2, PT, R2, R223, PT ;  /* 0x000000df0200720c */ /* 0x000fe20003f44070 */
[----:B------:R-:W-:Y:S02]  /*22700*/  IMAD.MOV R4, RZ, RZ, -R4 ;  /* 0x000000ffff047224 */ /* 0x000fe400078e0a04 */
[--C-:B------:R-:W-:Y:S01]  /*22710*/  @!P6 IMAD.IADD R224, R224, 0x1, -R2.reuse ;  /* 0x00000001e0e0e824 */ /* 0x100fe200078e0a02 */
[----:B------:R-:W-:Y:S02]  /*22720*/  ISETP.GE.AND P6, PT, R234, RZ, PT ;  /* 0x000000ffea00720c */ /* 0x000fe40003fc6270 */
[----:B------:R-:W4:Y:S01]  /*22730*/  LDL.LU R234, [R1+0x798] ;  /* 0x0007980001ea7983 */ /* 0x000f220000300800 */
[----:B------:R-:W-:Y:S02]  /*22740*/  @!P5 IMAD.IADD R222, R222, 0x1, -R2 ;  /* 0x00000001deded824 */ /* 0x000fe400078e0a02 */
[C---:B------:R-:W-:Y:S01]  /*22750*/  IMAD R226, R2.reuse, R4, R226 ;  /* 0x0000000402e27224 */ /* 0x040fe200078e02e2 */
[----:B------:R-:W4:Y:S02]  /*22760*/  LDL.LU R239, [R1+0x7a0] ;  /* 0x0007a00001ef7983 */ /* 0x000f240000300800 */
[C---:B------:R-:W-:Y:S01]  /*22770*/  ISETP.GT.U32.AND P5, PT, R2.reuse, R222, PT ;  /* 0x000000de0200720c */ /* 0x040fe20003fa4070 */
[--C-:B------:R-:W-:Y:S01]  /*22780*/  @!P2 IMAD.IADD R223, R223, 0x1, -R2.reuse ;  /* 0x00000001dfdfa824 */ /* 0x100fe200078e0a02 */
[----:B------:R-:W-:Y:S01]  /*22790*/  ISETP.GT.U32.AND P2, PT, R2, R226, PT ;  /* 0x000000e20200720c */ /* 0x000fe20003f44070 */
[----:B------:R-:W4:Y:S04]  /*227a0*/  LDL.LU R237, [R1+0x7a8] ;  /* 0x0007a80001ed7983 */ /* 0x000f280000300800 */
[----:B------:R-:W4:Y:S06]  /*227b0*/  LDL.LU R238, [R1+0x7b0] ;  /* 0x0007b00001ee7983 */ /* 0x000f2c0000300800 */
[----:B------:R-:W-:-:S02]  /*227c0*/  @!P5 IMAD.IADD R222, R222, 0x1, -R2 ;  /* 0x00000001deded824 */ /* 0x000fc400078e0a02 */
[----:B------:R-:W-:Y:S02]  /*227d0*/  @!P2 IMAD.IADD R226, R226, 0x1, -R2 ;  /* 0x00000001e2e2a824 */ /* 0x000fe400078e0a02 */
[----:B------:R-:W-:-:S03]  /*227e0*/  @!P1 IMAD.MOV R222, RZ, RZ, -R222 ;  /* 0x000000ffffde9224 */ /* 0x000fc600078e0ade */
[----:B------:R-:W-:-:S13]  /*227f0*/  ISETP.GT.U32.AND P1, PT, R2, R226, PT ;  /* 0x000000e20200720c */ /* 0x000fda0003f24070 */
[----:B------:R-:W-:-:S04]  /*22800*/  @!P1 IMAD.IADD R226, R226, 0x1, -R2 ;  /* 0x00000001e2e29824 */ /* 0x000fc800078e0a02 */
[----:B------:R-:W-:Y:S01]  /*22810*/  @!P6 IMAD.MOV R226, RZ, RZ, -R226 ;  /* 0x000000ffffe2e224 */ /* 0x000fe200078e0ae2 */
[----:B--2---:R-:W-:Y:S02]  /*22820*/  IABS R229, R250 ;  /* 0x000000fa00e57213 */ /* 0x004fe40000000000 */
[----:B------:R-:W-:Y:S02]  /*22830*/  ISETP.GE.AND P6, PT, R250, RZ, PT ;  /* 0x000000fffa00720c */ /* 0x000fe40003fc6270 */
[----:B------:R-:W2:Y:S01]  /*22840*/  LDL.LU R250, [R1+0x7b4] ;  /* 0x0007b40001fa7983 */ /* 0x000ea20000300800 */
[----:B------:R-:W-:Y:S02]  /*22850*/  IABS R227, R233 ;  /* 0x000000e900e37213 */ /* 0x000fe40000000000 */
[----:B------:R-:W-:Y:S01]  /*22860*/  ISETP.GE.AND P5, PT, R228, RZ, PT ;  /* 0x000000ffe400720c */ /* 0x000fe20003fa6270 */
[----:B------:R-:W2:Y:S02]  /*22870*/  LDL.LU R240, [R1+0x7b8] ;  /* 0x0007b80001f07983 */ /* 0x000ea40000300800 */
[----:B------:R-:W-:Y:S01]  /*22880*/  IMAD.HI.U32 R8, R3, R227, RZ ;  /* 0x000000e303087227 */ /* 0x000fe200078e00ff */
[----:B------:R-:W-:Y:S01]  /*22890*/  IABS R228, R232 ;  /* 0x000000e800e47213 */ /* 0x000fe20000000000 */
[----:B------:R-:W2:Y:S02]  /*228a0*/  LDL.LU R241, [R1+0x7bc] ;  /* 0x0007bc0001f17983 */ /* 0x000ea40000300800 */
[----:B------:R-:W-:Y:S01]  /*228b0*/  IMAD.MOV R4, RZ, RZ, -R8 ;  /* 0x000000ffff047224 */ /* 0x000fe200078e0a08 */
[C---:B------:R-:W-:Y:S01]  /*228c0*/  ISETP.GT.U32.AND P2, PT, R2.reuse, R225, PT ;  /* 0x000000e10200720c */ /* 0x040fe20003f44070 */
[----:B------:R-:W2:Y:S01]  /*228d0*/  LDL.LU R245, [R1+0x7c0] ;  /* 0x0007c00001f57983 */ /* 0x000ea20000300800 */
[C---:B------:R-:W-:Y:S01]  /*228e0*/  ISETP.GT.U32.AND P3, PT, R2.reuse, R223, PT ;  /* 0x000000df0200720c */ /* 0x040fe20003f64070 */
[----:B------:R-:W-:-:S02]  /*228f0*/  IMAD R227, R2, R4, R227 ;  /* 0x0000000402e37224 */ /* 0x000fc400078e02e3 */
[----:B------:R-:W-:Y:S01]  /*22900*/  IMAD.HI.U32 R4, R3, R228, RZ ;  /* 0x000000e403047227 */ /* 0x000fe200078e00ff */
[----:B---3--:R-:W-:Y:S01]  /*22910*/  IABS R230, R236 ;  /* 0x000000ec00e67213 */ /* 0x008fe20000000000 */
[----:B------:R-:W3:Y:S02]  /*22920*/  LDL.LU R244, [R1+0x7c4] ;  /* 0x0007c40001f47983 */ /* 0x000ee40000300800 */
[----:B------:R-:W-:-:S04]  /*22930*/  IMAD.MOV R4, RZ, RZ, -R4 ;  /* 0x000000ffff047224 */ /* 0x000fc800078e0a04 */
[C---:B------:R-:W-:Y:S02]  /*22940*/  IMAD R228, R2.reuse, R4, R228 ;  /* 0x0000000402e47224 */ /* 0x040fe400078e02e4 */
[--C-:B------:R-:W-:Y:S02]  /*22950*/  @!P2 IMAD.IADD R225, R225, 0x1, -R2.reuse ;  /* 0x00000001e1e1a824 */ /* 0x100fe400078e0a02 */
[----:B------:R-:W-:Y:S01]  /*22960*/  @!P3 IMAD.IADD R223, R223, 0x1, -R2 ;  /* 0x00000001dfdfb824 */ /* 0x000fe200078e0a02 */
[C---:B------:R-:W-:Y:S02]  /*22970*/  ISETP.GT.U32.AND P2, PT, R2.reuse, R228, PT ;  /* 0x000000e40200720c */ /* 0x040fe40003f44070 */
[----:B------:R-:W-:Y:S01]  /*22980*/  ISETP.GT.U32.AND P3, PT, R2, R227, PT ;  /* 0x000000e30200720c */ /* 0x000fe20003f64070 */
[----:B------:R-:W-:-:S04]  /*22990*/  IMAD.HI.U32 R8, R3, R230, RZ ;  /* 0x000000e603087227 */ /* 0x000fc800078e00ff */
[----:B------:R-:W-:Y:S01]  /*229a0*/  IMAD.MOV R8, RZ, RZ, -R8 ;  /* 0x000000ffff087224 */ /* 0x000fe200078e0a08 */
[----:B------:R-:W-:Y:S01]  /*229b0*/  IABS R231, R235 ;  /* 0x000000eb00e77213 */ /* 0x000fe20000000000 */
[----:B------:R-:W-:-:S04]  /*229c0*/  IMAD.HI.U32 R4, R3, R229, RZ ;  /* 0x000000e503047227 */ /* 0x000fc800078e00ff */
[--C-:B------:R-:W-:Y:S02]  /*229d0*/  @!P2 IMAD.IADD R228, R228, 0x1, -R2.reuse ;  /* 0x00000001e4e4a824 */ /* 0x100fe400078e0a02 */
[----:B------:R-:W-:Y:S02]  /*229e0*/  @!P3 IMAD.IADD R227, R227, 0x1, -R2 ;  /* 0x00000001e3e3b824 */ /* 0x000fe400078e0a02 */
[C---:B------:R-:W-:Y:S02]  /*229f0*/  IMAD R230, R2.reuse, R8, R230 ;  /* 0x0000000802e67224 */ /* 0x040fe400078e02e6 */
[----:B------:R-:W-:Y:S01]  /*22a00*/  @!P4 IMAD.MOV R223, RZ, RZ, -R223 ;  /* 0x000000ffffdfc224 */ /* 0x000fe200078e0adf */
[C---:B------:R-:W-:Y:S01]  /*22a10*/  ISETP.GT.U32.AND P4, PT, R2.reuse, R228, PT ;  /* 0x000000e40200720c */ /* 0x040fe20003f84070 */
[----:B------:R-:W-:Y:S01]  /*22a20*/  IMAD.MOV R4, RZ, RZ, -R4 ;  /* 0x000000ffff047224 */ /* 0x000fe200078e0a04 */
[C---:B------:R-:W-:Y:S01]  /*22a30*/  ISETP.GT.U32.AND P2, PT, R2.reuse, R227, PT ;  /* 0x000000e30200720c */ /* 0x040fe20003f44070 */
[----:B------:R-:W-:Y:S01]  /*22a40*/  @!P5 IMAD.MOV R225, RZ, RZ, -R225 ;  /* 0x000000ffffe1d224 */ /* 0x000fe200078e0ae1 */
[----:B------:R-:W-:Y:S01]  /*22a50*/  ISETP.GT.U32.AND P5, PT, R2, R230, PT ;  /* 0x000000e60200720c */ /* 0x000fe20003fa4070 */
[----:B------:R-:W-:Y:S01]  /*22a60*/  IMAD.HI.U32 R9, R3, R231, RZ ;  /* 0x000000e703097227 */ /* 0x000fe200078e00ff */
[----:B------:R-:W-:-:S02]  /*22a70*/  ISETP.GE.AND P3, PT, R232, RZ, PT ;  /* 0x000000ffe800720c */ /* 0x000fc40003f66270 */
[----:B------:R-:W-:Y:S01]  /*22a80*/  ISETP.GE.AND P1, PT, R233, RZ, PT ;  /* 0x000000ffe900720c */ /* 0x000fe20003f26270 */
[----:B------:R-:W-:Y:S02]  /*22a90*/  IMAD R229, R2, R4, R229 ;  /* 0x0000000402e57224 */ /* 0x000fe400078e02e5 */
[----:B------:R-:W-:-:S04]  /*22aa0*/  IMAD.MOV R4, RZ, RZ, -R9 ;  /* 0x000000ffff047224 */ /* 0x000fc800078e0a09 */
[----:B------:R-:W-:Y:S02]  /*22ab0*/  IMAD R231, R2, R4, R231 ;  /* 0x0000000402e77224 */ /* 0x000fe400078e02e7 */
[--C-:B------:R-:W-:Y:S02]  /*22ac0*/  @!P4 IMAD.IADD R228, R228, 0x1, -R2.reuse ;  /* 0x00000001e4e4c824 */ /* 0x100fe400078e0a02 */
[--C-:B------:R-:W-:Y:S02]  /*22ad0*/  @!P2 IMAD.IADD R227, R227, 0x1, -R2.reuse ;  /* 0x00000001e3e3a824 */ /* 0x100fe400078e0a02 */
[----:B------:R-:W-:Y:S02]  /*22ae0*/  @!P5 IMAD.IADD R230, R230, 0x1, -R2 ;  /* 0x00000001e6e6d824 */ /* 0x000fe400078e0a02 */
[----:B------:R-:W-:Y:S02]  /*22af0*/  @!P3 IMAD.MOV R228, RZ, RZ, -R228 ;  /* 0x000000ffffe4b224 */ /* 0x000fe400078e0ae4 */
[----:B------:R-:W-:Y:S01]  /*22b00*/  @!P1 IMAD.MOV R227, RZ, RZ, -R227 ;  /* 0x000000ffffe39224 */ /* 0x000fe200078e0ae3 */
[----:B------:R-:W-:-:S02]  /*22b10*/  ISETP.GT.U32.AND P1, PT, R2, R230, PT ;  /* 0x000000e60200720c */ /* 0x000fc40003f24070 */
[----:B------:R-:W-:Y:S02]  /*22b20*/  ISETP.GE.AND P4, PT, R236, RZ, PT ;  /* 0x000000ffec00720c */ /* 0x000fe40003f86270 */
[----:B----4-:R-:W-:Y:S02]  /*22b30*/  IABS R232, R234 ;  /* 0x000000ea00e87213 */ /* 0x010fe40000000000 */
[----:B------:R-:W-:-:S03]  /*22b40*/  IABS R233, R239 ;  /* 0x000000ef00e97213 */ /* 0x000fc60000000000 */
[----:B------:R-:W-:-:S04]  /*22b50*/  IMAD.HI.U32 R4, R3, R232, RZ ;  /* 0x000000e803047227 */ /* 0x000fc800078e00ff */
[----:B------:R-:W-:Y:S02]  /*22b60*/  IMAD.MOV R4, RZ, RZ, -R4 ;  /* 0x000000ffff047224 */ /* 0x000fe400078e0a04 */
[----:B------:R-:W-:Y:S01]  /*22b70*/  IMAD.HI.U32 R8, R3, R233, RZ ;  /* 0x000000e903087227 */ /* 0x000fe200078e00ff */
[----:B------:R-:W-:Y:S02]  /*22b80*/  ISETP.GE.AND P3, PT, R234, RZ, PT ;  /* 0x000000ffea00720c */ /* 0x000fe40003f66270 */
[----:B------:R-:W-:Y:S01]  /*22b90*/  IABS R234, R237 ;  /* 0x000000ed00ea7213 */ /* 0x000fe20000000000 */
[----:B------:R-:W-:Y:S02]  /*22ba0*/  IMAD R232, R2, R4, R232 ;  /* 0x0000000402e87224 */ /* 0x000fe400078e02e8 */
[----:B------:R-:W-:-:S04]  /*22bb0*/  IMAD.MOV R4, RZ, RZ, -R8 ;  /* 0x000000ffff047224 */ /* 0x000fc800078e0a08 */
[----:B------:R-:W-:Y:S02]  /*22bc0*/  IMAD R233, R2, R4, R233 ;  /* 0x0000000402e97224 */ /* 0x000fe400078e02e9 */
[----:B------:R-:W-:-:S04]  /*22bd0*/  IMAD.HI.U32 R4, R3, R234, RZ ;  /* 0x000000ea03047227 */ /* 0x000fc800078e00ff */
[----:B------:R-:W-:Y:S02]  /*22be0*/  IMAD.MOV R4, RZ, RZ, -R4 ;  /* 0x000000ffff047224 */ /* 0x000fe400078e0a04 */
[----:B------:R-:W-:Y:S02]  /*22bf0*/  @!P1 IMAD.IADD R230, R230, 0x1, -R2 ;  /* 0x00000001e6e69824 */ /* 0x000fe400078e0a02 */
[----:B------:R-:W-:Y:S02]  /*22c00*/  IMAD R234, R2, R4, R234 ;  /* 0x0000000402ea7224 */ /* 0x000fe400078e02ea */
[----:B------:R-:W-:-:S03]  /*22c10*/  @!P4 IMAD.MOV R230, RZ, RZ, -R230 ;  /* 0x000000ffffe6c224 */ /* 0x000fc600078e0ae6 */
[----:B------:R-:W-:-:S13]  /*22c20*/  ISETP.GT.U32.AND P4, PT, R2, R234, PT ;  /* 0x000000ea0200720c */ /* 0x000fda0003f84070 */
[----:B------:R-:W-:Y:S01]  /*22c30*/  @!P4 IMAD.IADD R234, R234, 0x1, -R2 ;  /* 0x00000001eaeac824 */ /* 0x000fe200078e0a02 */
[----:B--2---:R-:W-:Y:S02]  /*22c40*/  IABS R236, R250 ;  /* 0x000000fa00ec7213 */ /* 0x004fe40000000000 */
[----:B------:R-:W-:Y:S02]  /*22c50*/  ISETP.GE.AND P4, PT, R250, RZ, PT ;  /* 0x000000fffa00720c */ /* 0x000fe40003f86270 */
[----:B------:R-:W2:Y:S04]  /*22c60*/  LDL.LU R250, [R1+0x7c8] ;  /* 0x0007c80001fa7983 */ /* 0x000ea80000300800 */
[----:B------:R-:W4:Y:S04]  /*22c70*/  LDL.LU R21, [R1+0x7cc] ;  /* 0x0007cc0001157983 */ /* 0x000f280000300800 */
        /* <DEDUP_REMOVED lines=12> */
[----:B------:R-:W4:Y:S01]  /*22d40*/  LDL.LU R7, [R1+0x800] ;  /* 0x0008000001077983 */ /* 0x000f220000300800 */
[----:B------:R-:W-:Y:S01]  /*22d50*/  @!P0 IMAD.MOV R224, RZ, RZ, -R224 ;  /* 0x000000ffffe08224 */ /* 0x000fe200078e0ae0 */
[----:B------:R-:W-:-:S02]  /*22d60*/  ISETP.GT.U32.AND P0, PT, R2, R229, PT ;  /* 0x000000e50200720c */ /* 0x000fc40003f04070 */
[C---:B------:R-:W-:Y:S02]  /*22d70*/  ISETP.GT.U32.AND P2, PT, R2.reuse, R231, PT ;  /* 0x000000e70200720c */ /* 0x040fe40003f44070 */
[C---:B------:R-:W-:Y:S01]  /*22d80*/  ISETP.GT.U32.AND P1, PT, R2.reuse, R233, PT ;  /* 0x000000e90200720c */ /* 0x040fe20003f24070 */
[----:B------:R-:W-:Y:S01]  /*22d90*/  IMAD.HI.U32 R9, R3, R236, RZ ;  /* 0x000000ec03097227 */ /* 0x000fe200078e00ff */
[----:B------:R-:W4:Y:S07]  /*22da0*/  LDL.LU R34, [R1+0x5c8] ;  /* 0x0005c80001227983 */ /* 0x000f2e0000300800 */
[--C-:B------:R-:W-:Y:S01]  /*22db0*/  @!P0 IMAD.IADD R229, R229, 0x1, -R2.reuse ;  /* 0x00000001e5e58824 */ /* 0x100fe200078e0a02 */
[----:B------:R-:W4:Y:S04]  /*22dc0*/  LDL.LU R33, [R1+0x5c4] ;  /* 0x0005c40001217983 */ /* 0x000f280000300800 */
[C---:B------:R-:W-:Y:S01]  /*22dd0*/  ISETP.GT.U32.AND P5, PT, R2.reuse, R229, PT ;  /* 0x000000e50200720c */ /* 0x040fe20003fa4070 */
[--C-:B------:R-:W-:Y:S01]  /*22de0*/  @!P2 IMAD.IADD R231, R231, 0x1, -R2.reuse ;  /* 0x00000001e7e7a824 */ /* 0x100fe200078e0a02 */
[----:B------:R-:W-:Y:S01]  /*22df0*/  ISETP.GE.AND P0, PT, R235, RZ, PT ;  /* 0x000000ffeb00720c */ /* 0x000fe20003f06270 */
[--C-:B------:R-:W-:Y:S01]  /*22e00*/  @!P1 IMAD.IADD R233, R233, 0x1, -R2.reuse ;  /* 0x00000001e9e99824 */ /* 0x100fe200078e0a02 */
[----:B------:R-:W-:Y:S01]  /*22e10*/  IABS R235, R238 ;  /* 0x000000ee00eb7213 */ /* 0x000fe20000000000 */
[----:B------:R-:W-:Y:S01]  /*22e20*/  IMAD.MOV R4, RZ, RZ, -R9 ;  /* 0x000000ffff047224 */ /* 0x000fe200078e0a09 */
[C---:B------:R-:W-:Y:S01]  /*22e30*/  ISETP.GT.U32.AND P2, PT, R2.reuse, R231, PT ;  /* 0x000000e70200720c */ /* 0x040fe20003f44070 */
[----:B------:R-:W4:Y:S06]  /*22e40*/  LDL.LU R32, [R1+0x5ac] ;  /* 0x0005ac0001207983 */ /* 0x000f2c0000300800 */
[----:B------:R-:W-:Y:S01]  /*22e50*/  @!P5 IMAD.IADD R229, R229, 0x1, -R2 ;  /* 0x00000001e5e5d824 */ /* 0x000fe200078e0a02 */
[C---:B------:R-:W-:Y:S01]  /*22e60*/  ISETP.GT.U32.AND P5, PT, R2.reuse, R232, PT ;  /* 0x000000e80200720c */ /* 0x040fe20003fa4070 */
[----:B------:R-:W-:Y:S01]  /*22e70*/  IMAD.HI.U32 R8, R3, R235, RZ ;  /* 0x000000eb03087227 */ /* 0x000fe200078e00ff */
[----:B------:R-:W-:Y:S01]  /*22e80*/  ISETP.GT.U32.AND P1, PT, R2, R233, PT ;  /* 0x000000e90200720c */ /* 0x000fe20003f24070 */
[----:B------:R-:W4:Y:S02]  /*22e90*/  LDL.LU R31, [R1+0x5a8] ;  /* 0x0005a800011f7983 */ /* 0x000f240000300800 */
[----:B------:R-:W-:-:S02]  /*22ea0*/  IMAD.MOV R8, RZ, RZ, -R8 ;  /* 0x000000ffff087224 */ /* 0x000fc400078e0a08 */
[----:B------:R-:W-:Y:S01]  /*22eb0*/  @!P2 IMAD.IADD R231, R231, 0x1, -R2 ;  /* 0x00000001e7e7a824 */ /* 0x000fe200078e0a02 */
[----:B------:R-:W4:Y:S01]  /*22ec0*/  LDL.LU R30, [R1+0x5a4] ;  /* 0x0005a400011e7983 */ /* 0x000f220000300800 */
[C---:B------:R-:W-:Y:S02]  /*22ed0*/  IMAD R235, R2.reuse, R8, R235 ;  /* 0x0000000802eb7224 */ /* 0x040fe400078e02eb */
[----:B------:R-:W-:Y:S02]  /*22ee0*/  IMAD R236, R2, R4, R236 ;  /* 0x0000000402ec7224 */ /* 0x000fe400078e02ec */
[--C-:B------:R-:W-:Y:S02]  /*22ef0*/  @!P5 IMAD.IADD R232, R232, 0x1, -R2.reuse ;  /* 0x00000001e8e8d824 */ /* 0x100fe400078e0a02 */
[----:B------:R-:W-:Y:S02]  /*22f00*/  @!P6 IMAD.MOV R229, RZ, RZ, -R229 ;  /* 0x000000ffffe5e224 */ /* 0x000fe400078e0ae5 */
[----:B------:R-:W-:Y:S01]  /*22f10*/  @!P1 IMAD.IADD R233, R233, 0x1, -R2 ;  /* 0x00000001e9e99824 */ /* 0x000fe200078e0a02 */
[C---:B------:R-:W-:Y:S01]  /*22f20*/  ISETP.GT.U32.AND P6, PT, R2.reuse, R232, PT ;  /* 0x000000e80200720c */ /* 0x040fe20003fc4070 */
[----:B------:R-:W-:Y:S01]  /*22f30*/  @!P0 IMAD.MOV R231, RZ, RZ, -R231 ;  /* 0x000000ffffe78224 */ /* 0x000fe200078e0ae7 */
[C---:B------:R-:W-:Y:S01]  /*22f40*/  ISETP.GT.U32.AND P0, PT, R2.reuse, R235, PT ;  /* 0x000000eb0200720c */ /* 0x040fe20003f04070 */
[----:B------:R-:W4:Y:S01]  /*22f50*/  LDL.LU R29, [R1+0x5a0] ;  /* 0x0005a000011d7983 */ /* 0x000f220000300800 */
[----:B------:R-:W-:-:S02]  /*22f60*/  ISETP.GT.U32.AND P1, PT, R2, R236, PT ;  /* 0x000000ec0200720c */ /* 0x000fc40003f24070 */
[----:B------:R-:W-:Y:S01]  /*22f70*/  ISETP.GE.AND P5, PT, R237, RZ, PT ;  /* 0x000000ffed00720c */ /* 0x000fe20003fa6270 */
[----:B------:R-:W4:Y:S01]  /*22f80*/  LDL.LU R28, [R1+0x598] ;  /* 0x00059800011c7983 */ /* 0x000f220000300800 */
[----:B------:R-:W-:Y:S02]  /*22f90*/  IABS R237, R240 ;  /* 0x000000f000ed7213 */ /* 0x000fe40000000000 */
[----:B------:R-:W-:Y:S01]  /*22fa0*/  ISETP.GE.AND P2, PT, R239, RZ, PT ;  /* 0x000000ffef00720c */ /* 0x000fe20003f46270 */
[----:B------:R-:W4:Y:S02]  /*22fb0*/  LDL.LU R27, [R1+0x58c] ;  /* 0x00058c00011b7983 */ /* 0x000f240000300800 */
[--C-:B------:R-:W-:Y:S01]  /*22fc0*/  @!P6 IMAD.IADD R232, R232, 0x1, -R2.reuse ;  /* 0x00000001e8e8e824 */ /* 0x100fe200078e0a02 */
[----:B------:R-:W-:Y:S01]  /*22fd0*/  ISETP.GE.AND P6, PT, R238, RZ, PT ;  /* 0x000000ffee00720c */ /* 0x000fe20003fc6270 */
[--C-:B------:R-:W-:Y:S01]  /*22fe0*/  @!P0 IMAD.IADD R235, R235, 0x1, -R2.reuse ;  /* 0x00000001ebeb8824 */ /* 0x100fe200078e0a02 */
[----:B------:R-:W-:Y:S01]  /*22ff0*/  IABS R238, R241 ;  /* 0x000000f100ee7213 */ /* 0x000fe20000000000 */
[----:B------:R-:W-:Y:S01]  /*23000*/  @!P1 IMAD.IADD R236, R236, 0x1, -R2 ;  /* 0x00000001ecec9824 */ /* 0x000fe200078e0a02 */
[C---:B------:R-:W-:Y:S01]  /*23010*/  ISETP.GT.U32.AND P0, PT, R2.reuse, R234, PT ;  /* 0x000000ea0200720c */ /* 0x040fe20003f04070 */
[----:B------:R-:W-:Y:S01]  /*23020*/  IMAD.HI.U32 R4, R3, R237, RZ ;  /* 0x000000ed03047227 */ /* 0x000fe200078e00ff */
[----:B------:R-:W-:Y:S01]  /*23030*/  IABS R239, R245 ;  /* 0x000000f500ef7213 */ /* 0x000fe20000000000 */
[----:B------:R-:W4:Y:S02]  /*23040*/  LDL.LU R26, [R1+0x588] ;  /* 0x00058800011a7983 */ /* 0x000f240000300800 */
[----:B------:R-:W-:Y:S01]  /*23050*/  @!P3 IMAD.MOV R232, RZ, RZ, -R232 ;  /* 0x000000ffffe8b224 */ /* 0x000fe200078e0ae8 */
[----:B------:R-:W-:Y:S01]  /*23060*/  ISETP.GT.U32.AND P3, PT, R2, R236, PT ;  /* 0x000000ec0200720c */ /* 0x000fe20003f64070 */
[----:B------:R-:W-:-:S02]  /*23070*/  IMAD.MOV R4, RZ, RZ, -R4 ;  /* 0x000000ffff047224 */ /* 0x000fc400078e0a04 */
[----:B------:R-:W-:-:S04]  /*23080*/  IMAD.HI.U32 R8, R3, R238, RZ ;  /* 0x000000ee03087227 */ /* 0x000fc800078e00ff */
[----:B------:R-:W-:Y:S01]  /*23090*/  @!P2 IMAD.MOV R233, RZ, RZ, -R233 ;  /* 0x000000ffffe9a224 */ /* 0x000fe200078e0ae9 */
[C---:B------:R-:W-:Y:S01]  /*230a0*/  ISETP.GT.U32.AND P1, PT, R2.reuse, R235, PT ;  /* 0x000000eb0200720c */ /* 0x040fe20003f24070 */
[----:B------:R-:W-:Y:S01]  /*230b0*/  IMAD R237, R2, R4, R237 ;  /* 0x0000000402ed7224 */ /* 0x000fe200078e02ed */
[----:B------:R-:W4:Y:S01]  /*230c0*/  LDL.LU R25, [R1+0x584] ;  /* 0x0005840001197983 */ /* 0x000f220000300800 */
[----:B------:R-:W-:Y:S01]  /*230d0*/  IMAD.MOV R4, RZ, RZ, -R8 ;  /* 0x000000ffff047224 */ /* 0x000fe200078e0a08 */
[----:B------:R-:W-:Y:S01]  /*230e0*/  ISETP.GE.AND P2, PT, R240, RZ, PT ;  /* 0x000000fff000720c */ /* 0x000fe20003f46270 */
[----:B------:R-:W-:Y:S01]  /*230f0*/  @!P0 IMAD.IADD R234, R234, 0x1, -R2 ;  /* 0x00000001eaea8824 */ /* 0x000fe200078e0a02 */
[----:B---3--:R-:W-:Y:S01]  /*23100*/  IABS R240, R244 ;  /* 0x000000f400f07213 */ /* 0x008fe20000000000 */
[C---:B------:R-:W-:Y:S01]  /*23110*/  IMAD R238, R2.reuse, R4, R238 ;  /* 0x0000000402ee7224 */ /* 0x040fe200078e02ee */
[----:B------:R-:W-:Y:S01]  /*23120*/  ISETP.GT.U32.AND P0, PT, R2, R237, PT ;  /* 0x000000ed0200720c */ /* 0x000fe20003f04070 */
[----:B------:R-:W-:-:S04]  /*23130*/  IMAD.HI.U32 R9, R3, R239, RZ ;  /* 0x000000ef03097227 */ /* 0x000fc800078e00ff */
[----:B------:R-:W-:Y:S01]  /*23140*/  @!P3 IMAD.IADD R236, R236, 0x1, -R2 ;  /* 0x00000001ececb824 */ /* 0x000fe200078e0a02 */
[----:B------:R-:W-:Y:S01]  /*23150*/  ISETP.GT.U32.AND P3, PT, R2, R238, PT ;  /* 0x000000ee0200720c */ /* 0x000fe20003f64070 */
[----:B------:R-:W-:Y:S02]  /*23160*/  IMAD.MOV R8, RZ, RZ, -R9 ;  /* 0x000000ffff087224 */ /* 0x000fe400078e0a09 */
[----:B------:R-:W-:-:S04]  /*23170*/  IMAD.HI.U32 R4, R3, R240, RZ ;  /* 0x000000f003047227 */ /* 0x000fc800078e00ff */
[C---:B------:R-:W-:Y:S02]  /*23180*/  IMAD R239, R2.reuse, R8, R239 ;  /* 0x0000000802ef7224 */ /* 0x040fe400078e02ef */
[----:B------:R-:W-:Y:S02]  /*23190*/  IMAD.MOV R4, RZ, RZ, -R4 ;  /* 0x000000ffff047224 */ /* 0x000fe400078e0a04 */
[----:B------:R-:W-:Y:S01]  /*231a0*/  @!P0 IMAD.IADD R237, R237, 0x1, -R2 ;  /* 0x00000001eded8824 */ /* 0x000fe200078e0a02 */
[C---:B------:R-:W-:Y:S01]  /*231b0*/  ISETP.GT.U32.AND P0, PT, R2.reuse, R239, PT ;  /* 0x000000ef0200720c */ /* 0x040fe20003f04070 */
[----:B------:R-:W-:Y:S02]  /*231c0*/  IMAD R240, R2, R4, R240 ;  /* 0x0000000402f07224 */ /* 0x000fe400078e02f0 */
[----:B------:R-:W-:-:S03]  /*231d0*/  @!P3 IMAD.IADD R238, R238, 0x1, -R2 ;  /* 0x00000001eeeeb824 */ /* 0x000fc600078e0a02 */
[----:B------:R-:W-:Y:S01]  /*231e0*/  ISETP.GT.U32.AND P3, PT, R2, R240, PT ;  /* 0x000000f00200720c */ /* 0x000fe20003f64070 */
[----:B------:R-:W-:Y:S01]  /*231f0*/  @!P1 IMAD.IADD R235, R235, 0x1, -R2 ;  /* 0x00000001ebeb9824 */ /* 0x000fe200078e0a02 */
[----:B------:R-:W-:Y:S01]  /*23200*/  ISETP.GE.AND P1, PT, R241, RZ, PT ;  /* 0x000000fff100720c */ /* 0x000fe20003f26270 */
[----:B------:R-:W-:-:S04]  /*23210*/  @!P4 IMAD.MOV R236, RZ, RZ, -R236 ;  /* 0x000000ffffecc224 */ /* 0x000fc800078e0aec */
[----:B------:R-:W-:-:S05]  /*23220*/  @!P0 IMAD.IADD R239, R239, 0x1, -R2 ;  /* 0x00000001efef8824 */ /* 0x000fca00078e0a02 */
[----:B------:R-:W-:Y:S01]  /*23230*/  ISETP.GT.U32.AND P4, PT, R2, R239, PT ;  /* 0x000000ef0200720c */ /* 0x000fe20003f84070 */
[----:B------:R-:W-:-:S05]  /*23240*/  @!P3 IMAD.IADD R240, R240, 0x1, -R2 ;  /* 0x00000001f0f0b824 */ /* 0x000fca00078e0a02 */
[C---:B------:R-:W-:Y:S01]  /*23250*/  ISETP.GT.U32.AND P3, PT, R2.reuse, R240, PT ;  /* 0x000000f00200720c */ /* 0x040fe20003f64070 */
[----:B------:R-:W-:Y:S01]  /*23260*/  @!P5 IMAD.MOV R234, RZ, RZ, -R234 ;  /* 0x000000ffffead224 */ /* 0x000fe200078e0aea */
[----:B------:R-:W-:-:S05]  /*23270*/  ISETP.GT.U32.AND P5, PT, R2, R237, PT ;  /* 0x000000ed0200720c */ /* 0x000fca0003fa4070 */
[----:B------:R-:W-:-:S06]  /*23280*/  @!P4 IMAD.IADD R239, R239, 0x1, -R2 ;  /* 0x00000001efefc824 */ /* 0x000fcc00078e0a02 */
[--C-:B------:R-:W-:Y:S02]  /*23290*/  @!P3 IMAD.IADD R240, R240, 0x1, -R2.reuse ;  /* 0x00000001f0f0b824 */ /* 0x100fe400078e0a02 */
[----:B------:R-:W-:Y:S01]  /*232a0*/  @!P5 IMAD.IADD R237, R237, 0x1, -R2 ;  /* 0x00000001ededd824 */ /* 0x000fe200078e0a02 */
[----:B------:R-:W-:Y:S01]  /*232b0*/  ISETP.GE.AND P5, PT, R244, RZ, PT ;  /* 0x000000fff400720c */ /* 0x000fe20003fa6270 */
[----:B------:R-:W-:Y:S01]  /*232c0*/  @!P6 IMAD.MOV R235, RZ, RZ, -R235 ;  /* 0x000000ffffebe224 */ /* 0x000fe200078e0aeb */
[----:B------:R-:W-:Y:S01]  /*232d0*/  ISETP.GE.AND P6, PT, R245, RZ, PT ;  /* 0x000000fff500720c */ /* 0x000fe20003fc6270 */
[----:B------:R-:W-:Y:S01]  /*232e0*/  @!P2 IMAD.MOV R237, RZ, RZ, -R237 ;  /* 0x000000ffffeda224 */ /* 0x000fe200078e0aed */
[----:B------:R-:W-:Y:S02]  /*232f0*/  ISETP.GT.U32.AND P0, PT, R2, R238, PT ;  /* 0x000000ee0200720c */ /* 0x000fe40003f04070 */
[----:B--2---:R-:W-:Y:S02]  /*23300*/  IABS R241, R250 ;  /* 0x000000fa00f17213 */ /* 0x004fe40000000000 */
[----:B----4-:R-:W-:-:S03]  /*23310*/  IABS R242, R21 ;  /* 0x0000001500f27213 */ /* 0x010fc60000000000 */
[----:B------:R-:W-:-:S04]  /*23320*/  IMAD.HI.U32 R4, R3, R241, RZ ;  /* 0x000000f103047227 */ /* 0x000fc800078e00ff */
[----:B------:R-:W-:Y:S02]  /*23330*/  IMAD.MOV R4, RZ, RZ, -R4 ;  /* 0x000000ffff047224 */ /* 0x000fe400078e0a04 */
[----:B------:R-:W-:-:S04]  /*23340*/  IMAD.HI.U32 R9, R3, R242, RZ ;  /* 0x000000f203097227 */ /* 0x000fc800078e00ff */
[----:B------:R-:W-:Y:S02]  /*23350*/  IMAD R241, R2, R4, R241 ;  /* 0x0000000402f17224 */ /* 0x000fe400078e02f1 */
[----:B------:R-:W-:-:S03]  /*23360*/  IMAD.MOV R4, RZ, RZ, -R9 ;  /* 0x000000ffff047224 */ /* 0x000fc600078e0a09 */
[C---:B------:R-:W-:Y:S01]  /*23370*/  ISETP.GT.U32.AND P4, PT, R2.reuse, R241, PT ;  /* 0x000000f10200720c */ /* 0x040fe20003f84070 */
[----:B------:R-:W-:-:S05]  /*23380*/  IMAD R242, R2, R4, R242 ;  /* 0x0000000402f27224 */ /* 0x000fca00078e02f2 */
[----:B------:R-:W-:Y:S02]  /*23390*/  ISETP.GT.U32.AND P3, PT, R2, R242, PT ;  /* 0x000000f20200720c */ /* 0x000fe40003f64070 */
[----:B------:R-:W-:-:S05]  /*233a0*/  IABS R244, R19 ;  /* 0x0000001300f47213 */ /* 0x000fca0000000000 */
[----:B------:R-:W-:Y:S01]  /*233b0*/  @!P4 IMAD.IADD R241, R241, 0x1, -R2 ;  /* 0x00000001f1f1c824 */ /* 0x000fe200078e0a02 */
[----:B------:R-:W-:Y:S01]  /*233c0*/  IABS R243, R20 ;  /* 0x0000001400f37213 */ /* 0x000fe20000000000 */
[----:B------:R-:W-:-:S04]  /*233d0*/  IMAD.HI.U32 R4, R3, R244, RZ ;  /* 0x000000f403047227 */ /* 0x000fc800078e00ff */
[----:B------:R-:W-:Y:S01]  /*233e0*/  @!P3 IMAD.IADD R242, R242, 0x1, -R2 ;  /* 0x00000001f2f2b824 */ /* 0x000fe200078e0a02 */
[----:B------:R-:W-:Y:S01]  /*233f0*/  ISETP.GT.U32.AND P3, PT, R2, R241, PT ;  /* 0x000000f10200720c */ /* 0x000fe20003f64070 */
[----:B------:R-:W-:Y:S01]  /*23400*/  IMAD.HI.U32 R8, R3, R243, RZ ;  /* 0x000000f303087227 */ /* 0x000fe200078e00ff */
[----:B------:R-:W-:-:S03]  /*23410*/  IABS R245, R18 ;  /* 0x0000001200f57213 */ /* 0x000fc60000000000 */
[----:B------:R-:W-:Y:S01]  /*23420*/  IMAD.MOV R10, RZ, RZ, -R4 ;  /* 0x000000ffff0a7224 */ /* 0x000fe200078e0a04 */
[----:B------:R-:W-:Y:S01]  /*23430*/  IABS R246, R17 ;  /* 0x0000001100f67213 */ /* 0x000fe20000000000 */
[----:B------:R-:W-:Y:S01]  /*23440*/  IMAD.MOV R8, RZ, RZ, -R8 ;  /* 0x000000ffff087224 */ /* 0x000fe200078e0a08 */
[----:B------:R-:W-:Y:S01]  /*23450*/  IABS R247, R16 ;  /* 0x0000001000f77213 */ /* 0x000fe20000000000 */
[C---:B------:R-:W-:Y:S02]  /*23460*/  IMAD R244, R2.reuse, R10, R244 ;  /* 0x0000000a02f47224 */ /* 0x040fe400078e02f4 */
[----:B------:R-:W-:Y:S02]  /*23470*/  IMAD R243, R2, R8, R243 ;  /* 0x0000000802f37224 */ /* 0x000fe400078e02f3 */
[----:B------:R-:W-:-:S04]  /*23480*/  IMAD.HI.U32 R8, R3, R245, RZ ;  /* 0x000000f503087227 */ /* 0x000fc800078e00ff */
[----:B------:R-:W-:Y:S01]  /*23490*/  @!P3 IMAD.IADD R241, R241, 0x1, -R2 ;  /* 0x00000001f1f1b824 */ /* 0x000fe200078e0a02 */
[----:B------:R-:W-:Y:S01]  /*234a0*/  ISETP.GT.U32.AND P3, PT, R2, R244, PT ;  /* 0x000000f40200720c */ /* 0x000fe20003f64070 */
[----:B------:R-:W-:-:S04]  /*234b0*/  IMAD.HI.U32 R9, R3, R246, RZ ;  /* 0x000000f603097227 */ /* 0x000fc800078e00ff */
[----:B------:R-:W-:Y:S01]  /*234c0*/  IMAD.HI.U32 R11, R3, R247, RZ ;  /* 0x000000f7030b7227 */ /* 0x000fe200078e00ff */
[----:B------:R-:W-:-:S03]  /*234d0*/  ISETP.GT.U32.AND P4, PT, R2, R243, PT ;  /* 0x000000f30200720c */ /* 0x000fc60003f84070 */
[----:B------:R-:W-:Y:S02]  /*234e0*/  IMAD.MOV R4, RZ, RZ, -R8 ;  /* 0x000000ffff047224 */ /* 0x000fe400078e0a08 */
[----:B------:R-:W-:Y:S02]  /*234f0*/  IMAD.MOV R8, RZ, RZ, -R9 ;  /* 0x000000ffff087224 */ /* 0x000fe400078e0a09 */
[----:B------:R-:W-:Y:S01]  /*23500*/  IMAD.MOV R9, RZ, RZ, -R11 ;  /* 0x000000ffff097224 */ /* 0x000fe200078e0a0b */
[----:B------:R-:W-:-:S03]  /*23510*/  IABS R248, R15 ;  /* 0x0000000f00f87213 */ /* 0x000fc60000000000 */
[----:B------:R-:W-:Y:S02]  /*23520*/  IMAD R247, R2, R9, R247 ;  /* 0x0000000902f77224 */ /* 0x000fe400078e02f7 */
[----:B------:R-:W-:Y:S02]  /*23530*/  @!P3 IMAD.IADD R244, R244, 0x1, -R2 ;  /* 0x00000001f4f4b824 */ /* 0x000fe400078e0a02 */
[C---:B------:R-:W-:Y:S01]  /*23540*/  IMAD R245, R2.reuse, R4, R245 ;  /* 0x0000000402f57224 */ /* 0x040fe200078e02f5 */
[----:B------:R-:W-:Y:S01]  /*23550*/  ISETP.GT.U32.AND P3, PT, R2, R247, PT ;  /* 0x000000f70200720c */ /* 0x000fe20003f64070 */
[----:B------:R-:W-:-:S04]  /*23560*/  IMAD.HI.U32 R4, R3, R248, RZ ;  /* 0x000000f803047227 */ /* 0x000fc800078e00ff */
[----:B------:R-:W-:Y:S02]  /*23570*/  @!P4 IMAD.IADD R243, R243, 0x1, -R2 ;  /* 0x00000001f3f3c824 */ /* 0x000fe400078e0a02 */
[----:B------:R-:W-:Y:S01]  /*23580*/  IMAD.MOV R4, RZ, RZ, -R4 ;  /* 0x000000ffff047224 */ /* 0x000fe200078e0a04 */
[C---:B------:R-:W-:Y:S02]  /*23590*/  ISETP.GT.U32.AND P2, PT, R2.reuse, R242, PT ;  /* 0x000000f20200720c */ /* 0x040fe40003f44070 */
[C---:B------:R-:W-:Y:S01]  /*235a0*/  ISETP.GT.U32.AND P4, PT, R2.reuse, R243, PT ;  /* 0x000000f30200720c */ /* 0x040fe20003f84070 */
[C---:B------:R-:W-:Y:S01]  /*235b0*/  IMAD R248, R2.reuse, R4, R248 ;  /* 0x0000000402f87224 */ /* 0x040fe200078e02f8 */
[----:B------:R-:W-:Y:S01]  /*235c0*/  IABS R249, R14 ;  /* 0x0000000e00f97213 */ /* 0x000fe20000000000 */
[----:B------:R-:W-:Y:S02]  /*235d0*/  @!P3 IMAD.IADD R247, R247, 0x1, -R2 ;  /* 0x00000001f7f7b824 */ /* 0x000fe400078e0a02 */
[C---:B------:R-:W-:Y:S01]  /*235e0*/  IMAD R246, R2.reuse, R8, R246 ;  /* 0x0000000802f67224 */ /* 0x040fe200078e02f6 */
[----:B------:R-:W-:Y:S01]  /*235f0*/  ISETP.GT.U32.AND P3, PT, R2, R248, PT ;  /* 0x000000f80200720c */ /* 0x000fe20003f64070 */
[----:B------:R-:W-:-:S04]  /*23600*/  IMAD.HI.U32 R8, R3, R249, RZ ;  /* 0x000000f903087227 */ /* 0x000fc800078e00ff */
[----:B------:R-:W-:Y:S02]  /*23610*/  IMAD.MOV R8, RZ, RZ, -R8 ;  /* 0x000000ffff087224 */ /* 0x000fe400078e0a08 */
[--C-:B------:R-:W-:Y:S01]  /*23620*/  @!P4 IMAD.IADD R243, R243, 0x1, -R2.reuse ;  /* 0x00000001f3f3c824 */ /* 0x100fe200078e0a02 */
[----:B------:R-:W-:Y:S01]  /*23630*/  ISETP.GT.U32.AND P4, PT, R2, R246, PT ;  /* 0x000000f60200720c */ /* 0x000fe20003f84070 */
[--C-:B------:R-:W-:Y:S01]  /*23640*/  @!P0 IMAD.IADD R238, R238, 0x1, -R2.reuse ;  /* 0x00000001eeee8824 */ /* 0x100fe200078e0a02 */
[----:B------:R-:W-:Y:S01]  /*23650*/  ISETP.GE.AND P0, PT, R250, RZ, PT ;  /* 0x000000fffa00720c */ /* 0x000fe20003f06270 */
[--C-:B------:R-:W-:Y:S01]  /*23660*/  @!P2 IMAD.IADD R242, R242, 0x1, -R2.reuse ;  /* 0x00000001f2f2a824 */ /* 0x100fe200078e0a02 */
[----:B------:R-:W-:Y:S01]  /*23670*/  IABS R11, R12 ;  /* 0x0000000c000b7213 */ /* 0x000fe20000000000 */
[C---:B------:R-:W-:Y:S01]  /*23680*/  IMAD R249, R2.reuse, R8, R249 ;  /* 0x0000000802f97224 */ /* 0x040fe200078e02f9 */
[----:B------:R-:W-:Y:S02]  /*23690*/  ISETP.GT.U32.AND P2, PT, R2, R245, PT ;  /* 0x000000f50200720c */ /* 0x000fe40003f44070 */
[----:B------:R-:W-:Y:S01]  /*236a0*/  IABS R250, R13 ;  /* 0x0000000d00fa7213 */ /* 0x000fe20000000000 */
[----:B------:R-:W-:Y:S01]  /*236b0*/  @!P3 IMAD.IADD R248, R248, 0x1, -R2 ;  /* 0x00000001f8f8b824 */ /* 0x000fe200078e0a02 */
[----:B------:R-:W-:Y:S01]  /*236c0*/  ISETP.GT.U32.AND P3, PT, R2, R249, PT ;  /* 0x000000f90200720c */ /* 0x000fe20003f64070 */
[----:B------:R-:W-:-:S04]  /*236d0*/  IMAD.HI.U32 R10, R3, R11, RZ ;  /* 0x0000000b030a7227 */ /* 0x000fc800078e00ff */
[----:B------:R-:W-:-:S04]  /*236e0*/  IMAD.HI.U32 R9, R3, R250, RZ ;  /* 0x000000fa03097227 */ /* 0x000fc800078e00ff */
[----:B------:R-:W-:Y:S02]  /*236f0*/  IMAD.MOV R10, RZ, RZ, -R10 ;  /* 0x000000ffff0a7224 */ /* 0x000fe400078e0a0a */
[----:B------:R-:W-:Y:S02]  /*23700*/  IMAD.MOV R9, RZ, RZ, -R9 ;  /* 0x000000ffff097224 */ /* 0x000fe400078e0a09 */
[--C-:B------:R-:W-:Y:S01]  /*23710*/  @!P4 IMAD.IADD R246, R246, 0x1, -R2.reuse ;  /* 0x00000001f6f6c824 */ /* 0x100fe200078e0a02 */
[----:B------:R-:W-:Y:S01]  /*23720*/  ISETP.GE.AND P4, PT, R20, RZ, PT ;  /* 0x000000ff1400720c */ /* 0x000fe20003f86270 */
[----:B------:R-:W-:Y:S02]  /*23730*/  @!P2 IMAD.IADD R245, R245, 0x1, -R2 ;  /* 0x00000001f5f5a824 */ /* 0x000fe400078e0a02 */
[C---:B------:R-:W-:Y:S01]  /*23740*/  IMAD R11, R2.reuse, R10, R11 ;  /* 0x0000000a020b7224 */ /* 0x040fe200078e020b */
[----:B------:R-:W-:Y:S01]  /*23750*/  IABS R10, R251 ;  /* 0x000000fb000a7213 */ /* 0x000fe20000000000 */
[C---:B------:R-:W-:Y:S01]  /*23760*/  IMAD R250, R2.reuse, R9, R250 ;  /* 0x0000000902fa7224 */ /* 0x040fe200078e02fa */
[----:B------:R-:W-:Y:S01]  /*23770*/  IABS R9, R0 ;  /* 0x0000000000097213 */ /* 0x000fe20000000000 */
[----:B------:R-:W-:Y:S01]  /*23780*/  @!P1 IMAD.MOV R238, RZ, RZ, -R238 ;  /* 0x000000ffffee9224 */ /* 0x000fe200078e0aee */
[C---:B------:R-:W-:Y:S01]  /*23790*/  ISETP.GT.U32.AND P1, PT, R2.reuse, R244, PT ;  /* 0x000000f40200720c */ /* 0x040fe20003f24070 */
[----:B------:R-:W-:Y:S01]  /*237a0*/  @!P3 IMAD.IADD R249, R249, 0x1, -R2 ;  /* 0x00000001f9f9b824 */ /* 0x000fe200078e0a02 */
[C---:B------:R-:W-:Y:S01]  /*237b0*/  ISETP.GT.U32.AND P3, PT, R2.reuse, R245, PT ;  /* 0x000000f50200720c */ /* 0x040fe20003f64070 */
[----:B------:R-:W-:Y:S01]  /*237c0*/  @!P5 IMAD.MOV R240, RZ, RZ, -R240 ;  /* 0x000000fffff0d224 */ /* 0x000fe200078e0af0 */
[----:B------:R-:W-:Y:S01]  /*237d0*/  ISETP.GT.U32.AND P5, PT, R2, R246, PT ;  /* 0x000000f60200720c */ /* 0x000fe20003fa4070 */
[----:B------:R-:W-:Y:S01]  /*237e0*/  IMAD.HI.U32 R24, R3, R10, RZ ;  /* 0x0000000a03187227 */ /* 0x000fe200078e00ff */
[----:B------:R-:W-:-:S03]  /*237f0*/  IABS R8, R252 ;  /* 0x000000fc00087213 */ /* 0x000fc60000000000 */
[----:B------:R-:W-:Y:S01]  /*23800*/  IMAD.HI.U32 R23, R3, R9, RZ ;  /* 0x0000000903177227 */ /* 0x000fe200078e00ff */
[----:B------:R-:W-:-:S03]  /*23810*/  ISETP.GE.AND P2, PT, R21, RZ, PT ;  /* 0x000000ff1500720c */ /* 0x000fc60003f46270 */
[----:B------:R-:W-:Y:S02]  /*23820*/  IMAD.MOV R24, RZ, RZ, -R24 ;  /* 0x000000ffff187224 */ /* 0x000fe400078e0a18 */
[----:B------:R-:W-:Y:S02]  /*23830*/  IMAD.MOV R23, RZ, RZ, -R23 ;  /* 0x000000ffff177224 */ /* 0x000fe400078e0a17 */
[----:B------:R-:W-:Y:S01]  /*23840*/  @!P0 IMAD.MOV R241, RZ, RZ, -R241 ;  /* 0x000000fffff18224 */ /* 0x000fe200078e0af1 */
[----:B------:R-:W-:Y:S01]  /*23850*/  ISETP.GT.U32.AND P0, PT, R2, R247, PT ;  /* 0x000000f70200720c */ /* 0x000fe20003f04070 */
[----:B------:R-:W-:-:S04]  /*23860*/  IMAD.HI.U32 R22, R3, R8, RZ ;  /* 0x0000000803167227 */ /* 0x000fc800078e00ff */
[----:B------:R-:W-:Y:S01]  /*23870*/  @!P4 IMAD.MOV R243, RZ, RZ, -R243 ;  /* 0x000000fffff3c224 */ /* 0x000fe200078e0af3 */
[C---:B------:R-:W-:Y:S01]  /*23880*/  ISETP.GT.U32.AND P4, PT, R2.reuse, R250, PT ;  /* 0x000000fa0200720c */ /* 0x040fe20003f84070 */
[C---:B------:R-:W-:Y:S02]  /*23890*/  IMAD R10, R2.reuse, R24, R10 ;  /* 0x00000018020a7224 */ /* 0x040fe400078e020a */
[----:B------:R-:W-:Y:S01]  /*238a0*/  IMAD R9, R2, R23, R9 ;  /* 0x0000001702097224 */ /* 0x000fe200078e0209 */
[----:B------:R-:W-:Y:S01]  /*238b0*/  IABS R4, R6 ;  /* 0x0000000600047213 */ /* 0x000fe20000000000 */
[----:B------:R-:W-:Y:S01]  /*238c0*/  IMAD.MOV R22, RZ, RZ, -R22 ;  /* 0x000000ffff167224 */ /* 0x000fe200078e0a16 */
[----:B------:R-:W-:Y:S01]  /*238d0*/  IABS R20, R7 ;  /* 0x0000000700147213 */ /* 0x000fe20000000000 */
[--C-:B------:R-:W-:Y:S01]  /*238e0*/  @!P1 IMAD.IADD R244, R244, 0x1, -R2.reuse ;  /* 0x00000001f4f49824 */ /* 0x100fe200078e0a02 */
[C---:B------:R-:W-:Y:S01]  /*238f0*/  ISETP.GT.U32.AND P1, PT, R2.reuse, R11, PT ;  /* 0x0000000b0200720c */ /* 0x040fe20003f24070 */
[--C-:B------:R-:W-:Y:S01]  /*23900*/  @!P3 IMAD.IADD R245, R245, 0x1, -R2.reuse ;  /* 0x00000001f5f5b824 */ /* 0x100fe200078e0a02 */
[----:B------:R-:W-:Y:S01]  /*23910*/  ISETP.GT.U32.AND P3, PT, R2, R10, PT ;  /* 0x0000000a0200720c */ /* 0x000fe20003f64070 */
[----:B------:R-:W-:Y:S01]  /*23920*/  @!P5 IMAD.IADD R246, R246, 0x1, -R2 ;  /* 0x00000001f6f6d824 */ /* 0x000fe200078e0a02 */
[C---:B------:R-:W-:Y:S01]  /*23930*/  ISETP.GT.U32.AND P5, PT, R2.reuse, R9, PT ;  /* 0x000000090200720c */ /* 0x040fe20003fa4070 */
[C---:B------:R-:W-:Y:S01]  /*23940*/  IMAD R8, R2.reuse, R22, R8 ;  /* 0x0000001602087224 */ /* 0x040fe200078e0208 */
[----:B------:R-:W2:Y:S01]  /*23950*/  LDL.LU R24, [R1+0x57c] ;  /* 0x00057c0001187983 */ /* 0x000ea20000300800 */
[----:B------:R-:W-:Y:S01]  /*23960*/  @!P2 IMAD.MOV R242, RZ, RZ, -R242 ;  /* 0x000000fffff2a224 */ /* 0x000fe200078e0af2 */
[C---:B------:R-:W-:Y:S01]  /*23970*/  ISETP.GT.U32.AND P2, PT, R2.reuse, R248, PT ;  /* 0x000000f80200720c */ /* 0x040fe20003f44070 */
[--C-:B------:R-:W-:Y:S01]  /*23980*/  @!P0 IMAD.IADD R247, R247, 0x1, -R2.reuse ;  /* 0x00000001f7f78824 */ /* 0x100fe200078e0a02 */
[----:B------:R-:W-:Y:S01]  /*23990*/  ISETP.GT.U32.AND P0, PT, R2, R8, PT ;  /* 0x000000080200720c */ /* 0x000fe20003f04070 */
[----:B------:R-:W-:Y:S01]  /*239a0*/  IMAD.HI.U32 R21, R3, R4, RZ ;  /* 0x0000000403157227 */ /* 0x000fe200078e00ff */
[----:B------:R-:W3:Y:S03]  /*239b0*/  LDL.LU R23, [R1+0x578] ;  /* 0x0005780001177983 */ /* 0x000ee60000300800 */
[----:B------:R-:W-:Y:S01]  /*239c0*/  @!P4 IMAD.IADD R250, R250, 0x1, -R2 ;  /* 0x00000001fafac824 */ /* 0x000fe200078e0a02 */
[----:B------:R-:W-:Y:S01]  /*239d0*/  ISETP.GE.AND P4, PT, R19, RZ, PT ;  /* 0x000000ff1300720c */ /* 0x000fe20003f86270 */
[----:B------:R-:W-:Y:S01]  /*239e0*/  @!P6 IMAD.MOV R239, RZ, RZ, -R239 ;  /* 0x000000ffffefe224 */ /* 0x000fe200078e0aef */
[----:B------:R-:W-:Y:S01]  /*239f0*/  ISETP.GT.U32.AND P6, PT, R2, R249, PT ;  /* 0x000000f90200720c */ /* 0x000fe20003fc4070 */
[----:B------:R-:W-:Y:S01]  /*23a00*/  IMAD.MOV R21, RZ, RZ, -R21 ;  /* 0x000000ffff157224 */ /* 0x000fe200078e0a15 */
[----:B------:R-:W4:Y:S01]  /*23a10*/  LDL.LU R22, [R1+0x570] ;  /* 0x0005700001167983 */ /* 0x000f220000300800 */
[----:B------:R-:W-:-:S04]  /*23a20*/  IMAD.HI.U32 R3, R3, R20, RZ ;  /* 0x0000001403037227 */ /* 0x000fc800078e00ff */
[--C-:B------:R-:W-:Y:S01]  /*23a30*/  @!P1 IMAD.IADD R11, R11, 0x1, -R2.reuse ;  /* 0x000000010b0b9824 */ /* 0x100fe200078e0a02 */
[----:B------:R-:W-:Y:S01]  /*23a40*/  ISETP.GE.AND P1, PT, R18, RZ, PT ;  /* 0x000000ff1200720c */ /* 0x000fe20003f26270 */
[--C-:B------:R-:W-:Y:S01]  /*23a50*/  @!P3 IMAD.IADD R10, R10, 0x1, -R2.reuse ;  /* 0x000000010a0ab824 */ /* 0x100fe200078e0a02 */
[----:B------:R-:W-:Y:S01]  /*23a60*/  ISETP.GE.AND P3, PT, R17, RZ, PT ;  /* 0x000000ff1100720c */ /* 0x000fe20003f66270 */
[----:B------:R-:W-:Y:S01]  /*23a70*/  @!P5 IMAD.IADD R9, R9, 0x1, -R2 ;  /* 0x000000010909d824 */ /* 0x000fe200078e0a02 */
[----:B------:R-:W-:Y:S01]  /*23a80*/  ISETP.GE.AND P5, PT, R16, RZ, PT ;  /* 0x000000ff1000720c */ /* 0x000fe20003fa6270 */
[----:B------:R-:W-:Y:S02]  /*23a90*/  IMAD R4, R2, R21, R4 ;  /* 0x0000001502047224 */ /* 0x000fe400078e0204 */
[----:B------:R-:W-:Y:S01]  /*23aa0*/  IMAD.MOV R3, RZ, RZ, -R3 ;  /* 0x000000ffff037224 */ /* 0x000fe200078e0a03 */
[----:B------:R-:W4:Y:S01]  /*23ab0*/  LDL.LU R21, [R1+0x56c] ;  /* 0x00056c0001157983 */ /* 0x000f220000300800 */
[----:B------:R-:W-:Y:S01]  /*23ac0*/  @!P2 IMAD.IADD R248, R248, 0x1, -R2 ;  /* 0x00000001f8f8a824 */ /* 0x000fe200078e0a02 */
[C---:B------:R-:W-:Y:S01]  /*23ad0*/  ISETP.GT.U32.AND P2, PT, R2.reuse, R4, PT ;  /* 0x000000040200720c */ /* 0x040fe20003f44070 */
[----:B------:R-:W-:-:S02]  /*23ae0*/  IMAD R3, R2, R3, R20 ;  /* 0x0000000302037224 */ /* 0x000fc400078e0214 */
[----:B------:R-:W-:Y:S01]  /*23af0*/  @!P0 IMAD.IADD R8, R8, 0x1, -R2 ;  /* 0x0000000108088824 */ /* 0x000fe200078e0a02 */
[----:B------:R-:W-:Y:S01]  /*23b00*/  ISETP.GE.AND P0, PT, R15, RZ, PT ;  /* 0x000000ff0f00720c */ /* 0x000fe20003f06270 */
[----:B------:R-:W-:Y:S01]  /*23b10*/  @!P4 IMAD.MOV R244, RZ, RZ, -R244 ;  /* 0x000000fffff4c224 */ /* 0x000fe200078e0af4 */
[C---:B------:R-:W-:Y:S01]  /*23b20*/  ISETP.GT.U32.AND P4, PT, R2.reuse, R250, PT ;  /* 0x000000fa0200720c */ /* 0x040fe20003f84070 */
[----:B------:R-:W-:Y:S01]  /*23b30*/  @!P6 IMAD.IADD R249, R249, 0x1, -R2 ;  /* 0x00000001f9f9e824 */ /* 0x000fe200078e0a02 */
[C---:B------:R-:W-:Y:S01]  /*23b40*/  ISETP.GT.U32.AND P6, PT, R2.reuse, R3, PT ;  /* 0x000000030200720c */ /* 0x040fe20003fc4070 */
[----:B------:R-:W4:Y:S01]  /*23b50*/  LDL.LU R20, [R1+0x564] ;  /* 0x0005640001147983 */ /* 0x000f220000300800 */
[----:B------:R-:W-:Y:S01]  /*23b60*/  @!P1 IMAD.MOV R245, RZ, RZ, -R245 ;  /* 0x000000fffff59224 */ /* 0x000fe200078e0af5 */
[C---:B------:R-:W-:Y:S01]  /*23b70*/  ISETP.GT.U32.AND P1, PT, R2.reuse, R11, PT ;  /* 0x0000000b0200720c */ /* 0x040fe20003f24070 */
[----:B------:R-:W-:Y:S01]  /*23b80*/  @!P3 IMAD.MOV R246, RZ, RZ, -R246 ;  /* 0x000000fffff6b224 */ /* 0x000fe200078e0af6 */
[----:B------:R-:W4:Y:S01]  /*23b90*/  LDL.LU R19, [R1+0x560] ;  /* 0x0005600001137983 */ /* 0x000f220000300800 */
[C---:B------:R-:W-:Y:S01]  /*23ba0*/  ISETP.GT.U32.AND P3, PT, R2.reuse, R10, PT ;  /* 0x0000000a0200720c */ /* 0x040fe20003f64070 */
[----:B------:R-:W-:Y:S01]  /*23bb0*/  @!P5 IMAD.MOV R247, RZ, RZ, -R247 ;  /* 0x000000fffff7d224 */ /* 0x000fe200078e0af7 */
[----:B------:R-:W-:Y:S01]  /*23bc0*/  ISETP.GT.U32.AND P5, PT, R2, R9, PT ;  /* 0x000000090200720c */ /* 0x000fe20003fa4070 */
[----:B------:R-:W4:Y:S01]  /*23bd0*/  LDL.LU R18, [R1+0x55c] ;  /* 0x00055c0001127983 */ /* 0x000f220000300800 */
[----:B------:R-:W-:-:S03]  /*23be0*/  @!P2 IMAD.IADD R4, R4, 0x1, -R2 ;  /* 0x000000010404a824 */ /* 0x000fc600078e0a02 */
[----:B------:R-:W4:Y:S01]  /*23bf0*/  LDL.LU R17, [R1+0x550] ;  /* 0x0005500001117983 */ /* 0x000f220000300800 */
[----:B------:R-:W-:-:S03]  /*23c00*/  @!P0 IMAD.MOV R248, RZ, RZ, -R248 ;  /* 0x000000fffff88224 */ /* 0x000fc600078e0af8 */
[----:B------:R-:W4:Y:S01]  /*23c10*/  LDL.LU R16, [R1+0x54c] ;  /* 0x00054c0001107983 */ /* 0x000f220000300800 */
[----:B------:R-:W-:Y:S01]  /*23c20*/  ISETP.GT.U32.AND P0, PT, R2, R8, PT ;  /* 0x000000080200720c */ /* 0x000fe20003f04070 */
[--C-:B------:R-:W-:Y:S01]  /*23c30*/  @!P4 IMAD.IADD R250, R250, 0x1, -R2.reuse ;  /* 0x00000001fafac824 */ /* 0x100fe200078e0a02 */
[----:B------:R-:W-:Y:S01]  /*23c40*/  ISETP.GE.AND P2, PT, R14, RZ, PT ;  /* 0x000000ff0e00720c */ /* 0x000fe20003f46270 */
[----:B------:R-:W4:Y:S01]  /*23c50*/  LDL.LU R15, [R1+0x544] ;  /* 0x00054400010f7983 */ /* 0x000f220000300800 */
[----:B------:R-:W-:Y:S01]  /*23c60*/  ISETP.GE.AND P4, PT, R13, RZ, PT ;  /* 0x000000ff0d00720c */ /* 0x000fe20003f86270 */
[--C-:B------:R-:W-:Y:S02]  /*23c70*/  @!P6 IMAD.IADD R3, R3, 0x1, -R2.reuse ;  /* 0x000000010303e824 */ /* 0x100fe400078e0a02 */
[----:B------:R-:W4:Y:S01]  /*23c80*/  LDL.LU R14, [R1+0x538] ;  /* 0x00053800010e7983 */ /* 0x000f220000300800 */
[----:B------:R-:W-:Y:S01]  /*23c90*/  ISETP.GT.U32.AND P6, PT, R2, R4, PT ;  /* 0x000000040200720c */ /* 0x000fe20003fc4070 */
[----:B------:R-:W-:-:S02]  /*23ca0*/  @!P1 IMAD.IADD R11, R11, 0x1, -R2 ;  /* 0x000000010b0b9824 */ /* 0x000fc400078e0a02 */
[----:B------:R-:W4:Y:S01]  /*23cb0*/  LDL.LU R13, [R1+0x534] ;  /* 0x00053400010d7983 */ /* 0x000f220000300800 */
[----:B------:R-:W-:Y:S01]  /*23cc0*/  ISETP.GE.AND P1, PT, R12, RZ, PT ;  /* 0x000000ff0c00720c */ /* 0x000fe20003f26270 */
[--C-:B------:R-:W-:Y:S01]  /*23cd0*/  @!P3 IMAD.IADD R10, R10, 0x1, -R2.reuse ;  /* 0x000000010a0ab824 */ /* 0x100fe200078e0a02 */
[----:B------:R-:W-:Y:S01]  /*23ce0*/  ISETP.GE.AND P3, PT, R251, RZ, PT ;  /* 0x000000fffb00720c */ /* 0x000fe20003f66270 */
[----:B------:R-:W-:Y:S01]  /*23cf0*/  @!P5 IMAD.IADD R9, R9, 0x1, -R2 ;  /* 0x000000010909d824 */ /* 0x000fe200078e0a02 */
[----:B------:R-:W4:Y:S01]  /*23d00*/  LDL.LU R12, [R1+0x528] ;  /* 0x00052800010c7983 */ /* 0x000f220000300800 */
[----:B------:R-:W-:-:S03]  /*23d10*/  ISETP.GE.AND P5, PT, R252, RZ, PT ;  /* 0x000000fffc00720c */ /* 0x000fc60003fa6270 */
[----:B------:R-:W4:Y:S04]  /*23d20*/  LDL.LU R251, [R1+0x520] ;  /* 0x0005200001fb7983 */ /* 0x000f280000300800 */
[----:B------:R-:W4:Y:S01]  /*23d30*/  LDL.LU R252, [R1+0x518] ;  /* 0x0005180001fc7983 */ /* 0x000f220000300800 */
[--C-:B------:R-:W-:Y:S01]  /*23d40*/  @!P0 IMAD.IADD R8, R8, 0x1, -R2.reuse ;  /* 0x0000000108088824 */ /* 0x100fe200078e0a02 */
[----:B------:R-:W-:Y:S02]  /*23d50*/  ISETP.GE.AND P0, PT, R6, RZ, PT ;  /* 0x000000ff0600720c */ /* 0x000fe40003f06270 */
[----:B------:R-:W4:Y:S01]  /*23d60*/  LDL.LU R6, [R1+0x514] ;  /* 0x0005140001067983 */ /* 0x000f220000300800 */
[----:B------:R-:W-:Y:S01]  /*23d70*/  @!P6 IMAD.IADD R4, R4, 0x1, -R2 ;  /* 0x000000010404e824 */ /* 0x000fe200078e0a02 */
[----:B------:R-:W-:-:S02]  /*23d80*/  ISETP.GE.AND P6, PT, R7, RZ, PT ;  /* 0x000000ff0700720c */ /* 0x000fc40003fc6270 */
[----:B------:R-:W4:Y:S01]  /*23d90*/  LDL.LU R7, [R1+0x510] ;  /* 0x0005100001077983 */ /* 0x000f220000300800 */
[----:B------:R-:W-:Y:S01]  /*23da0*/  @!P2 IMAD.MOV R249, RZ, RZ, -R249 ;  /* 0x000000fffff9a224 */ /* 0x000fe200078e0af9 */
[----:B------:R-:W-:Y:S01]  /*23db0*/  ISETP.GT.U32.AND P2, PT, R2, R3, PT ;  /* 0x000000030200720c */ /* 0x000fe20003f44070 */
[----:B------:R-:W-:Y:S01]  /*23dc0*/  @!P4 IMAD.MOV R250, RZ, RZ, -R250 ;  /* 0x000000fffffac224 */ /* 0x000fe200078e0afa */
[----:B------:R-:W-:Y:S01]  /*23dd0*/  ISETP.GE.AND P4, PT, R0, RZ, PT ;  /* 0x000000ff0000720c */ /* 0x000fe20003f86270 */
[----:B------:R0:W-:Y:S10]  /*23de0*/  STL [R1+0x2b3c], R0 ;  /* 0x002b3c0001007387 */ /* 0x0001f40000100800 */
[----:B------:R-:W-:Y:S01]  /*23df0*/  @!P2 IMAD.IADD R3, R3, 0x1, -R2 ;  /* 0x000000010303a824 */ /* 0x000fe200078e0a02 */
[----:B------:R-:W-:-:S02]  /*23e00*/  ISETP.NE.AND P2, PT, R5, RZ, PT ;  /* 0x000000ff0500720c */ /* 0x000fc40003f45270 */
[----:B------:R-:W-:-:S04]  /*23e10*/  LOP3.LUT R5, RZ, R5, RZ, 0x33, !PT ;  /* 0x00000005ff057212 */ /* 0x000fc800078e33ff */
[C---:B0-----:R-:W-:Y:S02]  /*23e20*/  SEL R0, R5.reuse, R34, !P2 ;  /* 0x0000002205007207 */ /* 0x041fe40005000000 */
[C---:B------:R-:W-:Y:S02]  /*23e30*/  SEL R2, R5.reuse, R33, !P2 ;  /* 0x0000002105027207 */ /* 0x040fe40005000000 */
[C---:B------:R-:W-:Y:S01]  /*23e40*/  SEL R32, R5.reuse, R32, !P2 ;  /* 0x0000002005207207 */ /* 0x040fe20005000000 */
[----:B------:R0:W-:Y:S01]  /*23e50*/  STL [R1+0x3b8], R0 ;  /* 0x0003b80001007387 */ /* 0x0001e20000100800 */
[----:B------:R-:W-:-:S03]  /*23e60*/  SEL R29, R5, R29, !P2 ;  /* 0x0000001d051d7207 */ /* 0x000fc60005000000 */
[----:B------:R1:W-:Y:S01]  /*23e70*/  STL [R1+0x3bc], R2 ;  /* 0x0003bc0201007387 */ /* 0x0003e20000100800 */
[----:B0-----:R-:W-:-:S03]  /*23e80*/  SEL R0, R5, R31, !P2 ;  /* 0x0000001f05007207 */ /* 0x001fc60005000000 */
[----:B------:R-:W-:Y:S01]  /*23e90*/  STL [R1+0x3c0], R32 ;  /* 0x0003c02001007387 */ /* 0x000fe20000100800 */
[----:B-1----:R-:W-:-:S03]  /*23ea0*/  SEL R2, R5, R30, !P2 ;  /* 0x0000001e05027207 */ /* 0x002fc60005000000 */
[----:B------:R0:W-:Y:S01]  /*23eb0*/  STL [R1+0x3c4], R0 ;  /* 0x0003c40001007387 */ /* 0x0001e20000100800 */
[----:B------:R-:W-:-:S03]  /*23ec0*/  SEL R26, R5, R26, !P2 ;  /* 0x0000001a051a7207 */ /* 0x000fc60005000000 */
[----:B------:R1:W-:Y:S01]  /*23ed0*/  STL [R1+0x3c8], R2 ;  /* 0x0003c80201007387 */ /* 0x0003e20000100800 */
[----:B0-----:R-:W-:-:S03]  /*23ee0*/  SEL R0, R5, R28, !P2 ;  /* 0x0000001c05007207 */ /* 0x001fc60005000000 */
[----:B------:R-:W-:Y:S01]  /*23ef0*/  STL [R1+0x3cc], R29 ;  /* 0x0003cc1d01007387 */ /* 0x000fe20000100800 */
[----:B-1----:R-:W-:-:S03]  /*23f00*/  SEL R2, R5, R27, !P2 ;  /* 0x0000001b05027207 */ /* 0x002fc60005000000 */
[----:B------:R0:W-:Y:S04]  /*23f10*/  STL [R1+0x3d0], R0 ;  /* 0x0003d00001007387 */ /* 0x0001e80000100800 */
[----:B------:R2:W-:Y:S01]  /*23f20*/  STL [R1+0x3d4], R2 ;  /* 0x0003d40201007387 */ /* 0x0005e20000100800 */
[----:B0-----:R-:W-:-:S03]  /*23f30*/  SEL R0, R5, R25, !P2 ;  /* 0x0000001905007207 */ /* 0x001fc60005000000 */
[----:B------:R-:W-:Y:S04]  /*23f40*/  STL [R1+0x3d8], R26 ;  /* 0x0003d81a01007387 */ /* 0x000fe80000100800 */
[----:B------:R4:W-:Y:S01]  /*23f50*/  STL [R1+0x3dc], R0 ;  /* 0x0003dc0001007387 */ /* 0x0009e20000100800 */
[C---:B--2---:R-:W-:Y:S02]  /*23f60*/  SEL R2, R5.reuse, R24, !P2 ;  /* 0x0000001805027207 */ /* 0x044fe40005000000 */
[----:B---3--:R-:W-:-:S03]  /*23f70*/  SEL R23, R5, R23, !P2 ;  /* 0x0000001705177207 */ /* 0x008fc60005000000 */
[----:B------:R0:W-:Y:S01]  /*23f80*/  STL [R1+0x3e0], R2 ;  /* 0x0003e00201007387 */ /* 0x0001e20000100800 */
[----:B----4-:R-:W-:-:S03]  /*23f90*/  SEL R0, R5, R22, !P2 ;  /* 0x0000001605007207 */ /* 0x010fc60005000000 */
[----:B------:R-:W-:Y:S04]  /*23fa0*/  STL [R1+0x3e4], R23 ;  /* 0x0003e41701007387 */ /* 0x000fe80000100800 */
[----:B------:R1:W-:Y:S01]  /*23fb0*/  STL [R1+0x3e8], R0 ;  /* 0x0003e80001007387 */ /* 0x0003e20000100800 */
[----:B0-----:R-:W-:-:S05]  /*23fc0*/  SEL R2, R5, R21, !P2 ;  /* 0x0000001505027207 */ /* 0x001fca0005000000 */
[----:B------:R0:W-:Y:S01]  /*23fd0*/  STL [R1+0x3ec], R2 ;  /* 0x0003ec0201007387 */ /* 0x0001e20000100800 */
[C---:B------:R-:W-:Y:S02]  /*23fe0*/  SEL R20, R5.reuse, R20, !P2 ;  /* 0x0000001405147207 */ /* 0x040fe40005000000 */
[----:B-1----:R-:W-:-:S03]  /*23ff0*/  SEL R0, R5, R19, !P2 ;  /* 0x0000001305007207 */ /* 0x002fc60005000000 */
[----:B------:R-:W-:Y:S01]  /*24000*/  STL [R1+0x3f0], R20 ;  /* 0x0003f01401007387 */ /* 0x000fe20000100800 */
[----:B0-----:R-:W-:-:S03]  /*24010*/  SEL R2, R5, R18, !P2 ;  /* 0x0000001205027207 */ /* 0x001fc60005000000 */
        /* <DEDUP_REMOVED lines=20> */
[----:B0-----:R-:W2:Y:S04]  /*24160*/  LDL.LU R0, [R1+0x424] ;  /* 0x0004240001007983 */ /* 0x001ea80000300800 */
[----:B------:R0:W-:Y:S04]  /*24170*/  STL [R1+0x41c], R2 ;  /* 0x00041c0201007387 */ /* 0x0001e80000100800 */
[----:B0-----:R-:W3:Y:S04]  /*24180*/  LDL.LU R2, [R1+0x428] ;  /* 0x0004280001027983 */ /* 0x001ee80000300800 */
[----:B------:R0:W-:Y:S04]  /*24190*/  STL [R1+0x420], R6 ;  /* 0x0004200601007387 */ /* 0x0001e80000100800 */
        /* <DEDUP_REMOVED lines=27> */
[----:B0-----:R-:W4:Y:S04]  /*24350*/  LDL.LU R6, [R1+0x49c] ;  /* 0x00049c0001067983 */ /* 0x001f280000300800 */
[----:B------:R-:W4:Y:S01]  /*24360*/  LDL.LU R7, [R1+0x4a0] ;  /* 0x0004a00001077983 */ /* 0x000f220000300800 */
[----:B--2---:R-:W-:-:S05]  /*24370*/  SEL R0, R5, R0, !P2 ;  /* 0x0000000005007207 */ /* 0x004fca0005000000 */
[----:B------:R3:W-:Y:S02]  /*24380*/  STL [R1+0x424], R0 ;  /* 0x0004240001007387 */ /* 0x0007e40000100800 */
[----:B---3--:R-:W-:-:S05]  /*24390*/  SEL R0, R5, R2, !P2 ;  /* 0x0000000205007207 */ /* 0x008fca0005000000 */
[----:B------:R0:W-:Y:S01]  /*243a0*/  STL [R1+0x428], R0 ;  /* 0x0004280001007387 */ /* 0x0001e20000100800 */
[C---:B----4-:R-:W-:Y:S02]  /*243b0*/  SEL R2, R5.reuse, R36, !P2 ;  /* 0x0000002405027207 */ /* 0x050fe40005000000 */
[----:B------:R-:W-:-:S03]  /*243c0*/  SEL R35, R5, R35, !P2 ;  /* 0x0000002305237207 */ /* 0x000fc60005000000 */
[----:B------:R1:W-:Y:S01]  /*243d0*/  STL [R1+0x42c], R2 ;  /* 0x00042c0201007387 */ /* 0x0003e20000100800 */
[----:B0-----:R-:W-:-:S03]  /*243e0*/  SEL R0, R5, R34, !P2 ;  /* 0x0000002205007207 */ /* 0x001fc60005000000 */
[----:B------:R-:W-:Y:S04]  /*243f0*/  STL [R1+0x430], R35 ;  /* 0x0004302301007387 */ /* 0x000fe80000100800 */
[----:B------:R0:W-:Y:S01]  /*24400*/  STL [R1+0x434], R0 ;  /* 0x0004340001007387 */ /* 0x0001e20000100800 */
[C---:B-1----:R-:W-:Y:S02]  /*24410*/  SEL R2, R5.reuse, R33, !P2 ;  /* 0x0000002105027207 */ /* 0x042fe40005000000 */
[----:B------:R-:W-:-:S03]  /*24420*/  SEL R32, R5, R32, !P2 ;  /* 0x0000002005207207 */ /* 0x000fc60005000000 */
[----:B------:R1:W-:Y:S01]  /*24430*/  STL [R1+0x438], R2 ;  /* 0x0004380201007387 */ /* 0x0003e20000100800 */
[----:B0-----:R-:W-:-:S03]  /*24440*/  SEL R0, R5, R31, !P2 ;  /* 0x0000001f05007207 */ /* 0x001fc60005000000 */
[----:B------:R-:W-:Y:S01]  /*24450*/  STL [R1+0x43c], R32 ;  /* 0x00043c2001007387 */ /* 0x000fe20000100800 */
[----:B------:R-:W-:-:S03]  /*24460*/  SEL R29, R5, R29, !P2 ;  /* 0x0000001d051d7207 */ /* 0x000fc60005000000 */
[----:B------:R0:W-:Y:S01]  /*24470*/  STL [R1+0x440], R0 ;  /* 0x0004400001007387 */ /* 0x0001e20000100800 */
[----:B-1----:R-:W-:-:S05]  /*24480*/  SEL R2, R5, R30, !P2 ;  /* 0x0000001e05027207 */ /* 0x002fca0005000000 */
        /* <DEDUP_REMOVED lines=17> */
[C---:B-1----:R-:W-:Y:S02]  /*245a0*/  SEL R2, R5.reuse, R21, !P2 ;  /* 0x0000001505027207 */ /* 0x042fe40005000000 */
        /* <DEDUP_REMOVED lines=9> */
[----:B------:R-:W-:Y:S04]  /*24640*/  STL [R1+0x47c], R17 ;  /* 0x00047c1101007387 */ /* 0x000fe80000100800 */
[----:B------:R0:W-:Y:S01]  /*24650*/  STL [R1+0x480], R0 ;  /* 0x0004800001007387 */ /* 0x0001e20000100800 */
[----:B-1----:R-:W-:-:S05]  /*24660*/  SEL R2, R5, R15, !P2 ;  /* 0x0000000f05027207 */ /* 0x002fca0005000000 */
        /* <DEDUP_REMOVED lines=11> */
[C---:B------:R-:W-:Y:S01]  /*24720*/  SEL R6, R5.reuse, R7, !P2 ;  /* 0x0000000705067207 */ /* 0x040fe20005000000 */
        /* <DEDUP_REMOVED lines=409> */
[----:B----4-:R-:W-:-:S05]  /*260c0*/  SEL R2, R5, R36, !P2 ;  /* 0x0000002405027207 */ /* 0x010fca0005000000 */
[----:B------:R1:W-:Y:S01]  /*260d0*/  STL [R1+0x1a0], R2 ;  /* 0x0001a00201007387 */ /* 0x0003e20000100800 */
[C---:B0-----:R-:W-:Y:S02]  /*260e0*/  SEL R0, R5.reuse, R35, !P2 ;  /* 0x0000002305007207 */ /* 0x041fe40005000000 */
[----:B------:R-:W-:-:S03]  /*260f0*/  SEL R34, R5, R34, !P2 ;  /* 0x0000002205227207 */ /* 0x000fc60005000000 */
[----:B------:R0:W-:Y:S01]  /*26100*/  STL [R1+0x19c], R0 ;  /* 0x00019c0001007387 */ /* 0x0001e20000100800 */
[----:B-1----:R-:W-:-:S03]  /*26110*/  SEL R2, R5, R33, !P2 ;  /* 0x0000002105027207 */ /* 0x002fc60005000000 */
[----:B------:R-:W-:Y:S01]  /*26120*/  STL [R1+0x198], R34 ;  /* 0x0001982201007387 */ /* 0x000fe20000100800 */
[C---:B------:R-:W-:Y:S02]  /*26130*/  SEL R31, R5.reuse, R31, !P2 ;  /* 0x0000001f051f7207 */ /* 0x040fe40005000000 */
[C---:B0-----:R-:W-:Y:S01]  /*26140*/  SEL R0, R5.reuse, R32, !P2 ;  /* 0x0000002005007207 */ /* 0x041fe20005000000 */
[----:B------:R0:W-:Y:S04]  /*26150*/  STL [R1+0x194], R2 ;  /* 0x0001940201007387 */ /* 0x0001e80000100800 */
[----:B------:R1:W-:Y:S01]  /*26160*/  STL [R1+0x190], R0 ;  /* 0x0001900001007387 */ /* 0x0003e20000100800 */
[----:B0-----:R-:W-:-:S03]  /*26170*/  SEL R2, R5, R30, !P2 ;  /* 0x0000001e05027207 */ /* 0x001fc60005000000 */
[----:B------:R-:W-:Y:S01]  /*26180*/  STL [R1+0x18c], R31 ;  /* 0x00018c1f01007387 */ /* 0x000fe20000100800 */
[----:B-1----:R-:W-:-:S03]  /*26190*/  SEL R0, R5, R29, !P2 ;  /* 0x0000001d05007207 */ /* 0x002fc60005000000 */
[----:B------:R0:W-:Y:S01]  /*261a0*/  STL [R1+0x188], R2 ;  /* 0x0001880201007387 */ /* 0x0001e20000100800 */
[----:B------:R-:W-:-:S03]  /*261b0*/  SEL R28, R5, R28, !P2 ;  /* 0x0000001c051c7207 */ /* 0x000fc60005000000 */
[----:B------:R1:W-:Y:S01]  /*261c0*/  STL [R1+0x184], R0 ;  /* 0x0001840001007387 */ /* 0x0003e20000100800 */
[C---:B------:R-:W-:Y:S02]  /*261d0*/  SEL R25, R5.reuse, R25, !P2 ;  /* 0x0000001905197207 */ /* 0x040fe40005000000 */
[C---:B0-----:R-:W-:Y:S01]  /*261e0*/  SEL R2, R5.reuse, R27, !P2 ;  /* 0x0000001b05027207 */ /* 0x041fe20005000000 */
[----:B------:R-:W-:Y:S01]  /*261f0*/  STL [R1+0x180], R28 ;  /* 0x0001801c01007387 */ /* 0x000fe20000100800 */
[----:B-1----:R-:W-:-:S03]  /*26200*/  SEL R0, R5, R26, !P2 ;  /* 0x0000001a05007207 */ /* 0x002fc60005000000 */
[----:B------:R0:W-:Y:S04]  /*26210*/  STL [R1+0x17c], R2 ;  /* 0x00017c0201007387 */ /* 0x0001e80000100800 */
        /* <DEDUP_REMOVED lines=25> */
[----:B0-----:R-:W-:-:S03]  /*263b0*/  SEL R2, R5, R12, !P2 ;  /* 0x0000000c05027207 */ /* 0x001fc60005000000 */
[----:B------:R-:W-:Y:S01]  /*263c0*/  STL [R1+0x134], R13 ;  /* 0x0001340d01007387 */ /* 0x000fe20000100800 */
[C---:B------:R-:W-:Y:S02]  /*263d0*/  SEL R12, R5.reuse, R252, !P2 ;  /* 0x000000fc050c7207 */ /* 0x040fe40005000000 */
[C---:B-1----:R-:W-:Y:S01]  /*263e0*/  SEL R0, R5.reuse, R251, !P2 ;  /* 0x000000fb05007207 */ /* 0x042fe20005000000 */
[----:B------:R0:W-:Y:S04]  /*263f0*/  STL [R1+0x12c], R2 ;  /* 0x00012c0201007387 */ /* 0x0001e80000100800 */
[----:B------:R1:W-:Y:S01]  /*26400*/  STL [R1+0x128], R0 ;  /* 0x0001280001007387 */ /* 0x0003e20000100800 */
[----:B0-----:R-:W-:-:S03]  /*26410*/  SEL R2, R5, R6, !P2 ;  /* 0x0000000605027207 */ /* 0x001fc60005000000 */
[----:B------:R0:W-:Y:S01]  /*26420*/  STL [R1+0x120], R12 ;  /* 0x0001200c01007387 */ /* 0x0001e20000100800 */
[----:B-1----:R-:W-:-:S03]  /*26430*/  SEL R0, R5, R7, !P2 ;  /* 0x0000000705007207 */ /* 0x002fc60005000000 */
[----:B------:R-:W2:Y:S04]  /*26440*/  LDL.LU R36, [R1+0x80] ;  /* 0x0000800001247983 */ /* 0x000ea80000300800 */
[----:B------:R-:W-:Y:S04]  /*26450*/  STL [R1+0x118], R2 ;  /* 0x0001180201007387 */ /* 0x000fe80000100800 */
[----:B------:R-:W3:Y:S04]  /*26460*/  LDL.LU R35, [R1+0x7c] ;  /* 0x00007c0001237983 */ /* 0x000ee80000300800 */
        /* <DEDUP_REMOVED lines=24> */
[----:B------:R-:W4:Y:S04]  /*265f0*/  LDL.LU R251, [R1+0x1c] ;  /* 0x00001c0001fb7983 */ /* 0x000f280000300800 */
[----:B------:R-:W4:Y:S04]  /*26600*/  LDL.LU R252, [R1+0x18] ;  /* 0x0000180001fc7983 */ /* 0x000f280000300800 */
[----:B------:R-:W4:Y:S04]  /*26610*/  LDL.LU R6, [R1+0x14] ;  /* 0x0000140001067983 */ /* 0x000f280000300800 */
[----:B------:R-:W4:Y:S04]  /*26620*/  LDL.LU R7, [R1+0x10] ;  /* 0x0000100001077983 */ /* 0x000f280000300800 */
[----:B-1----:R-:W4:Y:S04]  /*26630*/  LDL.LU R0, [R1+0xc] ;  /* 0x00000c0001007983 */ /* 0x002f280000300800 */
[----:B------:R-:W4:Y:S01]  /*26640*/  LDL.LU R2, [R1+0x8] ;  /* 0x0000080001027983 */ /* 0x000f220000300800 */
[----:B--2---:R-:W-:-:S05]  /*26650*/  SEL R36, R5, R36, !P2 ;  /* 0x0000002405247207 */ /* 0x004fca0005000000 */
[----:B------:R0:W-:Y:S01]  /*26660*/  STL [R1+0x10c], R36 ;  /* 0x00010c2401007387 */ /* 0x0001e20000100800 */
[----:B---3--:R-:W-:-:S03]  /*26670*/  SEL R35, R5, R35, !P2 ;  /* 0x0000002305237207 */ /* 0x008fc60005000000 */
[----:B0-----:R-:W2:Y:S01]  /*26680*/  LDL.LU R36, [R1+0x2c70] ;  /* 0x002c700001247983 */ /* 0x001ea20000300800 */
[----:B----4-:R-:W-:-:S03]  /*26690*/  SEL R34, R5, R34, !P2 ;  /* 0x0000002205227207 */ /* 0x010fc60005000000 */
[----:B------:R0:W-:Y:S01]  /*266a0*/  STL [R1+0x100], R35 ;  /* 0x0001002301007387 */ /* 0x0001e20000100800 */
[C---:B------:R-:W-:Y:S02]  /*266b0*/  SEL R33, R5.reuse, R33, !P2 ;  /* 0x0000002105217207 */ /* 0x040fe40005000000 */
[C---:B------:R-:W-:Y:S01]  /*266c0*/  SEL R32, R5.reuse, R32, !P2 ;  /* 0x0000002005207207 */ /* 0x040fe20005000000 */
[----:B0-----:R-:W3:Y:S01]  /*266d0*/  LDL.LU R35, [R1+0x2c6c] ;  /* 0x002c6c0001237983 */ /* 0x001ee20000300800 */
[----:B------:R-:W-:-:S03]  /*266e0*/  SEL R31, R5, R31, !P2 ;  /* 0x0000001f051f7207 */ /* 0x000fc60005000000 */
[----:B------:R0:W-:Y:S01]  /*266f0*/  STL [R1+0xfc], R34 ;  /* 0x0000fc2201007387 */ /* 0x0001e20000100800 */
[C---:B------:R-:W-:Y:S02]  /*26700*/  SEL R30, R5.reuse, R30, !P2 ;  /* 0x0000001e051e7207 */ /* 0x040fe40005000000 */
[C---:B------:R-:W-:Y:S01]  /*26710*/  SEL R29, R5.reuse, R29, !P2 ;  /* 0x0000001d051d7207 */ /* 0x040fe20005000000 */
[----:B0-----:R-:W4:Y:S04]  /*26720*/  LDL.LU R34, [R1+0x2c68] ;  /* 0x002c680001227983 */ /* 0x001f280000300800 */
[----:B------:R0:W-:Y:S01]  /*26730*/  STL [R1+0xf8], R33 ;  /* 0x0000f82101007387 */ /* 0x0001e20000100800 */
[C---:B------:R-:W-:Y:S02]  /*26740*/  SEL R28, R5.reuse, R28, !P2 ;  /* 0x0000001c051c7207 */ /* 0x040fe40005000000 */
[C---:B------:R-:W-:Y:S01]  /*26750*/  SEL R27, R5.reuse, R27, !P2 ;  /* 0x0000001b051b7207 */ /* 0x040fe20005000000 */
[----:B0-----:R-:W2:Y:S04]  /*26760*/  LDL.LU R33, [R1+0x2c64] ;  /* 0x002c640001217983 */ /* 0x001ea80000300800 */
[----:B------:R0:W-:Y:S01]  /*26770*/  STL [R1+0xd4], R32 ;  /* 0x0000d42001007387 */ /* 0x0001e20000100800 */
[----:B------:R-:W-:-:S03]  /*26780*/  SEL R26, R5, R26, !P2 ;  /* 0x0000001a051a7207 */ /* 0x000fc60005000000 */
[----:B0-----:R-:W3:Y:S04]  /*26790*/  LDL.LU R32, [R1+0x2c60] ;  /* 0x002c600001207983 */ /* 0x001ee80000300800 */
[----:B------:R0:W-:Y:S01]  /*267a0*/  STL [R1+0xcc], R31 ;  /* 0x0000cc1f01007387 */ /* 0x0001e20000100800 */
[----:B------:R-:W-:-:S03]  /*267b0*/  SEL R25, R5, R25, !P2 ;  /* 0x0000001905197207 */ /* 0x000fc60005000000 */
[----:B0-----:R-:W4:Y:S04]  /*267c0*/  LDL.LU R31, [R1+0x2c5c] ;  /* 0x002c5c00011f7983 */ /* 0x001f280000300800 */
[----:B------:R0:W-:Y:S01]  /*267d0*/  STL [R1+0xc8], R30 ;  /* 0x0000c81e01007387 */ /* 0x0001e20000100800 */
[----:B------:R-:W-:-:S03]  /*267e0*/  SEL R24, R5, R24, !P2 ;  /* 0x0000001805187207 */ /* 0x000fc60005000000 */
        /* <DEDUP_REMOVED lines=49> */
[----:B------:R0:W-:Y:S04]  /*26b00*/  STL [R1+0x84], R13 ;  /* 0x0000840d01007387 */ /* 0x0001e80000100800 */
[----:B0-----:R-:W4:Y:S04]  /*26b10*/  LDL.LU R13, [R1+0x2c14] ;  /* 0x002c1400010d7983 */ /* 0x001f280000300800 */
[----:B------:R0:W-:Y:S04]  /*26b20*/  STL [R1+0x80], R12 ;  /* 0x0000800c01007387 */ /* 0x0001e80000100800 */
[----:B0-----:R-:W2:Y:S04]  /*26b30*/  LDL.LU R12, [R1+0x2c10] ;  /* 0x002c1000010c7983 */ /* 0x001ea80000300800 */
[----:B------:R0:W-:Y:S04]  /*26b40*/  STL [R1+0x7c], R251 ;  /* 0x00007cfb01007387 */ /* 0x0001e80000100800 */
[----:B0-----:R-:W3:Y:S04]  /*26b50*/  LDL.LU R251, [R1+0x2c0c] ;  /* 0x002c0c0001fb7983 */ /* 0x001ee80000300800 */
[----:B------:R0:W-:Y:S04]  /*26b60*/  STL [R1+0x78], R252 ;  /* 0x000078fc01007387 */ /* 0x0001e80000100800 */
[----:B0-----:R-:W4:Y:S04]  /*26b70*/  LDL.LU R252, [R1+0x2c08] ;  /* 0x002c080001fc7983 */ /* 0x001f280000300800 */
[----:B------:R0:W-:Y:S04]  /*26b80*/  STL [R1+0x74], R6 ;  /* 0x0000740601007387 */ /* 0x0001e80000100800 */
[----:B0-----:R-:W2:Y:S04]  /*26b90*/  LDL.LU R6, [R1+0x2c04] ;  /* 0x002c040001067983 */ /* 0x001ea80000300800 */
[----:B------:R0:W-:Y:S04]  /*26ba0*/  STL [R1+0x70], R7 ;  /* 0x0000700701007387 */ /* 0x0001e80000100800 */
[----:B0-----:R-:W3:Y:S01]  /*26bb0*/  LDL.LU R7, [R1+0x2c00] ;  /* 0x002c000001077983 */ /* 0x001ee20000300800 */
[----:B------:R-:W-:-:S05]  /*26bc0*/  SEL R0, R5, R0, !P2 ;  /* 0x0000000005007207 */ /* 0x000fca0005000000 */
[----:B------:R0:W-:Y:S02]  /*26bd0*/  STL [R1+0x6c], R0 ;  /* 0x00006c0001007387 */ /* 0x0001e40000100800 */
[----:B0-----:R-:W-:-:S05]  /*26be0*/  SEL R0, R5, R2, !P2 ;  /* 0x0000000205007207 */ /* 0x001fca0005000000 */
[----:B------:R2:W-:Y:S02]  /*26bf0*/  STL [R1+0x68], R0 ;  /* 0x0000680001007387 */ /* 0x0005e40000100800 */
[C---:B--2---:R-:W-:Y:S02]  /*26c00*/  SEL R0, R5.reuse, R6, !P2 ;  /* 0x0000000605007207 */ /* 0x044fe40005000000 */
[C---:B----4-:R-:W-:Y:S02]  /*26c10*/  SEL R6, R5.reuse, R252, !P2 ;  /* 0x000000fc05067207 */ /* 0x050fe40005000000 */
[----:B---3--:R-:W-:-:S05]  /*26c20*/  SEL R2, R5, R7, !P2 ;  /* 0x0000000705027207 */ /* 0x008fca0005000000 */
[----:B------:R0:W-:Y:S04]  /*26c30*/  STL [R1+0x64], R2 ;  /* 0x0000640201007387 */ /* 0x0001e80000100800 */
[----:B------:R1:W-:Y:S01]  /*26c40*/  STL [R1+0x60], R0 ;  /* 0x0000600001007387 */ /* 0x0003e20000100800 */
[----:B0-----:R-:W-:-:S03]  /*26c50*/  SEL R2, R5, R251, !P2 ;  /* 0x000000fb05027207 */ /* 0x001fc60005000000 */
[----:B------:R0:W-:Y:S01]  /*26c60*/  STL [R1+0x5c], R6 ;  /* 0x00005c0601007387 */ /* 0x0001e20000100800 */
[----:B-1----:R-:W-:-:S03]  /*26c70*/  SEL R0, R5, R12, !P2 ;  /* 0x0000000c05007207 */ /* 0x002fc60005000000 */
        /* <DEDUP_REMOVED lines=34> */
[----:B------:R-:W-:Y:S01]  /*26ea0*/  STL [R1+0x14], R6 ;  /* 0x0000140601007387 */ /* 0x000fe20000100800 */
[----:B-1----:R-:W-:-:S03]  /*26eb0*/  SEL R0, R5, R30, !P2 ;  /* 0x0000001e05007207 */ /* 0x002fc60005000000 */
[----:B------:R-:W2:Y:S04]  /*26ec0*/  LDL.LU R13, [R1+0x14c] ;  /* 0x00014c00010d7983 */ /* 0x000ea80000300800 */
[----:B------:R0:W-:Y:S04]  /*26ed0*/  STL [R1+0x10], R2 ;  /* 0x0000100201007387 */ /* 0x0001e80000100800 */
        /* <DEDUP_REMOVED lines=17> */
[----:B------:R-:W2:Y:S04]  /*26ff0*/  LDL.LU R12, [R1+0xd0] ;  /* 0x0000d000010c7983 */ /* 0x000ea80000300800 */
[----:B0-----:R-:W3:Y:S01]  /*27000*/  LDL.LU R2, [R1+0xd8] ;  /* 0x0000d80001027983 */ /* 0x001ee20000300800 */
[----:B------:R-:W-:-:S02]  /*27010*/  SEL R7, R5, R31, !P2 ;  /* 0x0000001f05077207 */ /* 0x000fc40005000000 */
[C---:B-1----:R-:W-:Y:S02]  /*27020*/  SEL R0, R5.reuse, R32, !P2 ;  /* 0x0000002005007207 */ /* 0x042fe40005000000 */
[C---:B------:R-:W-:Y:S02]  /*27030*/  SEL R6, R5.reuse, R33, !P2 ;  /* 0x0000002105067207 */ /* 0x040fe40005000000 */
[C---:B------:R-:W-:Y:S01]  /*27040*/  SEL R252, R5.reuse, R34, !P2 ;  /* 0x0000002205fc7207 */ /* 0x040fe20005000000 */
[----:B------:R-:W-:Y:S01]  /*27050*/  STL [R1+0x2b84], R7 ;  /* 0x002b840701007387 */ /* 0x000fe20000100800 */
[C---:B------:R-:W-:Y:S02]  /*27060*/  SEL R251, R5.reuse, R35, !P2 ;  /* 0x0000002305fb7207 */ /* 0x040fe40005000000 */
[C---:B------:R-:W-:Y:S01]  /*27070*/  SEL R36, R5.reuse, R36, !P2 ;  /* 0x0000002405247207 */ /* 0x040fe20005000000 */
[----:B------:R-:W-:Y:S01]  /*27080*/  STL [R1+0x2b88], R0 ;  /* 0x002b880001007387 */ /* 0x000fe20000100800 */
[----:B------:R-:W-:-:S02]  /*27090*/  SEL R37, R5, R37, !P2 ;  /* 0x0000002505257207 */ /* 0x000fc40005000000 */
[C---:B------:R-:W-:Y:S01]  /*270a0*/  SEL R38, R5.reuse, R38, !P2 ;  /* 0x0000002605267207 */ /* 0x040fe20005000000 */
[----:B------:R-:W-:Y:S01]  /*270b0*/  STL [R1+0x2b8c], R6 ;  /* 0x002b8c0601007387 */ /* 0x000fe20000100800 */
[C---:B------:R-:W-:Y:S02]  /*270c0*/  SEL R39, R5.reuse, R39, !P2 ;  /* 0x0000002705277207 */ /* 0x040fe40005000000 */
[C---:B------:R-:W-:Y:S01]  /*270d0*/  SEL R40, R5.reuse, R40, !P2 ;  /* 0x0000002805287207 */ /* 0x040fe20005000000 */
[----:B------:R-:W-:Y:S01]  /*270e0*/  STL [R1+0x2b90], R252 ;  /* 0x002b90fc01007387 */ /* 0x000fe20000100800 */
[----:B------:R-:W-:-:S03]  /*270f0*/  SEL R41, R5, R41, !P2 ;  /* 0x0000002905297207 */ /* 0x000fc60005000000 */
        /* <DEDUP_REMOVED lines=26> */
[----:B------:R0:W-:Y:S01]  /*272a0*/  STL [R1+0x2bc8], R48 ;  /* 0x002bc83001007387 */ /* 0x0001e20000100800 */
[----:B------:R-:W-:-:S03]  /*272b0*/  SEL R55, R5, R55, !P2 ;  /* 0x0000003705377207 */ /* 0x000fc60005000000 */
[----:B------:R1:W-:Y:S01]  /*272c0*/  STL [R1+0x2bcc], R49 ;  /* 0x002bcc3101007387 */ /* 0x0003e20000100800 */
        /* <DEDUP_REMOVED lines=11> */
[----:B------:R-:W-:Y:S04]  /*27380*/  STL [R1+0x2be4], R55 ;  /* 0x002be43701007387 */ /* 0x000fe80000100800 */
[----:B------:R-:W-:Y:S04]  /*27390*/  STL [R1+0x2be8], R56 ;  /* 0x002be83801007387 */ /* 0x000fe80000100800 */
[----:B------:R-:W-:Y:S04]  /*273a0*/  STL [R1+0x2bec], R57 ;  /* 0x002bec3901007387 */ /* 0x000fe80000100800 */
[----:B------:R-:W-:Y:S04]  /*273b0*/  STL [R1+0x2bf0], R58 ;  /* 0x002bf03a01007387 */ /* 0x000fe80000100800 */
[----:B------:R-:W-:Y:S04]  /*273c0*/  STL [R1+0x2bf4], R59 ;  /* 0x002bf43b01007387 */ /* 0x000fe80000100800 */
[----:B------:R-:W-:Y:S04]  /*273d0*/  STL [R1+0x2bf8], R60 ;  /* 0x002bf83c01007387 */ /* 0x000fe80000100800 */
[----:B------:R-:W-:Y:S01]  /*273e0*/  STL [R1+0x2bfc], R61 ;  /* 0x002bfc3d01007387 */ /* 0x000fe20000100800 */
[----:B--2---:R-:W-:-:S03]  /*273f0*/  SEL R30, R5, R12, !P2 ;  /* 0x0000000c051e7207 */ /* 0x004fc60005000000 */
[----:B------:R-:W2:Y:S01]  /*27400*/  LDL.LU R12, [R1+0x808] ;  /* 0x00080800010c7983 */ /* 0x000ea20000300800 */
[----:B---3--:R-:W-:-:S03]  /*27410*/  SEL R31, R5, R2, !P2 ;  /* 0x00000002051f7207 */ /* 0x008fc60005000000 */
[----:B------:R-:W3:Y:S04]  /*27420*/  LDL.LU R2, [R1+0x804] ;  /* 0x0008040001027983 */ /* 0x000ee80000300800 */
[----:B0-----:R-:W4:Y:S04]  /*27430*/  LDL.LU R48, [R1+0x3b8] ;  /* 0x0003b80001307983 */ /* 0x001f280000300800 */
[----:B------:R-:W2:Y:S04]  /*27440*/  LDL.LU R47, [R1+0x3bc] ;  /* 0x0003bc00012f7983 */ /* 0x000ea80000300800 */
[----:B------:R-:W3:Y:S04]  /*27450*/  LDL.LU R46, [R1+0x3c0] ;  /* 0x0003c000012e7983 */ /* 0x000ee80000300800 */
        /* <DEDUP_REMOVED lines=15> */
[----:B-1----:R-:W0:Y:S01]  /*27550*/  S2R R49, SR_TID.X ;  /* 0x0000000000317919 */ /* 0x002e220000002100 */
[----:B------:R-:W-:-:S02]  /*27560*/  @!P0 IMAD.MOV R4, RZ, RZ, -R4 ;  /* 0x000000ffff048224 */ /* 0x000fc400078e0a04 */
[----:B------:R-:W-:Y:S02]  /*27570*/  @!P1 IMAD.MOV R11, RZ, RZ, -R11 ;  /* 0x000000ffff0b9224 */ /* 0x000fe400078e0a0b */
[----:B------:R-:W-:Y:S02]  /*27580*/  @!P3 IMAD.MOV R10, RZ, RZ, -R10 ;  /* 0x000000ffff0ab224 */ /* 0x000fe400078e0a0a */
[----:B------:R-:W-:Y:S02]  /*27590*/  @!P4 IMAD.MOV R9, RZ, RZ, -R9 ;  /* 0x000000ffff09c224 */ /* 0x000fe400078e0a09 */
[----:B------:R-:W-:Y:S02]  /*275a0*/  @!P5 IMAD.MOV R8, RZ, RZ, -R8 ;  /* 0x000000ffff08d224 */ /* 0x000fe400078e0a08 */
[----:B------:R-:W-:Y:S01]  /*275b0*/  @!P6 IMAD.MOV R3, RZ, RZ, -R3 ;  /* 0x000000ffff03e224 */ /* 0x000fe200078e0a03 */
[C---:B------:R-:W-:Y:S02]  /*275c0*/  SEL R33, R5.reuse, R4, !P2 ;  /* 0x0000000405217207 */ /* 0x040fe40005000000 */
[----:B------:R-:W-:-:S02]  /*275d0*/  SEL R62, R5, R62, !P2 ;  /* 0x0000003e053e7207 */ /* 0x000fc40005000000 */
[C---:B------:R-:W-:Y:S02]  /*275e0*/  SEL R63, R5.reuse, R63, !P2 ;  /* 0x0000003f053f7207 */ /* 0x040fe40005000000 */
[C---:B------:R-:W-:Y:S02]  /*275f0*/  SEL R64, R5.reuse, R64, !P2 ;  /* 0x0000004005407207 */ /* 0x040fe40005000000 */
[C---:B------:R-:W-:Y:S02]  /*27600*/  SEL R65, R5.reuse, R65, !P2 ;  /* 0x0000004105417207 */ /* 0x040fe40005000000 */
[C---:B------:R-:W-:Y:S02]  /*27610*/  SEL R66, R5.reuse, R66, !P2 ;  /* 0x0000004205427207 */ /* 0x040fe40005000000 */
[C---:B------:R-:W-:Y:S02]  /*27620*/  SEL R67, R5.reuse, R67, !P2 ;  /* 0x0000004305437207 */ /* 0x040fe40005000000 */
[----:B------:R-:W-:-:S02]  /*27630*/  SEL R68, R5, R68, !P2 ;  /* 0x0000004405447207 */ /* 0x000fc40005000000 */
[----:B------:R-:W-:Y:S02]  /*27640*/  SEL R69, R5, R69, !P2 ;  /* 0x0000004505457207 */ /* 0x000fe40005000000 */
[----:B0-----:R-:W-:Y:S02]  /*27650*/  LOP3.LUT R49, R49, 0x7f, RZ, 0xc0, !PT ;  /* 0x0000007f31317812 */ /* 0x001fe400078ec0ff */
[C---:B------:R-:W-:Y:S02]  /*27660*/  SEL R70, R5.reuse, R70, !P2 ;  /* 0x0000004605467207 */ /* 0x040fe40005000000 */
[C---:B------:R-:W-:Y:S02]  /*27670*/  SEL R71, R5.reuse, R71, !P2 ;  /* 0x0000004705477207 */ /* 0x040fe40005000000 */
        /* <DEDUP_REMOVED lines=80> */
[----:B------:R-:W-:Y:S01]  /*27b80*/  SEL R152, R5, R152, !P2 ;  /* 0x0000009805987207 */ /* 0x000fe20005000000 */
[----:B--2---:R-:W-:Y:S02]  /*27b90*/  IMAD R47, R47, UR49, RZ ;  /* 0x000000312f2f7c24 */ /* 0x004fe4000f8e02ff */
[----:B---3--:R-:W-:-:S03]  /*27ba0*/  IMAD R46, R46, UR49, RZ ;  /* 0x000000312e2e7c24 */ /* 0x008fc6000f8e02ff */
[----:B------:R-:W-:Y:S01]  /*27bb0*/  STL [R1+0xd0], R47 ;  /* 0x0000d02f01007387 */ /* 0x000fe20000100800 */
[----:B----4-:R-:W-:-:S03]  /*27bc0*/  IMAD R45, R45, UR49, RZ ;  /* 0x000000312d2d7c24 */ /* 0x010fc6000f8e02ff */
[----:B------:R-:W-:Y:S01]  /*27bd0*/  STL [R1+0xd8], R46 ;  /* 0x0000d82e01007387 */ /* 0x000fe20000100800 */
[----:B------:R-:W-:-:S03]  /*27be0*/  IMAD R44, R44, UR49, RZ ;  /* 0x000000312c2c7c24 */ /* 0x000fc6000f8e02ff */
        /* <DEDUP_REMOVED lines=14> */
[----:B------:R0:W-:Y:S01]  /*27cd0*/  STL [R1+0x104], R38 ;  /* 0x0001042601007387 */ /* 0x0001e20000100800 */
[----:B------:R-:W-:-:S03]  /*27ce0*/  IMAD R36, R36, UR49, RZ ;  /* 0x0000003124247c24 */ /* 0x000fc6000f8e02ff */
[----:B------:R1:W-:Y:S04]  /*27cf0*/  STL [R1+0x108], R37 ;  /* 0x0001082501007387 */ /* 0x0003e80000100800 */
[----:B------:R2:W-:Y:S01]  /*27d00*/  STL [R1+0x114], R36 ;  /* 0x0001142401007387 */ /* 0x0005e20000100800 */
[----:B0-----:R-:W-:Y:S02]  /*27d10*/  IMAD R38, R251, UR49, RZ ;  /* 0x00000031fb267c24 */ /* 0x001fe4000f8e02ff */
[----:B-1----:R-:W-:-:S03]  /*27d20*/  IMAD R37, R252, UR49, RZ ;  /* 0x00000031fc257c24 */ /* 0x002fc6000f8e02ff */
[----:B------:R0:W-:Y:S01]  /*27d30*/  STL [R1+0x11c], R38 ;  /* 0x00011c2601007387 */ /* 0x0001e20000100800 */
[----:B--2---:R-:W-:Y:S02]  /*27d40*/  IMAD R36, R6, UR49, RZ ;  /* 0x0000003106247c24 */ /* 0x004fe4000f8e02ff */
[----:B------:R-:W-:Y:S01]  /*27d50*/  IMAD R6, R0, UR49, RZ ;  /* 0x0000003100067c24 */ /* 0x000fe2000f8e02ff */
[----:B------:R1:W-:Y:S01]  /*27d60*/  STL [R1+0x124], R37 ;  /* 0x0001242501007387 */ /* 0x0003e20000100800 */
[----:B------:R-:W-:-:S03]  /*27d70*/  IMAD R0, R7, UR49, RZ ;  /* 0x0000003107007c24 */ /* 0x000fc6000f8e02ff */
[----:B------:R2:W-:Y:S01]  /*27d80*/  STL [R1+0x130], R36 ;  /* 0x0001302401007387 */ /* 0x0005e20000100800 */
[----:B------:R-:W-:-:S03]  /*27d90*/  IMAD R2, R2, UR5, RZ ;  /* 0x0000000502027c24 */ /* 0x000fc6000f8e02ff */
[----:B------:R-:W3:Y:S01]  /*27da0*/  LDL.LU R61, [R1+0x400] ;  /* 0x00040000013d7983 */ /* 0x000ee20000300800 */
[----:B------:R-:W-:-:S03]  /*27db0*/  IMAD R34, R12, UR5, RZ ;  /* 0x000000050c227c24 */ /* 0x000fc6000f8e02ff */
[----:B------:R4:W-:Y:S01]  /*27dc0*/  STL [R1+0x138], R6 ;  /* 0x0001380601007387 */ /* 0x0009e20000100800 */
[----:B------:R-:W-:Y:S01]  /*27dd0*/  IADD3 R12, P1, R2, UR6, RZ ;  /* 0x00000006020c7c10 */ /* 0x000fe2000ff3e0ff */
[----:B------:R-:W-:Y:S02]  /*27de0*/  ULDC UR5, c[0x0][0x23c] ;  /* 0x00008f0000057ab9 */ /* 0x000fe40000000800 */
[----:B------:R-:W2:Y:S04]  /*27df0*/  LDL.LU R60, [R1+0x404] ;  /* 0x00040400013c7983 */ /* 0x000ea80000300800 */
[----:B------:R4:W-:Y:S04]  /*27e00*/  STL [R1+0x13c], R0 ;  /* 0x00013c0001007387 */ /* 0x0009e80000100800 */
[----:B------:R-:W4:Y:S04]  /*27e10*/  LDL.LU R59, [R1+0x408] ;  /* 0x00040800013b7983 */ /* 0x000f280000300800 */
[----:B------:R-:W4:Y:S01]  /*27e20*/  LDL.LU R58, [R1+0x40c] ;  /* 0x00040c00013a7983 */ /* 0x000f220000300800 */
[----:B------:R-:W-:Y:S01]  /*27e30*/  IADD3 R4, P0, R34, UR6, RZ ;  /* 0x0000000622047c10 */ /* 0x000fe2000ff1e0ff */
[----:B------:R-:W-:-:S02]  /*27e40*/  ULDC UR6, c[0x0][0x238] ;  /* 0x00008e0000067ab9 */ /* 0x000fc40000000800 */
[----:B------:R-:W4:Y:S04]  /*27e50*/  LDL.LU R57, [R1+0x410] ;  /* 0x0004100001397983 */ /* 0x000f280000300800 */
[----:B------:R-:W4:Y:S01]  /*27e60*/  LDL.LU R56, [R1+0x414] ;  /* 0x0004140001387983 */ /* 0x000f220000300800 */
[----:B------:R-:W-:-:S03]  /*27e70*/  SEL R153, R5, R153, !P2 ;  /* 0x0000009905997207 */ /* 0x000fc60005000000 */
[----:B------:R-:W4:Y:S01]  /*27e80*/  LDL.LU R55, [R1+0x418] ;  /* 0x0004180001377983 */ /* 0x000f220000300800 */
[----:B------:R-:W-:-:S03]  /*27e90*/  SEL R154, R5, R154, !P2 ;  /* 0x0000009a059a7207 */ /* 0x000fc60005000000 */
[----:B------:R-:W4:Y:S01]  /*27ea0*/  LDL.LU R54, [R1+0x41c] ;  /* 0x00041c0001367983 */ /* 0x000f220000300800 */
[C---:B------:R-:W-:Y:S02]  /*27eb0*/  SEL R155, R5.reuse, R155, !P2 ;  /* 0x0000009b059b7207 */ /* 0x040fe40005000000 */
[C---:B------:R-:W-:Y:S01]  /*27ec0*/  SEL R156, R5.reuse, R156, !P2 ;  /* 0x0000009c059c7207 */ /* 0x040fe20005000000 */
[----:B------:R-:W4:Y:S01]  /*27ed0*/  LDL.LU R53, [R1+0x420] ;  /* 0x0004200001357983 */ /* 0x000f220000300800 */
[C---:B------:R-:W-:Y:S02]  /*27ee0*/  SEL R13, R5.reuse, R13, !P2 ;  /* 0x0000000d050d7207 */ /* 0x040fe40005000000 */
[C---:B------:R-:W-:Y:S01]  /*27ef0*/  SEL R157, R5.reuse, R157, !P2 ;  /* 0x0000009d059d7207 */ /* 0x040fe20005000000 */
[----:B------:R-:W4:Y:S01]  /*27f00*/  LDL.LU R52, [R1+0x424] ;  /* 0x0004240001347983 */ /* 0x000f220000300800 */
[C---:B------:R-:W-:Y:S02]  /*27f10*/  SEL R14, R5.reuse, R14, !P2 ;  /* 0x0000000e050e7207 */ /* 0x040fe40005000000 */
[C---:B------:R-:W-:Y:S01]  /*27f20*/  SEL R15, R5.reuse, R15, !P2 ;  /* 0x0000000f050f7207 */ /* 0x040fe20005000000 */
[----:B------:R-:W4:Y:S01]  /*27f30*/  LDL.LU R51, [R1+0x428] ;  /* 0x0004280001337983 */ /* 0x000f220000300800 */
[----:B------:R-:W-:-:S02]  /*27f40*/  SEL R16, R5, R16, !P2 ;  /* 0x0000001005107207 */ /* 0x000fc40005000000 */
[C---:B------:R-:W-:Y:S01]  /*27f50*/  SEL R17, R5.reuse, R17, !P2 ;  /* 0x0000001105117207 */ /* 0x040fe20005000000 */
[----:B------:R-:W4:Y:S01]  /*27f60*/  LDL.LU R50, [R1+0x42c] ;  /* 0x00042c0001327983 */ /* 0x000f220000300800 */
        /* <DEDUP_REMOVED lines=109> */
[----:B------:R-:W-:Y:S02]  /*28640*/  SEL R10, R5, R10, !P2 ;  /* 0x0000000a050a7207 */ /* 0x000fe40005000000 */
[----:B------:R-:W-:Y:S01]  /*28650*/  LEA.HI.X.SX32 R5, R2, UR7, 0x1, P1 ;  /* 0x0000000702057c11 */ /* 0x000fe200088f0eff */
[----:B------:R-:W-:Y:S01]  /*28660*/  IMAD R2, R49, UR5, RZ ;  /* 0x0000000531027c24 */ /* 0x000fe2000f8e02ff */
[----:B------:R-:W-:Y:S01]  /*28670*/  LEA.HI.X.SX32 R3, R34, UR7, 0x1, P0 ;  /* 0x0000000722037c11 */ /* 0x000fe200080f0eff */
[----:B------:R-:W-:Y:S01]  /*28680*/  IMAD R34, R48, UR49, RZ ;  /* 0x0000003130227c24 */ /* 0x000fe2000f8e02ff */
[----:B------:R-:W4:Y:S01]  /*28690*/  LDL.LU R49, [R1+0x430] ;  /* 0x0004300001317983 */ /* 0x000f220000300800 */
[----:B---3--:R-:W-:-:S03]  /*286a0*/  IMAD R61, R61, UR49, RZ ;  /* 0x000000313d3d7c24 */ /* 0x008fc6000f8e02ff */
[----:B------:R-:W3:Y:S01]  /*286b0*/  LDL.LU R48, [R1+0x434] ;  /* 0x0004340001307983 */ /* 0x000ee20000300800 */
[----:B--2---:R-:W-:-:S03]  /*286c0*/  IMAD R60, R60, UR49, RZ ;  /* 0x000000313c3c7c24 */ /* 0x004fc6000f8e02ff */
[----:B------:R-:W2:Y:S01]  /*286d0*/  LDL.LU R47, [R1+0x438] ;  /* 0x00043800012f7983 */ /* 0x000ea20000300800 */
[----:B----4-:R-:W-:-:S03]  /*286e0*/  IMAD R59, R59, UR49, RZ ;  /* 0x000000313b3b7c24 */ /* 0x010fc6000f8e02ff */
[----:B------:R-:W4:Y:S01]  /*286f0*/  LDL.LU R46, [R1+0x43c] ;  /* 0x00043c00012e7983 */ /* 0x000f220000300800 */
[----:B------:R-:W-:-:S03]  /*28700*/  IMAD R58, R58, UR49, RZ ;  /* 0x000000313a3a7c24 */ /* 0x000fc6000f8e02ff */
        /* <DEDUP_REMOVED lines=14> */
[----:B0-----:R-:W4:Y:S01]  /*287f0*/  LDL.LU R38, [R1+0x45c] ;  /* 0x00045c0001267983 */ /* 0x001f220000300800 */
[----:B------:R-:W-:-:S03]  /*28800*/  IMAD R50, R50, UR49, RZ ;  /* 0x0000003132327c24 */ /* 0x000fc6000f8e02ff */
[----:B-1----:R-:W4:Y:S01]  /*28810*/  LDL.LU R37, [R1+0x460] ;  /* 0x0004600001257983 */ /* 0x002f220000300800 */
[----:B------:R-:W-:Y:S01]  /*28820*/  IMAD R62, R62, UR49, RZ ;  /* 0x000000313e3e7c24 */ /* 0x000fe2000f8e02ff */
[----:B------:R-:W-:Y:S02]  /*28830*/  UIMAD UR60, UR47, 0x3a, URZ ;  /* 0x0000003a2f3c78a4 */ /* 0x000fe4000f8e023f */
[----:B------:R-:W4:Y:S01]  /*28840*/  LDL.LU R36, [R1+0x464] ;  /* 0x0004640001247983 */ /* 0x000f220000300800 */
[----:B------:R-:W-:Y:S01]  /*28850*/  IADD3 R8, P0, R2, UR8, RZ ;  /* 0x0000000802087c10 */ /* 0x000fe2000ff1e0ff */
[----:B------:R-:W-:Y:S01]  /*28860*/  IMAD R63, R63, UR49, RZ ;  /* 0x000000313f3f7c24 */ /* 0x000fe2000f8e02ff */
[----:B------:R-:W-:Y:S01]  /*28870*/  UIMAD UR36, UR36, 0x34, URZ ;  /* 0x00000034242478a4 */ /* 0x000fe2000f8e023f */
[----:B------:R-:W4:Y:S01]  /*28880*/  LDL.LU R251, [R1+0x46c] ;  /* 0x00046c0001fb7983 */ /* 0x000f220000300800 */
[----:B------:R-:W-:Y:S01]  /*28890*/  IMAD R64, R64, UR49, RZ ;  /* 0x0000003140407c24 */ /* 0x000fe2000f8e02ff */
[----:B------:R-:W-:-:S02]  /*288a0*/  UIMAD UR27, UR27, 0x31, URZ ;  /* 0x000000311b1b78a4 */ /* 0x000fc4000f8e023f */
[----:B------:R-:W4:Y:S01]  /*288b0*/  LDL.LU R252, [R1+0x470] ;  /* 0x0004700001fc7983 */ /* 0x000f220000300800 */
[----:B------:R-:W-:Y:S01]  /*288c0*/  IMAD R65, R65, UR49, RZ ;  /* 0x0000003141417c24 */ /* 0x000fe2000f8e02ff */
[----:B------:R-:W-:Y:S02]  /*288d0*/  UIMAD UR38, UR38, 0x30, URZ ;  /* 0x00000030262678a4 */ /* 0x000fe4000f8e023f */
[----:B------:R-:W4:Y:S01]  /*288e0*/  LDL.LU R6, [R1+0x474] ;  /* 0x0004740001067983 */ /* 0x000f220000300800 */
[----:B------:R-:W-:Y:S01]  /*288f0*/  IMAD R66, R66, UR49, RZ ;  /* 0x0000003142427c24 */ /* 0x000fe2000f8e02ff */
[----:B------:R-:W-:Y:S02]  /*28900*/  UIMAD UR33, UR33, 0x2f, URZ ;  /* 0x0000002f212178a4 */ /* 0x000fe4000f8e023f */
[----:B------:R-:W4:Y:S01]  /*28910*/  LDL.LU R0, [R1+0x478] ;  /* 0x0004780001007983 */ /* 0x000f220000300800 */
[----:B------:R-:W-:Y:S01]  /*28920*/  IMAD R67, R67, UR49, RZ ;  /* 0x0000003143437c24 */ /* 0x000fe2000f8e02ff */
[----:B------:R-:W-:Y:S01]  /*28930*/  ULDC UR7, c[0x0][0x238] ;  /* 0x00008e0000077ab9 */ /* 0x000fe20000000800 */
[----:B------:R-:W-:Y:S01]  /*28940*/  IMAD R68, R68, UR49, RZ ;  /* 0x0000003144447c24 */ /* 0x000fe2000f8e02ff */
[----:B------:R-:W4:Y:S01]  /*28950*/  LDL.LU R7, [R1+0x47c] ;  /* 0x00047c0001077983 */ /* 0x000f220000300800 */
[----:B------:R-:W-:Y:S01]  /*28960*/  IMAD R69, R69, UR49, RZ ;  /* 0x0000003145457c24 */ /* 0x000fe2000f8e02ff */
[----:B------:R-:W-:-:S02]  /*28970*/  UIMAD UR44, UR44, 0x2d, URZ ;  /* 0x0000002d2c2c78a4 */ /* 0x000fc4000f8e023f */
[----:B------:R-:W-:Y:S01]  /*28980*/  STL [R1+0x144], R61 ;  /* 0x0001443d01007387 */ /* 0x000fe20000100800 */
[----:B------:R-:W-:Y:S01]  /*28990*/  IMAD R70, R70, UR49, RZ ;  /* 0x0000003146467c24 */ /* 0x000fe2000f8e02ff */
[----:B------:R-:W-:Y:S02]  /*289a0*/  UIMAD UR15, UR15, 0x2c, URZ ;  /* 0x0000002c0f0f78a4 */ /* 0x000fe4000f8e023f */
[----:B------:R-:W-:Y:S01]  /*289b0*/  STL [R1+0x14c], R60 ;  /* 0x00014c3c01007387 */ /* 0x000fe20000100800 */
[----:B------:R-:W-:Y:S01]  /*289c0*/  IMAD R71, R71, UR49, RZ ;  /* 0x0000003147477c24 */ /* 0x000fe2000f8e02ff */
[----:B------:R-:W-:Y:S02]  /*289d0*/  UIMAD UR52, UR52, 0x2b, URZ ;  /* 0x0000002b343478a4 */ /* 0x000fe4000f8e023f */
[----:B------:R-:W-:Y:S01]  /*289e0*/  STL [R1+0x208], R59 ;  /* 0x0002083b01007387 */ /* 0x000fe20000100800 */
        /* <DEDUP_REMOVED lines=28> */
[----:B------:R-:W-:Y:S01]  /*28bb0*/  UIMAD UR19, UR19, 0x21, URZ ;  /* 0x00000021131378a4 */ /* 0x000fe2000f8e023f */
[----:B------:R-:W-:Y:S01]  /*28bc0*/  IMAD R82, R82, UR49, RZ ;  /* 0x0000003152527c24 */ /* 0x000fe2000f8e02ff */
[----:B------:R-:W-:Y:S01]  /*28bd0*/  USHF.L.U32 UR29, UR29, 0x5, URZ ;  /* 0x000000051d1d7899 */ /* 0x000fe2000800063f */
[----:B------:R-:W-:Y:S01]  /*28be0*/  IMAD R83, R83, UR49, RZ ;  /* 0x0000003153537c24 */ /* 0x000fe2000f8e02ff */
[----:B------:R-:W-:Y:S01]  /*28bf0*/  UIMAD UR58, UR58, 0x1f, URZ ;  /* 0x0000001f3a3a78a4 */ /* 0x000fe2000f8e023f */
        /* <DEDUP_REMOVED lines=13> */
[----:B------:R-:W-:Y:S01]  /*28cd0*/  ULDC UR47, c[0x0][0x238] ;  /* 0x00008e00002f7ab9 */ /* 0x000fe20000000800 */
[----:B------:R-:W-:-:S05]  /*28ce0*/  IMAD R49, R49, UR49, RZ ;  /* 0x0000003131317c24 */ /* 0x000fca000f8e02ff */
[----:B------:R-:W-:Y:S01]  /*28cf0*/  STL [R1+0x27c], R49 ;  /* 0x00027c3101007387 */ /* 0x000fe20000100800 */
[----:B---3--:R-:W-:Y:S02]  /*28d00*/  IMAD R48, R48, UR49, RZ ;  /* 0x0000003130307c24 */ /* 0x008fe4000f8e02ff */
[----:B--2---:R-:W-:-:S03]  /*28d10*/  IMAD R47, R47, UR49, RZ ;  /* 0x000000312f2f7c24 */ /* 0x004fc6000f8e02ff */
        /* <DEDUP_REMOVED lines=31> */
[----:B------:R2:W-:Y:S04]  /*28f10*/  STL [R1+0x2fc], R36 ;  /* 0x0002fc2401007387 */ /* 0x0005e80000100800 */
[----:B------:R-:W3:Y:S04]  /*28f20*/  LDL.LU R61, [R1+0x480] ;  /* 0x00048000013d7983 */ /* 0x000ee80000300800 */
[----:B------:R4:W-:Y:S04]  /*28f30*/  STL [R1+0x300], R6 ;  /* 0x0003000601007387 */ /* 0x0009e80000100800 */
[----:B------:R-:W3:Y:S04]  /*28f40*/  LDL.LU R60, [R1+0x484] ;  /* 0x00048400013c7983 */ /* 0x000ee80000300800 */
[----:B------:R4:W-:Y:S04]  /*28f50*/  STL [R1+0x308], R0 ;  /* 0x0003080001007387 */ /* 0x0009e80000100800 */
[----:B------:R-:W3:Y:S04]  /*28f60*/  LDL.LU R59, [R1+0x488] ;  /* 0x00048800013b7983 */ /* 0x000ee80000300800 */
        /* <DEDUP_REMOVED lines=20> */
[----:B0-----:R-:W3:Y:S04]  /*290b0*/  LDL.LU R38, [R1+0x4f4] ;  /* 0x0004f40001267983 */ /* 0x001ee80000300800 */
[----:B-1----:R-:W3:Y:S04]  /*290c0*/  LDL.LU R37, [R1+0x4f8] ;  /* 0x0004f80001257983 */ /* 0x002ee80000300800 */
[----:B--2---:R-:W2:Y:S04]  /*290d0*/  LDL.LU R36, [R1+0x4fc] ;  /* 0x0004fc0001247983 */ /* 0x004ea80000300800 */
[----:B------:R-:W2:Y:S04]  /*290e0*/  LDL.LU R251, [R1+0x504] ;  /* 0x0005040001fb7983 */ /* 0x000ea80000300800 */
[----:B------:R-:W2:Y:S04]  /*290f0*/  LDL.LU R252, [R1+0x508] ;  /* 0x0005080001fc7983 */ /* 0x000ea80000300800 */
[----:B----4-:R-:W4:Y:S04]  /*29100*/  LDL.LU R6, [R1+0x510] ;  /* 0x0005100001067983 */ /* 0x010f280000300800 */
[----:B------:R-:W4:Y:S04]  /*29110*/  LDL.LU R0, [R1+0x514] ;  /* 0x0005140001007983 */ /* 0x000f280000300800 */
[----:B------:R-:W4:Y:S01]  /*29120*/  LDL.LU R7, [R1+0x518] ;  /* 0x0005180001077983 */ /* 0x000f220000300800 */
[----:B---3--:R-:W-:-:S02]  /*29130*/  IMAD R61, R61, UR49, RZ ;  /* 0x000000313d3d7c24 */ /* 0x008fc4000f8e02ff */
        /* <DEDUP_REMOVED lines=48> */
[----:B--2---:R-:W-:-:S03]  /*29440*/  IMAD R36, R36, UR49, RZ ;  /* 0x0000003124247c24 */ /* 0x004fc6000f8e02ff */
[----:B------:R1:W-:Y:S04]  /*29450*/  STL [R1+0x3dc], R37 ;  /* 0x0003dc2501007387 */ /* 0x0003e80000100800 */
[----:B------:R4:W-:Y:S01]  /*29460*/  STL [R1+0x3e0], R36 ;  /* 0x0003e02401007387 */ /* 0x0009e20000100800 */
[----:B0-----:R-:W-:Y:S02]  /*29470*/  IMAD R38, R251, UR49, RZ ;  /* 0x00000031fb267c24 */ /* 0x001fe4000f8e02ff */
[----:B-1----:R-:W-:-:S03]  /*29480*/  IMAD R37, R252, UR49, RZ ;  /* 0x00000031fc257c24 */ /* 0x002fc6000f8e02ff */
[----:B------:R0:W-:Y:S01]  /*29490*/  STL [R1+0x3e4], R38 ;  /* 0x0003e42601007387 */ /* 0x0001e20000100800 */
[----:B----4-:R-:W-:Y:S02]  /*294a0*/  IMAD R36, R6, UR49, RZ ;  /* 0x0000003106247c24 */ /* 0x010fe4000f8e02ff */
        /* <DEDUP_REMOVED lines=502> */
[----:B---3--:R-:W-:-:S05]  /*2b410*/  IMAD R61, R61, UR49, RZ ;  /* 0x000000313d3d7c24 */ /* 0x008fca000f8e02ff */
[----:B------:R0:W-:Y:S01]  /*2b420*/  STL [R1+0x88], R61 ;  /* 0x0000883d01007387 */ /* 0x0001e20000100800 */
[----:B------:R-:W-:-:S03]  /*2b430*/  IMAD R60, R60, UR49, RZ ;  /* 0x000000313c3c7c24 */ /* 0x000fc6000f8e02ff */
[----:B0-----:R-:W3:Y:S01]  /*2b440*/  LDL.LU R61, [R1+0x2bfc] ;  /* 0x002bfc00013d7983 */ /* 0x001ee20000300800 */
[----:B------:R-:W-:-:S03]  /*2b450*/  IMAD R59, R59, UR49, RZ ;  /* 0x000000313b3b7c24 */ /* 0x000fc6000f8e02ff */
[----:B------:R0:W-:Y:S01]  /*2b460*/  STL [R1+0x84], R60 ;  /* 0x0000843c01007387 */ /* 0x0001e20000100800 */
[----:B------:R-:W-:Y:S02]  /*2b470*/  IMAD R58, R58, UR49, RZ ;  /* 0x000000313a3a7c24 */ /* 0x000fe4000f8e02ff */
[----:B------:R-:W-:Y:S01]  /*2b480*/  IMAD R57, R57, UR49, RZ ;  /* 0x0000003139397c24 */ /* 0x000fe2000f8e02ff */
[----:B0-----:R-:W3:Y:S01]  /*2b490*/  LDL.LU R60, [R1+0x2bf8] ;  /* 0x002bf800013c7983 */ /* 0x001ee20000300800 */
[----:B------:R-:W-:-:S03]  /*2b4a0*/  IMAD R56, R56, UR49, RZ ;  /* 0x0000003138387c24 */ /* 0x000fc6000f8e02ff */
[----:B------:R0:W-:Y:S01]  /*2b4b0*/  STL [R1+0x80], R59 ;  /* 0x0000803b01007387 */ /* 0x0001e20000100800 */
[----:B------:R-:W-:Y:S02]  /*2b4c0*/  IMAD R55, R55, UR49, RZ ;  /* 0x0000003137377c24 */ /* 0x000fe4000f8e02ff */
[----:B------:R-:W-:Y:S01]  /*2b4d0*/  IMAD R54, R54, UR49, RZ ;  /* 0x0000003136367c24 */ /* 0x000fe2000f8e02ff */
[----:B0-----:R-:W3:Y:S04]  /*2b4e0*/  LDL.LU R59, [R1+0x2bf4] ;  /* 0x002bf400013b7983 */ /* 0x001ee80000300800 */
[----:B------:R0:W-:Y:S01]  /*2b4f0*/  STL [R1+0x7c], R58 ;  /* 0x00007c3a01007387 */ /* 0x0001e20000100800 */
[----:B------:R-:W-:Y:S02]  /*2b500*/  IMAD R53, R53, UR49, RZ ;  /* 0x0000003135357c24 */ /* 0x000fe4000f8e02ff */
[----:B------:R-:W-:Y:S01]  /*2b510*/  IMAD R52, R52, UR49, RZ ;  /* 0x0000003134347c24 */ /* 0x000fe2000f8e02ff */
[----:B0-----:R-:W3:Y:S04]  /*2b520*/  LDL.LU R58, [R1+0x2bf0] ;  /* 0x002bf000013a7983 */ /* 0x001ee80000300800 */
[----:B------:R0:W-:Y:S01]  /*2b530*/  STL [R1+0x78], R57 ;  /* 0x0000783901007387 */ /* 0x0001e20000100800 */
[----:B------:R-:W-:-:S03]  /*2b540*/  IMAD R51, R51, UR49, RZ ;  /* 0x0000003133337c24 */ /* 0x000fc6000f8e02ff */
        /* <DEDUP_REMOVED lines=44> */
[----:B--2---:R-:W-:-:S03]  /*2b810*/  IMAD R36, R36, UR49, RZ ;  /* 0x0000003124247c24 */ /* 0x004fc6000f8e02ff */
[----:B0-----:R-:W2:Y:S04]  /*2b820*/  LDL.LU R42, [R1+0x2bb0] ;  /* 0x002bb000012a7983 */ /* 0x001ea80000300800 */
[----:B------:R0:W-:Y:S01]  /*2b830*/  STL [R1+0x34], R41 ;  /* 0x0000342901007387 */ /* 0x0001e20000100800 */
[----:B------:R-:W-:-:S03]  /*2b840*/  IMAD R251, R251, UR49, RZ ;  /* 0x00000031fbfb7c24 */ /* 0x000fc6000f8e02ff */
[----:B0-----:R-:W3:Y:S04]  /*2b850*/  LDL.LU R41, [R1+0x2bac] ;  /* 0x002bac0001297983 */ /* 0x001ee80000300800 */
[----:B------:R0:W-:Y:S01]  /*2b860*/  STL [R1+0x30], R40 ;  /* 0x0000302801007387 */ /* 0x0001e20000100800 */
[----:B------:R-:W-:-:S03]  /*2b870*/  IMAD R252, R252, UR49, RZ ;  /* 0x00000031fcfc7c24 */ /* 0x000fc6000f8e02ff */
[----:B0-----:R-:W2:Y:S04]  /*2b880*/  LDL.LU R40, [R1+0x2ba8] ;  /* 0x002ba80001287983 */ /* 0x001ea80000300800 */
[----:B------:R0:W-:Y:S01]  /*2b890*/  STL [R1+0x2c], R39 ;  /* 0x00002c2701007387 */ /* 0x0001e20000100800 */
[----:B----4-:R-:W-:-:S03]  /*2b8a0*/  IMAD R6, R6, UR49, RZ ;  /* 0x0000003106067c24 */ /* 0x010fc6000f8e02ff */
[----:B0-----:R-:W4:Y:S04]  /*2b8b0*/  LDL.LU R39, [R1+0x2ba4] ;  /* 0x002ba40001277983 */ /* 0x001f280000300800 */
[----:B------:R0:W-:Y:S01]  /*2b8c0*/  STL [R1+0x28], R38 ;  /* 0x0000282601007387 */ /* 0x0001e20000100800 */
[----:B------:R-:W-:-:S03]  /*2b8d0*/  IMAD R0, R0, UR49, RZ ;  /* 0x0000003100007c24 */ /* 0x000fc6000f8e02ff */
[----:B0-----:R-:W3:Y:S04]  /*2b8e0*/  LDL.LU R38, [R1+0x2ba0] ;  /* 0x002ba00001267983 */ /* 0x001ee80000300800 */
[----:B------:R0:W-:Y:S01]  /*2b8f0*/  STL [R1+0x24], R37 ;  /* 0x0000242501007387 */ /* 0x0001e20000100800 */
[----:B------:R-:W-:-:S03]  /*2b900*/  IMAD R7, R7, UR49, RZ ;  /* 0x0000003107077c24 */ /* 0x000fc6000f8e02ff */
[----:B0-----:R-:W2:Y:S04]  /*2b910*/  LDL.LU R37, [R1+0x2b9c] ;  /* 0x002b9c0001257983 */ /* 0x001ea80000300800 */
[----:B------:R0:W-:Y:S04]  /*2b920*/  STL [R1+0x20], R36 ;  /* 0x0000202401007387 */ /* 0x0001e80000100800 */
[----:B0-----:R-:W4:Y:S04]  /*2b930*/  LDL.LU R36, [R1+0x2b98] ;  /* 0x002b980001247983 */ /* 0x001f280000300800 */
[----:B------:R0:W-:Y:S04]  /*2b940*/  STL [R1+0x1c], R251 ;  /* 0x00001cfb01007387 */ /* 0x0001e80000100800 */
[----:B0-----:R-:W3:Y:S04]  /*2b950*/  LDL.LU R251, [R1+0x2b94] ;  /* 0x002b940001fb7983 */ /* 0x001ee80000300800 */
[----:B------:R0:W-:Y:S04]  /*2b960*/  STL [R1+0x18], R252 ;  /* 0x000018fc01007387 */ /* 0x0001e80000100800 */
[----:B0-----:R-:W2:Y:S04]  /*2b970*/  LDL.LU R252, [R1+0x2b90] ;  /* 0x002b900001fc7983 */ /* 0x001ea80000300800 */
[----:B------:R0:W-:Y:S04]  /*2b980*/  STL [R1+0x14], R6 ;  /* 0x0000140601007387 */ /* 0x0001e80000100800 */
[----:B0-----:R-:W4:Y:S04]  /*2b990*/  LDL.LU R6, [R1+0x2b8c] ;  /* 0x002b8c0001067983 */ /* 0x001f280000300800 */
[----:B------:R0:W-:Y:S04]  /*2b9a0*/  STL [R1+0x10], R0 ;  /* 0x0000100001007387 */ /* 0x0001e80000100800 */
[----:B0-----:R-:W3:Y:S04]  /*2b9b0*/  LDL.LU R0, [R1+0x2b88] ;  /* 0x002b880001007983 */ /* 0x001ee80000300800 */
[----:B------:R0:W-:Y:S04]  /*2b9c0*/  STL [R1+0xc], R7 ;  /* 0x00000c0701007387 */ /* 0x0001e80000100800 */
[----:B0-----:R-:W2:Y:S01]  /*2b9d0*/  LDL.LU R7, [R1+0x2b84] ;  /* 0x002b840001077983 */ /* 0x001ea20000300800 */
[----:B---3--:R-:W-:-:S05]  /*2b9e0*/  IMAD R0, R0, UR49, RZ ;  /* 0x0000003100007c24 */ /* 0x008fca000f8e02ff */
[----:B------:R0:W-:Y:S01]  /*2b9f0*/  STL [R1+0x2b48], R0 ;  /* 0x002b480001007387 */ /* 0x0001e20000100800 */
[----:B--2---:R-:W-:-:S05]  /*2ba00*/  IMAD R7, R7, UR49, RZ ;  /* 0x0000003107077c24 */ /* 0x004fca000f8e02ff */
[----:B------:R4:W-:Y:S04]  /*2ba10*/  STL [R1+0x8], R7 ;  /* 0x0000080701007387 */ /* 0x0009e80000100800 */
[----:B0-----:R-:W2:Y:S01]  /*2ba20*/  LDL.LU R0, [R1+0x48] ;  /* 0x0000480001007983 */ /* 0x001ea20000300800 */
[----:B------:R-:W-:Y:S02]  /*2ba30*/  IMAD R252, R252, UR49, RZ ;  /* 0x00000031fcfc7c24 */ /* 0x000fe4000f8e02ff */
[----:B------:R-:W-:Y:S02]  /*2ba40*/  IMAD R251, R251, UR49, RZ ;  /* 0x00000031fbfb7c24 */ /* 0x000fe4000f8e02ff */
[----:B----4-:R-:W-:Y:S02]  /*2ba50*/  IMAD R7, R6, UR49, RZ ;  /* 0x0000003106077c24 */ /* 0x010fe4000f8e02ff */
[----:B------:R-:W-:-:S02]  /*2ba60*/  IMAD R36, R36, UR49, RZ ;  /* 0x0000003124247c24 */ /* 0x000fc4000f8e02ff */
[----:B------:R-:W-:Y:S01]  /*2ba70*/  IMAD R37, R37, UR49, RZ ;  /* 0x0000003125257c24 */ /* 0x000fe2000f8e02ff */
[----:B------:R0:W-:Y:S01]  /*2ba80*/  STL [R1+0x2b44], R7 ;  /* 0x002b440701007387 */ /* 0x0001e20000100800 */
[----:B------:R-:W-:Y:S02]  /*2ba90*/  IMAD R38, R38, UR49, RZ ;  /* 0x0000003126267c24 */ /* 0x000fe4000f8e02ff */
[----:B------:R-:W-:Y:S01]  /*2baa0*/  IMAD R39, R39, UR49, RZ ;  /* 0x0000003127277c24 */ /* 0x000fe2000f8e02ff */
[----:B------:R-:W-:Y:S01]  /*2bab0*/  STL [R1+0x2b40], R252 ;  /* 0x002b40fc01007387 */ /* 0x000fe20000100800 */
[----:B------:R-:W-:Y:S02]  /*2bac0*/  IMAD R40, R40, UR49, RZ ;  /* 0x0000003128287c24 */ /* 0x000fe4000f8e02ff */
[----:B------:R-:W-:Y:S01]  /*2bad0*/  IMAD R41, R41, UR49, RZ ;  /* 0x0000003129297c24 */ /* 0x000fe2000f8e02ff */
[----:B------:R-:W-:Y:S01]  /*2bae0*/  STL [R1+0x2b4c], R251 ;  /* 0x002b4cfb01007387 */ /* 0x000fe20000100800 */
[----:B------:R-:W-:Y:S01]  /*2baf0*/  IMAD R42, R42, UR49, RZ ;  /* 0x000000312a2a7c24 */ /* 0x000fe2000f8e02ff */
[----:B------:R-:W-:-:S02]  /*2bb00*/  UIMAD UR8, UR6, 0x7f, URZ ;  /* 0x0000007f060878a4 */ /* 0x000fc4000f8e023f */
        /* <DEDUP_REMOVED lines=9> */
[----:B------:R-:W-:Y:S01]  /*2bba0*/  IMAD R47, R47, UR49, RZ ;  /* 0x000000312f2f7c24 */ /* 0x000fe2000f8e02ff */
[----:B------:R-:W-:Y:S01]  /*2bbb0*/  LEA.HI.X.SX32 R2, R2, UR9, 0x1, P0 ;  /* 0x0000000902027c11 */ /* 0x000fe200080f0eff */
[----:B------:R-:W-:Y:S01]  /*2bbc0*/  IMAD R6, R11, UR49, RZ ;  /* 0x000000310b067c24 */ /* 0x000fe2000f8e02ff */
[----:B------:R-:W-:Y:S01]  /*2bbd0*/  STL [R1+0x2b64], R41 ;  /* 0x002b642901007387 */ /* 0x000fe20000100800 */
[----:B------:R-:W-:Y:S01]  /*2bbe0*/  IMAD R48, R48, UR49, RZ ;  /* 0x0000003130307c24 */ /* 0x000fe2000f8e02ff */
[----:B------:R-:W-:Y:S02]  /*2bbf0*/  USHF.R.S32.HI UR9, URZ, 0x1f, UR8 ;  /* 0x0000001f3f097899 */ /* 0x000fe40008011408 */
[----:B------:R-:W-:Y:S04]  /*2bc00*/  STL [R1+0x2b68], R42 ;  /* 0x002b682a01007387 */ /* 0x000fe80000100800 */
[----:B------:R-:W-:Y:S04]  /*2bc10*/  STL [R1+0x2b6c], R43 ;  /* 0x002b6c2b01007387 */ /* 0x000fe80000100800 */
[----:B------:R-:W-:Y:S04]  /*2bc20*/  STL [R1+0x2b70], R44 ;  /* 0x002b702c01007387 */ /* 0x000fe80000100800 */
[----:B------:R-:W-:Y:S01]  /*2bc30*/  STL [R1+0x2b74], R45 ;  /* 0x002b742d01007387 */ /* 0x000fe20000100800 */
[----:B------:R-:W-:-:S03]  /*2bc40*/  IMAD R49, R49, UR49, RZ ;  /* 0x0000003131317c24 */ /* 0x000fc6000f8e02ff */
[----:B------:R-:W-:Y:S01]  /*2bc50*/  STL [R1+0x2b78], R46 ;  /* 0x002b782e01007387 */ /* 0x000fe20000100800 */
[----:B------:R-:W-:Y:S01]  /*2bc60*/  IMAD R50, R50, UR49, RZ ;  /* 0x0000003132327c24 */ /* 0x000fe2000f8e02ff */
[----:B0-----:R-:W-:Y:S02]  /*2bc70*/  IADD3 R7, P1, R4, UR8, RZ ;  /* 0x0000000804077c10 */ /* 0x001fe4000ff3e0ff */
[----:B------:R-:W-:Y:S01]  /*2bc80*/  STL [R1+0x2b7c], R47 ;  /* 0x002b7c2f01007387 */ /* 0x000fe20000100800 */
[----:B------:R-:W-:Y:S02]  /*2bc90*/  IMAD R51, R51, UR49, RZ ;  /* 0x0000003133337c24 */ /* 0x000fe4000f8e02ff */
[----:B------:R-:W-:Y:S01]  /*2bca0*/  IMAD R52, R52, UR49, RZ ;  /* 0x0000003134347c24 */ /* 0x000fe2000f8e02ff */
[----:B------:R-:W-:Y:S01]  /*2bcb0*/  STL [R1+0x2b80], R48 ;  /* 0x002b803001007387 */ /* 0x000fe20000100800 */
[----:B------:R-:W-:Y:S02]  /*2bcc0*/  IMAD R53, R53, UR49, RZ ;  /* 0x0000003135357c24 */ /* 0x000fe4000f8e02ff */
[----:B------:R-:W-:-:S02]  /*2bcd0*/  IMAD R54, R54, UR49, RZ ;  /* 0x0000003136367c24 */ /* 0x000fc4000f8e02ff */
[----:B------:R-:W-:Y:S02]  /*2bce0*/  IMAD R55, R55, UR49, RZ ;  /* 0x0000003137377c24 */ /* 0x000fe4000f8e02ff */
[----:B------:R-:W-:Y:S02]  /*2bcf0*/  IMAD R56, R56, UR49, RZ ;  /* 0x0000003138387c24 */ /* 0x000fe4000f8e02ff */
[----:B------:R-:W-:Y:S02]  /*2bd00*/  IMAD R57, R57, UR49, RZ ;  /* 0x0000003139397c24 */ /* 0x000fe4000f8e02ff */
[----:B------:R-:W-:Y:S02]  /*2bd10*/  IMAD R58, R58, UR49, RZ ;  /* 0x000000313a3a7c24 */ /* 0x000fe4000f8e02ff */
        /* <DEDUP_REMOVED lines=106> */
[----:B--2---:R-:W-:Y:S01]  /*2c3c0*/  IMAD R11, R0, UR49, RZ ;  /* 0x00000031000b7c24 */ /* 0x004fe2000f8e02ff */
[----:B------:R-:W-:Y:S01]  /*2c3d0*/  IADD3 R0, P0, R12, UR8, RZ ;  /* 0x000000080c007c10 */ /* 0x000fe2000ff1e0ff */
[----:B------:R-:W-:Y:S02]  /*2c3e0*/  IMAD R175, R175, UR49, RZ ;  /* 0x00000031afaf7c24 */ /* 0x000fe4000f8e02ff */
[----:B------:R-:W-:Y:S02]  /*2c3f0*/  IMAD R176, R176, UR49, RZ ;  /* 0x00000031b0b07c24 */ /* 0x000fe4000f8e02ff */
[----:B------:R-:W-:Y:S01]  /*2c400*/  IMAD R177, R177, UR49, RZ ;  /* 0x00000031b1b17c24 */ /* 0x000fe2000f8e02ff */
[----:B------:R0:W-:Y:S01]  /*2c410*/  STL [R1+0x2498], R0 ;  /* 0x0024980001007387 */ /* 0x0001e20000100800 */
[----:B------:R-:W-:-:S02]  /*2c420*/  IMAD R178, R178, UR49, RZ ;  /* 0x00000031b2b27c24 */ /* 0x000fc4000f8e02ff */
[----:B------:R-:W-:Y:S02]  /*2c430*/  IMAD R179, R179, UR49, RZ ;  /* 0x00000031b3b37c24 */ /* 0x000fe4000f8e02ff */
[----:B------:R-:W-:Y:S02]  /*2c440*/  IMAD R180, R180, UR49, RZ ;  /* 0x00000031b4b47c24 */ /* 0x000fe4000f8e02ff */
[----:B------:R-:W-:Y:S02]  /*2c450*/  IMAD R181, R181, UR49, RZ ;  /* 0x00000031b5b57c24 */ /* 0x000fe4000f8e02ff */
[----:B------:R-:W-:Y:S01]  /*2c460*/  IMAD R182, R182, UR49, RZ ;  /* 0x00000031b6b67c24 */ /* 0x000fe2000f8e02ff */
[----:B0-----:R-:W-:Y:S01]  /*2c470*/  IADD3.X R0, R5, UR9, RZ, P0, !PT ;  /* 0x0000000905007c10 */ /* 0x001fe200087fe4ff */
        /* <DEDUP_REMOVED lines=72> */
[----:B------:R-:W-:Y:S01]  /*2c900*/  IMAD R10, R10, UR49, RZ ;  /* 0x000000310a0a7c24 */ /* 0x000fe2000f8e02ff */
[----:B------:R-:W-:Y:S01]  /*2c910*/  UIMAD UR49, UR6, 0x7e, URZ ;  /* 0x0000007e063178a4 */ /* 0x000fe2000f8e023f */
[----:B------:R0:W-:Y:S03]  /*2c920*/  STL [R1+0x24a0], R7 ;  /* 0x0024a00701007387 */ /* 0x0001e60000100800 */
[----:B------:R-:W-:Y:S01]  /*2c930*/  USHF.R.S32.HI UR8, URZ, 0x1f, UR49 ;  /* 0x0000001f3f087899 */ /* 0x000fe20008011431 */
[----:B------:R1:W-:Y:S01]  /*2c940*/  STL [R1+0x2494], R0 ;  /* 0x0024940001007387 */ /* 0x0003e20000100800 */
[----:B0-----:R-:W-:-:S02]  /*2c950*/  IADD3.X R7, R3, UR9, RZ, P1, !PT ;  /* 0x0000000903077c10 */ /* 0x001fc40008ffe4ff */
[----:B-1----:R-:W-:-:S03]  /*2c960*/  IADD3 R0, P0, R12, UR49, RZ ;  /* 0x000000310c007c10 */ /* 0x002fc6000ff1e0ff */
[----:B------:R0:W-:Y:S01]  /*2c970*/  STL [R1+0x249c], R7 ;  /* 0x00249c0701007387 */ /* 0x0001e20000100800 */
[----:B------:R-:W-:-:S03]  /*2c980*/  UIMAD UR9, UR6, 0x7d, URZ ;  /* 0x0000007d060978a4 */ /* 0x000fc6000f8e023f */
[----:B------:R1:W-:Y:S01]  /*2c990*/  STL [R1+0x24a8], R0 ;  /* 0x0024a80001007387 */ /* 0x0003e20000100800 */
[----:B0-----:R-:W-:Y:S02]  /*2c9a0*/  IADD3 R7, P1, R4, UR49, RZ ;  /* 0x0000003104077c10 */ /* 0x001fe4000ff3e0ff */
[----:B-1----:R-:W-:-:S03]  /*2c9b0*/  IADD3.X R0, R5, UR8, RZ, P0, !PT ;  /* 0x0000000805007c10 */ /* 0x002fc600087fe4ff */
[----:B------:R0:W-:Y:S01]  /*2c9c0*/  STL [R1+0x24b0], R7 ;  /* 0x0024b00701007387 */ /* 0x0001e20000100800 */
[----:B------:R-:W-:-:S03]  /*2c9d0*/  USHF.R.S32.HI UR49, URZ, 0x1f, UR9 ;  /* 0x0000001f3f317899 */ /* 0x000fc60008011409 */
[----:B------:R1:W-:Y:S01]  /*2c9e0*/  STL [R1+0x24a4], R0 ;  /* 0x0024a40001007387 */ /* 0x0003e20000100800 */
[----:B0-----:R-:W-:Y:S02]  /*2c9f0*/  IADD3.X R7, R3, UR8, RZ, P1, !PT ;  /* 0x0000000803077c10 */ /* 0x001fe40008ffe4ff */
        /* <DEDUP_REMOVED lines=602> */
[----:B------:R-:W-:-:S03]  /*2efa0*/  USHF.L.U32 UR8, UR6, 0x6, URZ ;  /* 0x0000000606087899 */ /* 0x000fc6000800063f */
        /* <DEDUP_REMOVED lines=34> */
[----:B------:R-:W-:-:S03]  /*2f1d0*/  UIMAD UR9, UR6, 0x3c, URZ ;  /* 0x0000003c060978a4 */ /* 0x000fc6000f8e023f */
[----:B------:R1:W-:Y:S01]  /*2f1e0*/  STL [R1+0x28a4], R0 ;  /* 0x0028a40001007387 */ /* 0x0003e20000100800 */
[----:B0-----:R-:W-:Y:S02]  /*2f1f0*/  IADD3.X R7, R3, UR49, RZ, P1, !PT ;  /* 0x0000003103077c10 */ /* 0x001fe40008ffe4ff */
[----:B-1----:R-:W-:-:S03]  /*2f200*/  IADD3 R0, P0, R12, UR8, RZ ;  /* 0x000000080c007c10 */ /* 0x002fc6000ff1e0ff */
[----:B------:R0:W-:Y:S01]  /*2f210*/  STL [R1+0x28ac], R7 ;  /* 0x0028ac0701007387 */ /* 0x0001e20000100800 */
[----:B------:R-:W-:-:S03]  /*2f220*/  USHF.R.S32.HI UR49, URZ, 0x1f, UR8 ;  /* 0x0000001f3f317899 */ /* 0x000fc60008011408 */
[----:B------:R1:W-:Y:S01]  /*2f230*/  STL [R1+0x28b8], R0 ;  /* 0x0028b80001007387 */ /* 0x0003e20000100800 */
[C---:B------:R-:W-:Y:S02]  /*2f240*/  IADD3 R36, P3, R4.reuse, UR9, RZ ;  /* 0x0000000904247c10 */ /* 0x040fe4000ff7e0ff */
[----:B0-----:R-:W-:Y:S02]  /*2f250*/  IADD3 R7, P1, R4, UR8, RZ ;  /* 0x0000000804077c10 */ /* 0x001fe4000ff3e0ff */
[----:B-1----:R-:W-:-:S03]  /*2f260*/  IADD3 R0, P2, R12, UR9, RZ ;  /* 0x000000090c007c10 */ /* 0x002fc6000ff5e0ff */
[----:B------:R0:W-:Y:S01]  /*2f270*/  STL [R1+0x28c0], R7 ;  /* 0x0028c00701007387 */ /* 0x0001e20000100800 */
[----:B------:R-:W-:-:S03]  /*2f280*/  USHF.R.S32.HI UR8, URZ, 0x1f, UR9 ;  /* 0x0000001f3f087899 */ /* 0x000fc60008011409 */
[----:B------:R1:W-:Y:S01]  /*2f290*/  STL [R1+0x28c8], R0 ;  /* 0x0028c80001007387 */ /* 0x0003e20000100800 */
[----:B0-----:R-:W-:-:S03]  /*2f2a0*/  IADD3.X R7, R5, UR49, RZ, P0, !PT ;  /* 0x0000003105077c10 */ /* 0x001fc600087fe4ff */
[----:B------:R-:W-:Y:S01]  /*2f2b0*/  STL [R1+0x28d0], R36 ;  /* 0x0028d02401007387 */ /* 0x000fe20000100800 */
[----:B-1----:R-:W-:-:S03]  /*2f2c0*/  IADD3.X R0, R3, UR49, RZ, P1, !PT ;  /* 0x0000003103007c10 */ /* 0x002fc60008ffe4ff */
[----:B------:R0:W-:Y:S01]  /*2f2d0*/  STL [R1+0x28b4], R7 ;  /* 0x0028b40701007387 */ /* 0x0001e20000100800 */
[----:B------:R-:W-:Y:S02]  /*2f2e0*/  UIMAD UR9, UR6, 0x3b, URZ ;  /* 0x0000003b060978a4 */ /* 0x000fe4000f8e023f */
[----:B------:R-:W-:Y:S01]  /*2f2f0*/  UIMAD UR7, UR7, 0x2e, URZ ;  /* 0x0000002e070778a4 */ /* 0x000fe2000f8e023f */
[----:B------:R1:W-:Y:S01]  /*2f300*/  STL [R1+0x28bc], R0 ;  /* 0x0028bc0001007387 */ /* 0x0003e20000100800 */
[----:B------:R-:W-:Y:S01]  /*2f310*/  ULDC UR49, c[0x0][0x238] ;  /* 0x00008e0000317ab9 */ /* 0x000fe20000000800 */
[----:B0-----:R-:W-:Y:S02]  /*2f320*/  IADD3.X R7, R5, UR8, RZ, P2, !PT ;  /* 0x0000000805077c10 */ /* 0x001fe400097fe4ff */
[----:B-1----:R-:W-:-:S03]  /*2f330*/  IADD3.X R0, R3, UR8, RZ, P3, !PT ;  /* 0x0000000803007c10 */ /* 0x002fc60009ffe4ff */
[----:B------:R0:W-:Y:S01]  /*2f340*/  STL [R1+0x28c4], R7 ;  /* 0x0028c40701007387 */ /* 0x0001e20000100800 */
[----:B------:R-:W-:-:S03]  /*2f350*/  USHF.R.S32.HI UR8, URZ, 0x1f, UR9 ;  /* 0x0000001f3f087899 */ /* 0x000fc60008011409 */
[----:B------:R1:W-:Y:S01]  /*2f360*/  STL [R1+0x28cc], R0 ;  /* 0x0028cc0001007387 */ /* 0x0003e20000100800 */
[----:B0-----:R-:W-:Y:S02]  /*2f370*/  IADD3 R7, P0, R12, UR9, RZ ;  /* 0x000000090c077c10 */ /* 0x001fe4000ff1e0ff */
[----:B-1----:R-:W-:-:S03]  /*2f380*/  IADD3 R0, P1, R4, UR9, RZ ;  /* 0x0000000904007c10 */ /* 0x002fc6000ff3e0ff */
[----:B------:R0:W-:Y:S04]  /*2f390*/  STL [R1+0x28d8], R7 ;  /* 0x0028d80701007387 */ /* 0x0001e80000100800 */
[----:B------:R1:W-:Y:S01]  /*2f3a0*/  STL [R1+0x28e0], R0 ;  /* 0x0028e00001007387 */ /* 0x0003e20000100800 */
[----:B0-----:R-:W-:Y:S02]  /*2f3b0*/  IADD3.X R7, R5, UR8, RZ, P0, !PT ;  /* 0x0000000805077c10 */ /* 0x001fe400087fe4ff */
[----:B-1----:R-:W-:-:S03]  /*2f3c0*/  IADD3.X R0, R3, UR8, RZ, P1, !PT ;  /* 0x0000000803007c10 */ /* 0x002fc60008ffe4ff */
[----:B------:R0:W-:Y:S01]  /*2f3d0*/  STL [R1+0x28d4], R7 ;  /* 0x0028d40701007387 */ /* 0x0001e20000100800 */
[----:B------:R-:W-:-:S03]  /*2f3e0*/  USHF.R.S32.HI UR9, URZ, 0x1f, UR60 ;  /* 0x0000001f3f097899 */ /* 0x000fc6000801143c */
[----:B------:R1:W-:Y:S01]  /*2f3f0*/  STL [R1+0x28dc], R0 ;  /* 0x0028dc0001007387 */ /* 0x0003e20000100800 */
[----:B0-----:R-:W-:Y:S02]  /*2f400*/  IADD3 R7, P0, R12, UR60, RZ ;  /* 0x0000003c0c077c10 */ /* 0x001fe4000ff1e0ff */
[----:B-1----:R-:W-:-:S03]  /*2f410*/  IADD3 R0, P1, R4, UR60, RZ ;  /* 0x0000003c04007c10 */ /* 0x002fc6000ff3e0ff */
[----:B------:R0:W-:Y:S01]  /*2f420*/  STL [R1+0x28e8], R7 ;  /* 0x0028e80701007387 */ /* 0x0001e20000100800 */
[----:B------:R-:W-:-:S03]  /*2f430*/  UIMAD UR8, UR45, 0x39, URZ ;  /* 0x000000392d0878a4 */ /* 0x000fc6000f8e023f */
[----:B------:R1:W-:Y:S01]  /*2f440*/  STL [R1+0x28f0], R0 ;  /* 0x0028f00001007387 */ /* 0x0003e20000100800 */
[----:B------:R-:W-:Y:S01]  /*2f450*/  UIMAD UR60, UR41, 0x38, URZ ;  /* 0x00000038293c78a4 */ /* 0x000fe2000f8e023f */
[----:B------:R-:W-:Y:S02]  /*2f460*/  ULDC UR45, c[0x0][0x238] ;  /* 0x00008e00002d7ab9 */ /* 0x000fe40000000800 */
        /* <DEDUP_REMOVED lines=42> */
[----:B------:R-:W-:Y:S01]  /*2f710*/  IADD3.X R36, R3, UR9, RZ, P1, !PT ;  /* 0x0000000903247c10 */ /* 0x000fe20008ffe4ff */
[----:B------:R-:W-:Y:S01]  /*2f720*/  UIMAD UR60, UR51, 0x33, URZ ;  /* 0x00000033333c78a4 */ /* 0x000fe2000f8e023f */
[----:B------:R-:W-:Y:S01]  /*2f730*/  ULDC UR20, c[0x0][0x238] ;  /* 0x00008e0000147ab9 */ /* 0x000fe20000000800 */
[----:B0-----:R-:W0:Y:S01]  /*2f740*/  LDC R7, c[0x0][0x230] ;  /* 0x00008c00ff077b82 */ /* 0x001e220000000800 */
[----:B-1----:R-:W-:Y:S01]  /*2f750*/  IADD3.X R0, R5, UR9, RZ, P0, !PT ;  /* 0x0000000905007c10 */ /* 0x002fe200087fe4ff */
[----:B------:R-:W-:Y:S01]  /*2f760*/  UIMAD UR51, UR17, 0x32, URZ ;  /* 0x00000032113378a4 */ /* 0x000fe2000f8e023f */
[C---:B------:R-:W-:Y:S02]  /*2f770*/  IADD3 R37, P0, R12.reuse, UR8, RZ ;  /* 0x000000080c257c10 */ /* 0x040fe4000ff1e0ff */
[----:B------:R-:W-:Y:S01]  /*2f780*/  IADD3 R39, P2, R12, UR60, RZ ;  /* 0x0000003c0c277c10 */ /* 0x000fe2000ff5e0ff */
[----:B------:R-:W-:Y:S01]  /*2f790*/  STL [R1+0x2924], R0 ;  /* 0x0029240001007387 */ /* 0x000fe20000100800 */
[----:B------:R-:W-:Y:S01]  /*2f7a0*/  IADD3 R38, P3, R4, UR60, RZ ;  /* 0x0000003c04267c10 */ /* 0x000fe2000ff7e0ff */
[----:B------:R-:W-:-:S02]  /*2f7b0*/  UIMAD UR25, UR25, 0x18, URZ ;  /* 0x00000018191978a4 */ /* 0x000fc4000f8e023f */
[----:B------:R1:W-:Y:S01]  /*2f7c0*/  STL [R1+0x292c], R36 ;  /* 0x00292c2401007387 */ /* 0x0003e20000100800 */
[----:B------:R-:W-:Y:S02]  /*2f7d0*/  UIMAD UR24, UR24, 0x17, URZ ;  /* 0x00000017181878a4 */ /* 0x000fe4000f8e023f */
[----:B------:R-:W-:Y:S01]  /*2f7e0*/  UIMAD UR61, UR61, 0x16, URZ ;  /* 0x000000163d3d78a4 */ /* 0x000fe2000f8e023f */
[----:B------:R2:W-:Y:S01]  /*2f7f0*/  STL [R1+0x2938], R37 ;  /* 0x0029382501007387 */ /* 0x0005e20000100800 */
[----:B------:R-:W-:Y:S02]  /*2f800*/  UIMAD UR31, UR31, 0x15, URZ ;  /* 0x000000151f1f78a4 */ /* 0x000fe4000f8e023f */
[----:B------:R-:W-:Y:S02]  /*2f810*/  UIMAD UR34, UR34, 0x14, URZ ;  /* 0x00000014222278a4 */ /* 0x000fe4000f8e023f */
[----:B------:R-:W-:Y:S01]  /*2f820*/  UIMAD UR42, UR42, 0x13, URZ ;  /* 0x000000132a2a78a4 */ /* 0x000fe2000f8e023f */
[----:B-1----:R-:W-:Y:S01]  /*2f830*/  IADD3 R36, P1, R4, UR8, RZ ;  /* 0x0000000804247c10 */ /* 0x002fe2000ff3e0ff */
[----:B0-----:R-:W-:Y:S01]  /*2f840*/  VIADD R7, R7, 0x7f ;  /* 0x0000007f07077836 */ /* 0x001fe20000000000 */
[----:B------:R-:W-:-:S02]  /*2f850*/  UIMAD UR14, UR14, 0x12, URZ ;  /* 0x000000120e0e78a4 */ /* 0x000fc4000f8e023f */
[----:B------:R-:W-:Y:S01]  /*2f860*/  UIMAD UR18, UR18, 0x11, URZ ;  /* 0x00000011121278a4 */ /* 0x000fe2000f8e023f */
[----:B------:R0:W-:Y:S01]  /*2f870*/  STL [R1+0x2940], R36 ;  /* 0x0029402401007387 */ /* 0x0001e20000100800 */
[----:B------:R-:W-:Y:S02]  /*2f880*/  USHF.L.U32 UR22, UR22, 0x4, URZ ;  /* 0x0000000416167899 */ /* 0x000fe4000800063f */
[----:B------:R-:W-:Y:S01]  /*2f890*/  UIMAD UR28, UR28, 0xf, URZ ;  /* 0x0000000f1c1c78a4 */ /* 0x000fe2000f8e023f */
[----:B------:R-:W3:Y:S01]  /*2f8a0*/  LDL.LU R45, [R1+0xd0] ;  /* 0x0000d000012d7983 */ /* 0x000ee20000300800 */
[----:B------:R-:W-:Y:S02]  /*2f8b0*/  UIMAD UR32, UR32, 0xe, URZ ;  /* 0x0000000e202078a4 */ /* 0x000fe4000f8e023f */
[----:B------:R-:W-:Y:S01]  /*2f8c0*/  UIMAD UR59, UR59, 0xd, URZ ;  /* 0x0000000d3b3b78a4 */ /* 0x000fe2000f8e023f */
[----:B--2---:R-:W2:Y:S01]  /*2f8d0*/  LDL.LU R37, [R1+0xd8] ;  /* 0x0000d80001257983 */ /* 0x004ea20000300800 */
[----:B------:R-:W-:-:S02]  /*2f8e0*/  UIMAD UR57, UR57, 0xc, URZ ;  /* 0x0000000c393978a4 */ /* 0x000fc4000f8e023f */
[----:B------:R-:W-:Y:S01]  /*2f8f0*/  UIMAD UR55, UR55, 0xb, URZ ;  /* 0x0000000b373778a4 */ /* 0x000fe2000f8e023f */
[----:B0-----:R-:W4:Y:S01]  /*2f900*/  LDL.LU R36, [R1+0xdc] ;  /* 0x0000dc0001247983 */ /* 0x001f220000300800 */
[----:B------:R-:W-:Y:S02]  /*2f910*/  UIMAD UR53, UR53, 0xa, URZ ;  /* 0x0000000a353578a4 */ /* 0x000fe4000f8e023f */
[----:B------:R-:W-:Y:S01]  /*2f920*/  USHF.L.U32 UR49, UR49, 0x3, URZ ;  /* 0x0000000331317899 */ /* 0x000fe2000800063f */
[----:B------:R-:W4:Y:S01]  /*2f930*/  LDL.LU R251, [R1+0xe0] ;  /* 0x0000e00001fb7983 */ /* 0x000f220000300800 */
[----:B------:R-:W-:Y:S01]  /*2f940*/  USHF.R.S32.HI UR8, URZ, 0x1f, UR8 ;  /* 0x0000001f3f087899 */ /* 0x000fe20008011408 */
[----:B------:R-:W-:Y:S01]  /*2f950*/  SHF.R.S32.HI R0, RZ, 0x1f, R7 ;  /* 0x0000001fff007819 */ /* 0x000fe20000011407 */
[----:B------:R-:W-:Y:S02]  /*2f960*/  UIMAD UR47, UR47, 0x7, URZ ;  /* 0x000000072f2f78a4 */ /* 0x000fe4000f8e023f */
[----:B------:R-:W-:Y:S01]  /*2f970*/  UIMAD UR45, UR45, 0x6, URZ ;  /* 0x000000062d2d78a4 */ /* 0x000fe2000f8e023f */
[----:B------:R-:W-:Y:S01]  /*2f980*/  LEA.HI R0, R0, R7, RZ, 0x7 ;  /* 0x0000000700007211 */ /* 0x000fe200078f38ff */
[----:B------:R-:W-:Y:S01]  /*2f990*/  UIMAD UR41, UR41, 0x5, URZ ;  /* 0x00000005292978a4 */ /* 0x000fe2000f8e023f */
[----:B------:R-:W-:Y:S01]  /*2f9a0*/  IADD3.X R7, R5, UR8, RZ, P0, !PT ;  /* 0x0000000805077c10 */ /* 0x000fe200087fe4ff */
[----:B------:R-:W-:Y:S01]  /*2f9b0*/  USHF.L.U32 UR39, UR39, 0x2, URZ ;  /* 0x0000000227277899 */ /* 0x000fe2000800063f */
[----:B------:R-:W-:Y:S01]  /*2f9c0*/  IADD3.X R0, R3, UR8, RZ, P1, !PT ;  /* 0x0000000803007c10 */ /* 0x000fe20008ffe4ff */
[----:B------:R-:W-:-:S02]  /*2f9d0*/  UIMAD UR21, UR21, 0x3, URZ ;  /* 0x00000003151578a4 */ /* 0x000fc4000f8e023f */
[----:B------:R0:W-:Y:S01]  /*2f9e0*/  STL [R1+0x2934], R7 ;  /* 0x0029340701007387 */ /* 0x0001e20000100800 */
[----:B------:R-:W-:Y:S01]  /*2f9f0*/  USHF.L.U32 UR20, UR20, 0x1, URZ ;  /* 0x0000000114147899 */ /* 0x000fe2000800063f */
[----:B------:R-:W-:Y:S02]  /*2fa00*/  ULDC UR9, c[0x0][0x238] ;  /* 0x00008e0000097ab9 */ /* 0x000fe40000000800 */
[----:B------:R1:W-:Y:S04]  /*2fa10*/  STL [R1+0x293c], R0 ;  /* 0x00293c0001007387 */ /* 0x0003e80000100800 */
[----:B------:R-:W4:Y:S01]  /*2fa20*/  LDL.LU R44, [R1+0xe4] ;  /* 0x0000e400012c7983 */ /* 0x000f220000300800 */
[----:B0-----:R-:W-:-:S05]  /*2fa30*/  IADD3 R7, P0, R12, UR36, RZ ;  /* 0x000000240c077c10 */ /* 0x001fca000ff1e0ff */
[----:B------:R0:W-:Y:S01]  /*2fa40*/  STL [R1+0x2948], R7 ;  /* 0x0029480701007387 */ /* 0x0001e20000100800 */
[----:B-1----:R-:W-:Y:S01]  /*2fa50*/  IADD3 R0, P1, R4, UR36, RZ ;  /* 0x0000002404007c10 */ /* 0x002fe2000ff3e0ff */
[----:B------:R-:W-:Y:S02]  /*2fa60*/  USHF.R.S32.HI UR17, URZ, 0x1f, UR36 ;  /* 0x0000001f3f117899 */ /* 0x000fe40008011424 */
[----:B0-----:R-:W4:Y:S04]  /*2fa70*/  LDL.LU R7, [R1+0xe8] ;  /* 0x0000e80001077983 */ /* 0x001f280000300800 */
[----:B------:R0:W-:Y:S01]  /*2fa80*/  STL [R1+0x2950], R0 ;  /* 0x0029500001007387 */ /* 0x0001e20000100800 */
[----:B------:R-:W-:-:S03]  /*2fa90*/  USHF.R.S32.HI UR8, URZ, 0x1f, UR60 ;  /* 0x0000001f3f087899 */ /* 0x000fc6000801143c */
[----:B------:R-:W-:Y:S01]  /*2faa0*/  ULDC UR60, c[0x0][0x238] ;  /* 0x00008e00003c7ab9 */ /* 0x000fe20000000800 */
[----:B0-----:R-:W4:Y:S04]  /*2fab0*/  LDL.LU R0, [R1+0xec] ;  /* 0x0000ec0001007983 */ /* 0x001f280000300800 */
[----:B------:R0:W-:Y:S04]  /*2fac0*/  STL [R1+0x2958], R39 ;  /* 0x0029582701007387 */ /* 0x0001e80000100800 */
[----:B------:R1:W-:Y:S04]  /*2fad0*/  STL [R1+0x2960], R38 ;  /* 0x0029602601007387 */ /* 0x0003e80000100800 */
[----:B------:R-:W4:Y:S01]  /*2fae0*/  LDL.LU R252, [R1+0xf0] ;  /* 0x0000f00001fc7983 */ /* 0x000f220000300800 */
[----:B0-----:R-:W-:-:S02]  /*2faf0*/  IADD3.X R39, R5, UR17, RZ, P0, !PT ;  /* 0x0000001105277c10 */ /* 0x001fc400087fe4ff */
[----:B-1----:R-:W-:-:S03]  /*2fb00*/  IADD3.X R38, R3, UR17, RZ, P1, !PT ;  /* 0x0000001103267c10 */ /* 0x002fc60008ffe4ff */
[----:B------:R0:W-:Y:S01]  /*2fb10*/  STL [R1+0x2944], R39 ;  /* 0x0029442701007387 */ /* 0x0001e20000100800 */
[----:B---3--:R-:W-:-:S03]  /*2fb20*/  IADD3 R46, P5, R45, R8, RZ ;  /* 0x000000082d2e7210 */ /* 0x008fc60007fbe0ff */
[----:B------:R1:W-:Y:S01]  /*2fb30*/  STL [R1+0x294c], R38 ;  /* 0x00294c2601007387 */ /* 0x0003e20000100800 */
[----:B0-----:R-:W-:Y:S01]  /*2fb40*/  IADD3.X R39, R5, UR8, RZ, P2, !PT ;  /* 0x0000000805277c10 */ /* 0x001fe200097fe4ff */
[----:B------:R-:W-:Y:S02]  /*2fb50*/  UIADD3 UR36, UR4, 0x10000, URZ ;  /* 0x0001000004247890 */ /* 0x000fe4000fffe03f */
[----:B------:R-:W3:Y:S01]  /*2fb60*/  LDL.LU R43, [R1+0xf4] ;  /* 0x0000f400012b7983 */ /* 0x000ee20000300800 */
[----:B------:R-:W-:-:S03]  /*2fb70*/  ULDC UR17, c[0x0][0x238] ;  /* 0x00008e0000117ab9 */ /* 0x000fc60000000800 */
[----:B------:R0:W-:Y:S01]  /*2fb80*/  STL [R1+0x2954], R39 ;  /* 0x0029542701007387 */ /* 0x0001e20000100800 */
[----:B-1----:R-:W-:-:S03]  /*2fb90*/  IADD3.X R38, R3, UR8, RZ, P3, !PT ;  /* 0x0000000803267c10 */ /* 0x002fc60009ffe4ff */
[----:B------:R-:W3:Y:S04]  /*2fba0*/  LDL.LU R42, [R1+0x104] ;  /* 0x00010400012a7983 */ /* 0x000ee80000300800 */
[----:B------:R1:W-:Y:S01]  /*2fbb0*/  STL [R1+0x295c], R38 ;  /* 0x00295c2601007387 */ /* 0x0003e20000100800 */
[----:B0-----:R-:W-:-:S03]  /*2fbc0*/  IADD3 R39, P1, R12, UR51, RZ ;  /* 0x000000330c277c10 */ /* 0x001fc6000ff3e0ff */
[----:B------:R-:W3:Y:S01]  /*2fbd0*/  LDL.LU R41, [R1+0x108] ;  /* 0x0001080001297983 */ /* 0x000ee20000300800 */
[----:B-1----:R-:W-:-:S03]  /*2fbe0*/  IADD3 R38, P0, R4, UR51, RZ ;  /* 0x0000003304267c10 */ /* 0x002fc6000ff1e0ff */
[----:B------:R-:W-:Y:S04]  /*2fbf0*/  STL [R1+0x2964], R39 ;  /* 0x0029642701007387 */ /* 0x000fe80000100800 */
[----:B------:R0:W-:Y:S04]  /*2fc00*/  STL [R1+0x2968], R38 ;  /* 0x0029682601007387 */ /* 0x0001e80000100800 */
[----:B------:R-:W3:Y:S01]  /*2fc10*/  LDL.LU R40, [R1+0x114] ;  /* 0x0001140001287983 */ /* 0x000ee20000300800 */
[----:B0-----:R-:W-:-:S05]  /*2fc20*/  IADD3 R38, P4, R34, R8, RZ ;  /* 0x0000000822267210 */ /* 0x001fca0007f9e0ff */
[----:B------:R2:W-:Y:S04]  /*2fc30*/  STL [R1+0x1180], R38 ;  /* 0x0011802601007387 */ /* 0x0005e80000100800 */
[----:B------:R-:W3:Y:S01]  /*2fc40*/  LDL.LU R39, [R1+0x11c] ;  /* 0x00011c0001277983 */ /* 0x000ee20000300800 */
[----:B--2---:R-:W-:-:S03]  /*2fc50*/  IADD3 R38, P2, R37, R8, RZ ;  /* 0x0000000825267210 */ /* 0x004fc60007f5e0ff */
[----:B------:R-:W-:Y:S04]  /*2fc60*/  STL [R1+0x1188], R46 ;  /* 0x0011882e01007387 */ /* 0x000fe80000100800 */
[----:B------:R0:W-:Y:S01]  /*2fc70*/  STL [R1+0x1190], R38 ;  /* 0x0011902601007387 */ /* 0x0001e20000100800 */
[----:B----4-:R-:W-:-:S03]  /*2fc80*/  IADD3 R47, P3, R36, R8, RZ ;  /* 0x00000008242f7210 */ /* 0x010fc60007f7e0ff */
[----:B0-----:R-:W2:Y:S01]  /*2fc90*/  LDL.LU R38, [R1+0x124] ;  /* 0x0001240001267983 */ /* 0x001ea20000300800 */
[----:B------:R-:W-:Y:S02]  /*2fca0*/  LEA.HI.X.SX32 R46, R34, R2, 0x1, P4 ;  /* 0x00000002222e7211 */ /* 0x000fe400020f0eff */
[----:B------:R-:W-:Y:S01]  /*2fcb0*/  IADD3 R34, P4, R251, R8, RZ ;  /* 0x00000008fb227210 */ /* 0x000fe20007f9e0ff */
[----:B------:R-:W-:Y:S04]  /*2fcc0*/  STL [R1+0x1198], R47 ;  /* 0x0011982f01007387 */ /* 0x000fe80000100800 */
[----:B------:R0:W-:Y:S02]  /*2fcd0*/  STL [R1+0x117c], R46 ;  /* 0x00117c2e01007387 */ /* 0x0001e40000100800 */
[----:B0-----:R-:W-:-:S02]  /*2fce0*/  LEA.HI.X.SX32 R46, R45, R2, 0x1, P5 ;  /* 0x000000022d2e7211 */ /* 0x001fc400028f0eff */
[----:B------:R-:W4:Y:S04]  /*2fcf0*/  LDL.LU R45, [R1+0x130] ;  /* 0x00013000012d7983 */ /* 0x000f280000300800 */
[----:B------:R-:W-:Y:S04]  /*2fd00*/  STL [R1+0x11a0], R34 ;  /* 0x0011a02201007387 */ /* 0x000fe80000100800 */
[----:B------:R0:W-:Y:S02]  /*2fd10*/  STL [R1+0x1184], R46 ;  /* 0x0011842e01007387 */ /* 0x0001e40000100800 */
[----:B0-----:R-:W-:-:S02]  /*2fd20*/  LEA.HI.X.SX32 R46, R37, R2, 0x1, P2 ;  /* 0x00000002252e7211 */ /* 0x001fc400010f0eff */
[----:B------:R-:W4:Y:S01]  /*2fd30*/  LDL.LU R37, [R1+0x138] ;  /* 0x0001380001257983 */ /* 0x000f220000300800 */
[----:B------:R-:W-:-:S05]  /*2fd40*/  IADD3 R34, P5, R44, R8, RZ ;  /* 0x000000082c227210 */ /* 0x000fca0007fbe0ff */
[----:B------:R0:W-:Y:S04]  /*2fd50*/  STL [R1+0x11a8], R34 ;  /* 0x0011a82201007387 */ /* 0x0001e80000100800 */
[----:B------:R1:W-:Y:S01]  /*2fd60*/  STL [R1+0x118c], R46 ;  /* 0x00118c2e01007387 */ /* 0x0003e20000100800 */
[----:B0-----:R-:W-:Y:S02]  /*2fd70*/  IADD3 R34, P2, R7, R8, RZ ;  /* 0x0000000807227210 */ /* 0x001fe40007f5e0ff */
[----:B-1----:R-:W-:Y:S02]  /*2fd80*/  LEA.HI.X.SX32 R46, R36, R2, 0x1, P3 ;  /* 0x00000002242e7211 */ /* 0x002fe400018f0eff */
[----:B------:R-:W4:Y:S04]  /*2fd90*/  LDL.LU R36, [R1+0x13c] ;  /* 0x00013c0001247983 */ /* 0x000f280000300800 */
[----:B------:R0:W-:Y:S04]  /*2fda0*/  STL [R1+0x11b0], R34 ;  /* 0x0011b02201007387 */ /* 0x0001e80000100800 */
[----:B------:R1:W-:Y:S01]  /*2fdb0*/  STL [R1+0x1194], R46 ;  /* 0x0011942e01007387 */ /* 0x0003e20000100800 */
[----:B0-----:R-:W-:-:S02]  /*2fdc0*/  IADD3 R34, P3, R0, R8, RZ ;  /* 0x0000000800227210 */ /* 0x001fc40007f7e0ff */
[----:B-1----:R-:W-:Y:S02]  /*2fdd0*/  LEA.HI.X.SX32 R46, R251, R2, 0x1, P4 ;  /* 0x00000002fb2e7211 */ /* 0x002fe400020f0eff */
[----:B------:R-:W4:Y:S04]  /*2fde0*/  LDL.LU R251, [R1+0x144] ;  /* 0x0001440001fb7983 */ /* 0x000f280000300800 */
[----:B------:R0:W-:Y:S04]  /*2fdf0*/  STL [R1+0x11b8], R34 ;  /* 0x0011b82201007387 */ /* 0x0001e80000100800 */
[----:B------:R1:W-:Y:S01]  /*2fe00*/  STL [R1+0x119c], R46 ;  /* 0x00119c2e01007387 */ /* 0x0003e20000100800 */
[----:B0-----:R-:W-:-:S02]  /*2fe10*/  IADD3 R34, P4, R252, R8, RZ ;  /* 0x00000008fc227210 */ /* 0x001fc40007f9e0ff */
[-C--:B-1----:R-:W-:Y:S02]  /*2fe20*/  LEA.HI.X.SX32 R46, R44, R2.reuse, 0x1, P5 ;  /* 0x000000022c2e7211 */ /* 0x082fe400028f0eff */
[----:B------:R-:W4:Y:S04]  /*2fe30*/  LDL.LU R44, [R1+0x14c] ;  /* 0x00014c00012c7983 */ /* 0x000f280000300800 */
[----:B------:R-:W-:Y:S04]  /*2fe40*/  STL [R1+0x11c0], R34 ;  /* 0x0011c02201007387 */ /* 0x000fe80000100800 */
[----:B------:R0:W-:Y:S02]  /*2fe50*/  STL [R1+0x11a4], R46 ;  /* 0x0011a42e01007387 */ /* 0x0001e40000100800 */
[----:B0-----:R-:W-:-:S02]  /*2fe60*/  LEA.HI.X.SX32 R46, R7, R2, 0x1, P2 ;  /* 0x00000002072e7211 */ /* 0x001fc400010f0eff */
[----:B------:R-:W4:Y:S01]  /*2fe70*/  LDL.LU R7, [R1+0x208] ;  /* 0x0002080001077983 */ /* 0x000f220000300800 */
[----:B---3--:R-:W-:-:S05]  /*2fe80*/  IADD3 R34, P5, R43, R8, RZ ;  /* 0x000000082b227210 */ /* 0x008fca0007fbe0ff */
[----:B------:R0:W-:Y:S04]  /*2fe90*/  STL [R1+0x11c8], R34 ;  /* 0x0011c82201007387 */ /* 0x0001e80000100800 */
[----:B------:R1:W-:Y:S01]  /*2fea0*/  STL [R1+0x11ac], R46 ;  /* 0x0011ac2e01007387 */ /* 0x0003e20000100800 */
[----:B0-----:R-:W-:Y:S02]  /*2feb0*/  IADD3 R34, P2, R42, R8, RZ ;  /* 0x000000082a227210 */ /* 0x001fe40007f5e0ff */
[----:B-1----:R-:W-:Y:S02]  /*2fec0*/  LEA.HI.X.SX32 R46, R0, R2, 0x1, P3 ;  /* 0x00000002002e7211 */ /* 0x002fe400018f0eff */
[----:B------:R-:W3:Y:S04]  /*2fed0*/  LDL.LU R0, [R1+0x244] ;  /* 0x0002440001007983 */ /* 0x000ee80000300800 */
[----:B------:R0:W-:Y:S04]  /*2fee0*/  STL [R1+0x11d0], R34 ;  /* 0x0011d02201007387 */ /* 0x0001e80000100800 */
[----:B------:R1:W-:Y:S01]  /*2fef0*/  STL [R1+0x11b4], R46 ;  /* 0x0011b42e01007387 */ /* 0x0003e20000100800 */
[----:B0-----:R-:W-:-:S02]  /*2ff00*/  IADD3 R34, P3, R41, R8, RZ ;  /* 0x0000000829227210 */ /* 0x001fc40007f7e0ff */
        /* <DEDUP_REMOVED lines=14> */
[----:B--2---:R-:W-:-:S02]  /*2fff0*/  IADD3 R34, P2, R38, R8, RZ ;  /* 0x0000000826227210 */ /* 0x004fc40007f5e0ff */
[-C--:B0-----:R-:W-:Y:S02]  /*30000*/  LEA.HI.X.SX32 R46, R41, R2.reuse, 0x1, P3 ;  /* 0x00000002292e7211 */ /* 0x081fe400018f0eff */
[----:B------:R-:W2:Y:S04]  /*30010*/  LDL.LU R41, [R1+0x258] ;  /* 0x0002580001297983 */ /* 0x000ea80000300800 */
[----:B------:R-:W-:Y:S04]  /*30020*/  STL [R1+0x11f0], R34 ;  /* 0x0011f02201007387 */ /* 0x000fe80000100800 */
[----:B------:R0:W-:Y:S02]  /*30030*/  STL [R1+0x11d4], R46 ;  /* 0x0011d42e01007387 */ /* 0x0001e40000100800 */
[----:B0-----:R-:W-:-:S02]  /*30040*/  LEA.HI.X.SX32 R46, R40, R2, 0x1, P4 ;  /* 0x00000002282e7211 */ /* 0x001fc400020f0eff */
[----:B------:R-:W2:Y:S01]  /*30050*/  LDL.LU R40, [R1+0x260] ;  /* 0x0002600001287983 */ /* 0x000ea20000300800 */
[----:B----4-:R-:W-:-:S05]  /*30060*/  IADD3 R34, P3, R45, R8, RZ ;  /* 0x000000082d227210 */ /* 0x010fca0007f7e0ff */
[----:B------:R0:W-:Y:S04]  /*30070*/  STL [R1+0x11f8], R34 ;  /* 0x0011f82201007387 */ /* 0x0001e80000100800 */
[----:B------:R1:W-:Y:S01]  /*30080*/  STL [R1+0x11dc], R46 ;  /* 0x0011dc2e01007387 */ /* 0x0003e20000100800 */
[----:B0-----:R-:W-:Y:S02]  /*30090*/  IADD3 R34, P4, R37, R8, RZ ;  /* 0x0000000825227210 */ /* 0x001fe40007f9e0ff */
[-C--:B-1----:R-:W-:Y:S02]  /*300a0*/  LEA.HI.X.SX32 R46, R39, R2.reuse, 0x1, P5 ;  /* 0x00000002272e7211 */ /* 0x082fe400028f0eff */
        /* <DEDUP_REMOVED lines=26> */
[----:B------:R-:W-:Y:S04]  /*30250*/  STL [R1+0x1228], R34 ;  /* 0x0012282201007387 */ /* 0x000fe80000100800 */
[----:B------:R0:W-:Y:S02]  /*30260*/  STL [R1+0x120c], R46 ;  /* 0x00120c2e01007387 */ /* 0x0001e40000100800 */
[----:B0-----:R-:W-:Y:S02]  /*30270*/  LEA.HI.X.SX32 R46, R44, R2, 0x1, P3 ;  /* 0x000000022c2e7211 */ /* 0x001fe400018f0eff */
[-C--:B------:R-:W-:Y:S01]  /*30280*/  IADD3 R34, P2, R252, R8.reuse, RZ ;  /* 0x00000008fc227210 */ /* 0x080fe20007f5e0ff */
        /* <DEDUP_REMOVED lines=14> */
[----:B0-----:R-:W-:Y:S02]  /*30370*/  LEA.HI.X.SX32 R46, R252, R2, 0x1, P2 ;  /* 0x00000002fc2e7211 */ /* 0x001fe400010f0eff */
[----:B------:R-:W2:Y:S04]  /*30380*/  LDL.LU R252, [R1+0x294] ;  /* 0x0002940001fc7983 */ /* 0x000ea80000300800 */
[----:B------:R0:W-:Y:S04]  /*30390*/  STL [R1+0x1248], R34 ;  /* 0x0012482201007387 */ /* 0x0001e80000100800 */
[----:B------:R1:W-:Y:S01]  /*303a0*/  STL [R1+0x122c], R46 ;  /* 0x00122c2e01007387 */ /* 0x0003e20000100800 */
[----:B0-----:R-:W-:-:S02]  /*303b0*/  IADD3 R34, P2, R40, R8, RZ ;  /* 0x0000000828227210 */ /* 0x001fc40007f5e0ff */
[-C--:B-1----:R-:W-:Y:S02]  /*303c0*/  LEA.HI.X.SX32 R46, R43, R2.reuse, 0x1, P3 ;  /* 0x000000022b2e7211 */ /* 0x082fe400018f0eff */
        /* <DEDUP_REMOVED lines=39> */
[----:B------:R-:W3:Y:S01]  /*30640*/  LDL.LU R36, [R1+0x2d8] ;  /* 0x0002d80001247983 */ /* 0x000ee20000300800 */
[----:B------:R-:W-:-:S05]  /*30650*/  IADD3 R34, P2, R7, R8, RZ ;  /* 0x0000000807227210 */ /* 0x000fca0007f5e0ff */
[----:B------:R-:W-:Y:S04]  /*30660*/  STL [R1+0x1290], R34 ;  /* 0x0012902201007387 */ /* 0x000fe80000100800 */
[----:B------:R0:W-:Y:S02]  /*30670*/  STL [R1+0x1274], R46 ;  /* 0x0012742e01007387 */ /* 0x0001e40000100800 */
[----:B0-----:R-:W-:Y:S02]  /*30680*/  LEA.HI.X.SX32 R46, R251, R2, 0x1, P4 ;  /* 0x00000002fb2e7211 */ /* 0x001fe400020f0eff */
[----:B------:R-:W-:Y:S01]  /*30690*/  IADD3 R34, P3, R0, R8, RZ ;  /* 0x0000000800227210 */ /* 0x000fe20007f7e0ff */
[----:B------:R-:W3:Y:S04]  /*306a0*/  LDL.LU R251, [R1+0x2fc] ;  /* 0x0002fc0001fb7983 */ /* 0x000ee80000300800 */
[----:B------:R-:W-:Y:S04]  /*306b0*/  STL [R1+0x1298], R34 ;  /* 0x0012982201007387 */ /* 0x000fe80000100800 */
[----:B------:R0:W-:Y:S02]  /*306c0*/  STL [R1+0x127c], R46 ;  /* 0x00127c2e01007387 */ /* 0x0001e40000100800 */
[----:B0-----:R-:W-:-:S02]  /*306d0*/  LEA.HI.X.SX32 R46, R44, R2, 0x1, P5 ;  /* 0x000000022c2e7211 */ /* 0x001fc400028f0eff */
[-C--:B--2---:R-:W-:Y:S01]  /*306e0*/  IADD3 R34, P4, R252, R8.reuse, RZ ;  /* 0x00000008fc227210 */ /* 0x084fe20007f9e0ff */
[----:B------:R-:W2:Y:S04]  /*306f0*/  LDL.LU R44, [R1+0x300] ;  /* 0x00030000012c7983 */ /* 0x000ea80000300800 */
[----:B------:R0:W-:Y:S04]  /*30700*/  STL [R1+0x12a0], R34 ;  /* 0x0012a02201007387 */ /* 0x0001e80000100800 */
[----:B------:R1:W-:Y:S01]  /*30710*/  STL [R1+0x1284], R46 ;  /* 0x0012842e01007387 */ /* 0x0003e20000100800 */
[----:B0-----:R-:W-:-:S02]  /*30720*/  IADD3 R34, P5, R43, R8, RZ ;  /* 0x000000082b227210 */ /* 0x001fc40007fbe0ff */
[----:B-1----:R-:W-:Y:S02]  /*30730*/  LEA.HI.X.SX32 R46, R7, R2, 0x1, P2 ;  /* 0x00000002072e7211 */ /* 0x002fe400010f0eff */
        /* <DEDUP_REMOVED lines=49> */
[----:B--2---:R-:W-:Y:S01]  /*30a50*/  IADD3 R34, P3, R44, R8, RZ ;  /* 0x000000082c227210 */ /* 0x004fe20007f7e0ff */
[----:B------:R-:W2:Y:S04]  /*30a60*/  LDL.LU R37, [R1+0x394] ;  /* 0x0003940001257983 */ /* 0x000ea80000300800 */
[----:B------:R-:W-:Y:S04]  /*30a70*/  STL [R1+0x12f8], R34 ;  /* 0x0012f82201007387 */ /* 0x000fe80000100800 */
[----:B------:R0:W-:Y:S02]  /*30a80*/  STL [R1+0x12dc], R46 ;  /* 0x0012dc2e01007387 */ /* 0x0001e40000100800 */
[----:B0-----:R-:W-:-:S02]  /*30a90*/  LEA.HI.X.SX32 R46, R36, R2, 0x1, P5 ;  /* 0x00000002242e7211 */ /* 0x001fc400028f0eff */
[----:B------:R-:W-:Y:S01]  /*30aa0*/  IADD3 R34, P4, R7, R8, RZ ;  /* 0x0000000807227210 */ /* 0x000fe20007f9e0ff */
[----:B------:R-:W2:Y:S04]  /*30ab0*/  LDL.LU R36, [R1+0x398] ;  /* 0x0003980001247983 */ /* 0x000ea80000300800 */
[----:B------:R-:W-:Y:S04]  /*30ac0*/  STL [R1+0x1300], R34 ;  /* 0x0013002201007387 */ /* 0x000fe80000100800 */
[----:B------:R0:W-:Y:S02]  /*30ad0*/  STL [R1+0x12e4], R46 ;  /* 0x0012e42e01007387 */ /* 0x0001e40000100800 */
[----:B0-----:R-:W-:-:S02]  /*30ae0*/  LEA.HI.X.SX32 R46, R251, R2, 0x1, P2 ;  /* 0x00000002fb2e7211 */ /* 0x001fc400010f0eff */
[-C--:B------:R-:W-:Y:S01]  /*30af0*/  IADD3 R34, P5, R0, R8.reuse, RZ ;  /* 0x0000000800227210 */ /* 0x080fe20007fbe0ff */
        /* <DEDUP_REMOVED lines=45> */
[----:B--2---:R-:W-:-:S05]  /*30dd0*/  IADD3 R34, P2, R37, R8, RZ ;  /* 0x0000000825227210 */ /* 0x004fca0007f5e0ff */
[----:B------:R-:W-:Y:S04]  /*30de0*/  STL [R1+0x1350], R34 ;  /* 0x0013502201007387 */ /* 0x000fe80000100800 */
[----:B------:R0:W-:Y:S02]  /*30df0*/  STL [R1+0x1334], R46 ;  /* 0x0013342e01007387 */ /* 0x0001e40000100800 */
[----:B0-----:R-:W-:Y:S02]  /*30e00*/  LEA.HI.X.SX32 R46, R38, R2, 0x1, P4 ;  /* 0x00000002262e7211 */ /* 0x001fe400020f0eff */
[----:B------:R-:W-:Y:S01]  /*30e10*/  IADD3 R34, P3, R36, R8, RZ ;  /* 0x0000000824227210 */ /* 0x000fe20007f7e0ff */
        /* <DEDUP_REMOVED lines=9> */
[----:B------:R-:W2:Y:S01]  /*30eb0*/  LDL.LU R37, [R1+0x3d8] ;  /* 0x0003d80001257983 */ /* 0x000ea20000300800 */
[----:B------:R-:W-:-:S05]  /*30ec0*/  IADD3 R34, P5, R44, R8, RZ ;  /* 0x000000082c227210 */ /* 0x000fca0007fbe0ff */
        /* <DEDUP_REMOVED lines=70> */
[----:B------:R-:W-:Y:S04]  /*31330*/  STL [R1+0x13d8], R34 ;  /* 0x0013d82201007387 */ /* 0x000fe80000100800 */
[----:B------:R0:W-:Y:S02]  /*31340*/  STL [R1+0x13bc], R46 ;  /* 0x0013bc2e01007387 */ /* 0x0001e40000100800 */
[----:B0-----:R-:W-:Y:S02]  /*31350*/  LEA.HI.X.SX32 R46, R36, R2, 0x1, P5 ;  /* 0x00000002242e7211 */ /* 0x001fe400028f0eff */
[----:B------:R-:W-:Y:S01]  /*31360*/  IADD3 R34, P4, R7, R8, RZ ;  /* 0x0000000807227210 */ /* 0x000fe20007f9e0ff */
[----:B------:R-:W4:Y:S04]  /*31370*/  LDL.LU R36, [R1+0x414] ;  /* 0x0004140001247983 */ /* 0x000f280000300800 */
[----:B------:R-:W-:Y:S04]  /*31380*/  STL [R1+0x13e0], R34 ;  /* 0x0013e02201007387 */ /* 0x000fe80000100800 */
[----:B------:R0:W-:Y:S02]  /*31390*/  STL [R1+0x13c4], R46 ;  /* 0x0013c42e01007387 */ /* 0x0001e40000100800 */
[----:B0-----:R-:W-:-:S02]  /*313a0*/  LEA.HI.X.SX32 R46, R251, R2, 0x1, P2 ;  /* 0x00000002fb2e7211 */ /* 0x001fc400010f0eff */
[----:B------:R-:W4:Y:S01]  /*313b0*/  LDL.LU R251, [R1+0x418] ;  /* 0x0004180001fb7983 */ /* 0x000f220000300800 */
[----:B------:R-:W-:-:S05]  /*313c0*/  IADD3 R34, P5, R0, R8, RZ ;  /* 0x0000000800227210 */ /* 0x000fca0007fbe0ff */
[----:B------:R-:W-:Y:S04]  /*313d0*/  STL [R1+0x13e8], R34 ;  /* 0x0013e82201007387 */ /* 0x000fe80000100800 */
[----:B------:R0:W-:Y:S02]  /*313e0*/  STL [R1+0x13cc], R46 ;  /* 0x0013cc2e01007387 */ /* 0x0001e40000100800 */
[----:B0-----:R-:W-:Y:S02]  /*313f0*/  LEA.HI.X.SX32 R46, R44, R2, 0x1, P3 ;  /* 0x000000022c2e7211 */ /* 0x001fe400018f0eff */
        /* <DEDUP_REMOVED lines=62> */
[----:B------:R-:W-:Y:S04]  /*317e0*/  STL [R1+0x1450], R34 ;  /* 0x0014502201007387 */ /* 0x000fe80000100800 */
[----:B------:R0:W-:Y:S02]  /*317f0*/  STL [R1+0x1434], R46 ;  /* 0x0014342e01007387 */ /* 0x0001e40000100800 */
[----:B0-----:R-:W-:Y:S02]  /*31800*/  LEA.HI.X.SX32 R46, R251, R2, 0x1, P4 ;  /* 0x00000002fb2e7211 */ /* 0x001fe400020f0eff */
[-C--:B------:R-:W-:Y:S01]  /*31810*/  IADD3 R34, P3, R0, R8.reuse, RZ ;  /* 0x0000000800227210 */ /* 0x080fe20007f7e0ff */
        /* <DEDUP_REMOVED lines=64> */
[----:B------:R-:W-:Y:S01]  /*31c20*/  IADD3 R34, P4, R7, R8, RZ ;  /* 0x0000000807227210 */ /* 0x000fe20007f9e0ff */
        /* <DEDUP_REMOVED lines=472> */
[----:B------:R0:W-:Y:S01]  /*339b0*/  STL [R1+0x1ac0], R46 ;  /* 0x001ac02e01007387 */ /* 0x0001e20000100800 */
[-C--:B------:R-:W-:Y:S02]  /*339c0*/  LEA.HI.X.SX32 R45, R45, R2.reuse, 0x1, P5 ;  /* 0x000000022d2d7211 */ /* 0x080fe400028f0eff */
[----:B0-----:R-:W-:Y:S02]  /*339d0*/  LEA.HI.X.SX32 R46, R38, R2, 0x1, P4 ;  /* 0x00000002262e7211 */ /* 0x001fe400020f0eff */
[-C--:B------:R-:W-:Y:S01]  /*339e0*/  IADD3 R34, P3, R36, R8.reuse, RZ ;  /* 0x0000000824227210 */ /* 0x080fe20007f7e0ff */
[----:B------:R-:W4:Y:S04]  /*339f0*/  LDL.LU R38, [R1+0x120] ;  /* 0x0001200001267983 */ /* 0x000f280000300800 */
[----:B------:R-:W-:Y:S04]  /*33a00*/  STL [R1+0x1ae4], R34 ;  /* 0x001ae42201007387 */ /* 0x000fe80000100800 */
[----:B------:R0:W-:Y:S04]  /*33a10*/  STL [R1+0x1ac8], R46 ;  /* 0x001ac82e01007387 */ /* 0x0001e80000100800 */
[----:B0-----:R-:W4:Y:S01]  /*33a20*/  LDL.LU R46, [R1+0x118] ;  /* 0x00011800012e7983 */ /* 0x001f220000300800 */
[----:B------:R-:W-:-:S05]  /*33a30*/  IADD3 R34, P4, R251, R8, RZ ;  /* 0x00000008fb227210 */ /* 0x000fca0007f9e0ff */
[----:B------:R-:W-:Y:S04]  /*33a40*/  STL [R1+0x1aec], R34 ;  /* 0x001aec2201007387 */ /* 0x000fe80000100800 */
[----:B------:R0:W-:Y:S02]  /*33a50*/  STL [R1+0x1ad0], R45 ;  /* 0x001ad02d01007387 */ /* 0x0001e40000100800 */
[----:B0-----:R-:W-:Y:S02]  /*33a60*/  LEA.HI.X.SX32 R45, R37, R2, 0x1, P2 ;  /* 0x00000002252d7211 */ /* 0x001fe400010f0eff */
        /* <DEDUP_REMOVED lines=8> */
[----:B------:R0:W-:Y:S01]  /*33af0*/  STL [R1+0x1ae0], R45 ;  /* 0x001ae02d01007387 */ /* 0x0001e20000100800 */
[-C--:B------:R-:W-:Y:S02]  /*33b00*/  LEA.HI.X.SX32 R44, R44, R2.reuse, 0x1, P5 ;  /* 0x000000022c2c7211 */ /* 0x080fe400028f0eff */
[----:B0-----:R-:W-:Y:S02]  /*33b10*/  LEA.HI.X.SX32 R45, R251, R2, 0x1, P4 ;  /* 0x00000002fb2d7211 */ /* 0x001fe400020f0eff */
[-C--:B------:R-:W-:Y:S01]  /*33b20*/  IADD3 R34, P3, R0, R8.reuse, RZ ;  /* 0x0000000800227210 */ /* 0x080fe20007f7e0ff */
[----:B------:R-:W2:Y:S04]  /*33b30*/  LDL.LU R251, [R1+0x100] ;  /* 0x0001000001fb7983 */ /* 0x000ea80000300800 */
[----:B------:R-:W-:Y:S04]  /*33b40*/  STL [R1+0x1b04], R34 ;  /* 0x001b042201007387 */ /* 0x000fe80000100800 */
[----:B------:R0:W-:Y:S04]  /*33b50*/  STL [R1+0x1ae8], R45 ;  /* 0x001ae82d01007387 */ /* 0x0001e80000100800 */
[----:B0-----:R-:W2:Y:S01]  /*33b60*/  LDL.LU R45, [R1+0xfc] ;  /* 0x0000fc00012d7983 */ /* 0x001ea20000300800 */
[----:B------:R-:W-:-:S05]  /*33b70*/  IADD3 R34, P4, R252, R8, RZ ;  /* 0x00000008fc227210 */ /* 0x000fca0007f9e0ff */
[----:B------:R-:W-:Y:S04]  /*33b80*/  STL [R1+0x1b0c], R34 ;  /* 0x001b0c2201007387 */ /* 0x000fe80000100800 */
[----:B------:R0:W-:Y:S02]  /*33b90*/  STL [R1+0x1af0], R44 ;  /* 0x001af02c01007387 */ /* 0x0001e40000100800 */
[----:B0-----:R-:W-:Y:S02]  /*33ba0*/  LEA.HI.X.SX32 R44, R7, R2, 0x1, P2 ;  /* 0x00000002072c7211 */ /* 0x001fe400010f0eff */
        /* <DEDUP_REMOVED lines=11> */
[----:B----4-:R-:W-:Y:S02]  /*33c60*/  IADD3 R34, P3, R41, R8, RZ ;  /* 0x0000000829227210 */ /* 0x010fe40007f7e0ff */
[----:B------:R-:W-:-:S03]  /*33c70*/  LEA.HI.X.SX32 R43, R43, R2, 0x1, P5 ;  /* 0x000000022b2b7211 */ /* 0x000fc600028f0eff */
[----:B------:R-:W-:Y:S04]  /*33c80*/  STL [R1+0x1b24], R34 ;  /* 0x001b242201007387 */ /* 0x000fe80000100800 */
[----:B------:R0:W-:Y:S04]  /*33c90*/  STL [R1+0x1b08], R44 ;  /* 0x001b082c01007387 */ /* 0x0001e80000100800 */
[----:B0-----:R-:W4:Y:S01]  /*33ca0*/  LDL.LU R44, [R1+0xc8] ;  /* 0x0000c800012c7983 */ /* 0x001f220000300800 */
[----:B------:R-:W-:-:S05]  /*33cb0*/  IADD3 R34, P4, R40, R8, RZ ;  /* 0x0000000828227210 */ /* 0x000fca0007f9e0ff */
[----:B------:R-:W-:Y:S04]  /*33cc0*/  STL [R1+0x1b2c], R34 ;  /* 0x001b2c2201007387 */ /* 0x000fe80000100800 */
[----:B------:R0:W-:Y:S04]  /*33cd0*/  STL [R1+0x1b10], R43 ;  /* 0x001b102b01007387 */ /* 0x0001e80000100800 */
[----:B0-----:R-:W4:Y:S01]  /*33ce0*/  LDL.LU R43, [R1+0xc4] ;  /* 0x0000c400012b7983 */ /* 0x001f220000300800 */
[----:B------:R-:W-:Y:S02]  /*33cf0*/  LEA.HI.X.SX32 R42, R42, R2, 0x1, P2 ;  /* 0x000000022a2a7211 */ /* 0x000fe400010f0eff */
[----:B------:R-:W-:-:S05]  /*33d00*/  IADD3 R34, P5, R39, R8, RZ ;  /* 0x0000000827227210 */ /* 0x000fca0007fbe0ff */
[----:B------:R-:W-:Y:S04]  /*33d10*/  STL [R1+0x1b34], R34 ;  /* 0x001b342201007387 */ /* 0x000fe80000100800 */
[----:B------:R0:W-:Y:S01]  /*33d20*/  STL [R1+0x1b18], R42 ;  /* 0x001b182a01007387 */ /* 0x0001e20000100800 */
[----:B------:R-:W-:-:S03]  /*33d30*/  LEA.HI.X.SX32 R47, R41, R2, 0x1, P3 ;  /* 0x00000002292f7211 */ /* 0x000fc600018f0eff */
[----:B0-----:R-:W4:Y:S01]  /*33d40*/  LDL.LU R42, [R1+0xc0] ;  /* 0x0000c000012a7983 */ /* 0x001f220000300800 */
[----:B------:R-:W-:-:S05]  /*33d50*/  IADD3 R34, P2, R38, R8, RZ ;  /* 0x0000000826227210 */ /* 0x000fca0007f5e0ff */
[----:B------:R0:W-:Y:S04]  /*33d60*/  STL [R1+0x1b3c], R34 ;  /* 0x001b3c2201007387 */ /* 0x0001e80000100800 */
[----:B------:R-:W4:Y:S04]  /*33d70*/  LDL.LU R41, [R1+0xbc] ;  /* 0x0000bc0001297983 */ /* 0x000f280000300800 */
[----:B------:R1:W-:Y:S01]  /*33d80*/  STL [R1+0x1b20], R47 ;  /* 0x001b202f01007387 */ /* 0x0003e20000100800 */
[----:B0-----:R-:W-:Y:S02]  /*33d90*/  IADD3 R34, P3, R46, R8, RZ ;  /* 0x000000082e227210 */ /* 0x001fe40007f7e0ff */
[----:B-1----:R-:W-:-:S03]  /*33da0*/  LEA.HI.X.SX32 R47, R40, R2, 0x1, P4 ;  /* 0x00000002282f7211 */ /* 0x002fc600020f0eff */
[----:B------:R0:W-:Y:S04]  /*33db0*/  STL [R1+0x1b44], R34 ;  /* 0x001b442201007387 */ /* 0x0001e80000100800 */
[----:B------:R-:W4:Y:S04]  /*33dc0*/  LDL.LU R40, [R1+0xb8] ;  /* 0x0000b80001287983 */ /* 0x000f280000300800 */
[----:B------:R1:W-:Y:S01]  /*33dd0*/  STL [R1+0x1b28], R47 ;  /* 0x001b282f01007387 */ /* 0x0003e20000100800 */
[----:B0-----:R-:W-:Y:S02]  /*33de0*/  IADD3 R34, P4, R37, R8, RZ ;  /* 0x0000000825227210 */ /* 0x001fe40007f9e0ff */
[----:B-1----:R-:W-:-:S03]  /*33df0*/  LEA.HI.X.SX32 R47, R39, R2, 0x1, P5 ;  /* 0x00000002272f7211 */ /* 0x002fc600028f0eff */
[----:B------:R-:W-:Y:S04]  /*33e00*/  STL [R1+0x1b4c], R34 ;  /* 0x001b4c2201007387 */ /* 0x000fe80000100800 */
[----:B------:R-:W4:Y:S04]  /*33e10*/  LDL.LU R39, [R1+0xb4] ;  /* 0x0000b40001277983 */ /* 0x000f280000300800 */
[----:B------:R0:W-:Y:S02]  /*33e20*/  STL [R1+0x1b30], R47 ;  /* 0x001b302f01007387 */ /* 0x0001e40000100800 */
[----:B0-----:R-:W-:-:S02]  /*33e30*/  LEA.HI.X.SX32 R47, R38, R2, 0x1, P2 ;  /* 0x00000002262f7211 */ /* 0x001fc400010f0eff */
[----:B---3--:R-:W-:-:S05]  /*33e40*/  IADD3 R34, P5, R36, R8, RZ ;  /* 0x0000000824227210 */ /* 0x008fca0007fbe0ff */
[----:B------:R-:W-:Y:S04]  /*33e50*/  STL [R1+0x1b54], R34 ;  /* 0x001b542201007387 */ /* 0x000fe80000100800 */
[----:B------:R-:W3:Y:S04]  /*33e60*/  LDL.LU R38, [R1+0xb0] ;  /* 0x0000b00001267983 */ /* 0x000ee80000300800 */
[----:B------:R0:W-:Y:S02]  /*33e70*/  STL [R1+0x1b38], R47 ;  /* 0x001b382f01007387 */ /* 0x0001e40000100800 */
[----:B0-----:R-:W-:-:S02]  /*33e80*/  LEA.HI.X.SX32 R47, R46, R2, 0x1, P3 ;  /* 0x000000022e2f7211 */ /* 0x001fc400018f0eff */
[----:B--2---:R-:W-:-:S05]  /*33e90*/  IADD3 R34, P2, R251, R8, RZ ;  /* 0x00000008fb227210 */ /* 0x004fca0007f5e0ff */
[----:B------:R0:W-:Y:S04]  /*33ea0*/  STL [R1+0x1b5c], R34 ;  /* 0x001b5c2201007387 */ /* 0x0001e80000100800 */
[----:B------:R-:W-:Y:S01]  /*33eb0*/  STL [R1+0x1b40], R47 ;  /* 0x001b402f01007387 */ /* 0x000fe20000100800 */
[----:B0-----:R-:W-:-:S03]  /*33ec0*/  LEA.HI.X.SX32 R34, R37, R2, 0x1, P4 ;  /* 0x0000000225227211 */ /* 0x001fc600020f0eff */
[----:B------:R-:W2:Y:S01]  /*33ed0*/  LDL.LU R37, [R1+0xac] ;  /* 0x0000ac0001257983 */ /* 0x000ea20000300800 */
        /* <DEDUP_REMOVED lines=12> */
[----:B------:R0:W-:Y:S04]  /*33fa0*/  STL [R1+0x1b58], R34 ;  /* 0x001b582201007387 */ /* 0x0001e80000100800 */
[----:B------:R-:W2:Y:S01]  /*33fb0*/  LDL.LU R47, [R1+0xa0] ;  /* 0x0000a000012f7983 */ /* 0x000ea20000300800 */
[----:B0-----:R-:W-:Y:S02]  /*33fc0*/  LEA.HI.X.SX32 R34, R45, R2, 0x1, P3 ;  /* 0x000000022d227211 */ /* 0x001fe400018f0eff */
[----:B------:R-:W-:-:S05]  /*33fd0*/  IADD3 R46, P2, R252, R8, RZ ;  /* 0x00000008fc2e7210 */ /* 0x000fca0007f5e0ff */
[----:B------:R-:W-:Y:S04]  /*33fe0*/  STL [R1+0x1b7c], R46 ;  /* 0x001b7c2e01007387 */ /* 0x000fe80000100800 */
[----:B------:R0:W-:Y:S02]  /*33ff0*/  STL [R1+0x1b60], R34 ;  /* 0x001b602201007387 */ /* 0x0001e40000100800 */
[----:B0-----:R-:W-:Y:S02]  /*34000*/  LEA.HI.X.SX32 R34, R7, R2, 0x1, P4 ;  /* 0x0000000207227211 */ /* 0x001fe400020f0eff */
[----:B------:R-:W2:Y:S01]  /*34010*/  LDL.LU R7, [R1+0x9c] ;  /* 0x00009c0001077983 */ /* 0x000ea20000300800 */
[----:B----4-:R-:W-:-:S05]  /*34020*/  IADD3 R45, P3, R44, R8, RZ ;  /* 0x000000082c2d7210 */ /* 0x010fca0007f7e0ff */
[----:B------:R0:W-:Y:S04]  /*34030*/  STL [R1+0x1b84], R45 ;  /* 0x001b842d01007387 */ /* 0x0001e80000100800 */
[----:B------:R1:W-:Y:S01]  /*34040*/  STL [R1+0x1b68], R34 ;  /* 0x001b682201007387 */ /* 0x0003e20000100800 */
[----:B------:R-:W-:Y:S02]  /*34050*/  IADD3 R46, P4, R43, R8, RZ ;  /* 0x000000082b2e7210 */ /* 0x000fe40007f9e0ff */
[----:B0-----:R-:W-:-:S03]  /*34060*/  LEA.HI.X.SX32 R45, R0, R2, 0x1, P5 ;  /* 0x00000002002d7211 */ /* 0x001fc600028f0eff */
[----:B------:R-:W-:Y:S04]  /*34070*/  STL [R1+0x1b8c], R46 ;  /* 0x001b8c2e01007387 */ /* 0x000fe80000100800 */
[----:B------:R-:W4:Y:S04]  /*34080*/  LDL.LU R0, [R1+0x98] ;  /* 0x0000980001007983 */ /* 0x000f280000300800 */
[----:B------:R0:W-:Y:S01]  /*34090*/  STL [R1+0x1b70], R45 ;  /* 0x001b702d01007387 */ /* 0x0001e20000100800 */
[----:B-1----:R-:W-:Y:S02]  /*340a0*/  IADD3 R34, P5, R42, R8, RZ ;  /* 0x000000082a227210 */ /* 0x002fe40007fbe0ff */
[----:B0-----:R-:W-:-:S03]  /*340b0*/  LEA.HI.X.SX32 R45, R252, R2, 0x1, P2 ;  /* 0x00000002fc2d7211 */ /* 0x001fc600010f0eff */
[----:B------:R0:W-:Y:S04]  /*340c0*/  STL [R1+0x1b94], R34 ;  /* 0x001b942201007387 */ /* 0x0001e80000100800 */
[----:B------:R-:W4:Y:S01]  /*340d0*/  LDL.LU R252, [R1+0x94] ;  /* 0x0000940001fc7983 */ /* 0x000f220000300800 */
[----:B0-----:R-:W-:-:S03]  /*340e0*/  IADD3 R34, P2, R41, R8, RZ ;  /* 0x0000000829227210 */ /* 0x001fc60007f5e0ff */
[----:B------:R-:W-:Y:S04]  /*340f0*/  STL [R1+0x1b78], R45 ;  /* 0x001b782d01007387 */ /* 0x000fe80000100800 */
[----:B------:R0:W-:Y:S01]  /*34100*/  STL [R1+0x1b9c], R34 ;  /* 0x001b9c2201007387 */ /* 0x0001e20000100800 */
[----:B------:R-:W-:-:S03]  /*34110*/  LEA.HI.X.SX32 R44, R44, R2, 0x1, P3 ;  /* 0x000000022c2c7211 */ /* 0x000fc600018f0eff */
[----:B------:R-:W4:Y:S01]  /*34120*/  LDL.LU R46, [R1+0x90] ;  /* 0x00009000012e7983 */ /* 0x000f220000300800 */
[----:B------:R-:W-:-:S03]  /*34130*/  LEA.HI.X.SX32 R43, R43, R2, 0x1, P4 ;  /* 0x000000022b2b7211 */ /* 0x000fc600020f0eff */
[----:B------:R-:W-:Y:S01]  /*34140*/  STL [R1+0x1b80], R44 ;  /* 0x001b802c01007387 */ /* 0x000fe20000100800 */
[----:B0-----:R-:W-:-:S05]  /*34150*/  IADD3 R34, P3, R40, R8, RZ ;  /* 0x0000000828227210 */ /* 0x001fca0007f7e0ff */
[----:B------:R0:W-:Y:S01]  /*34160*/  STL [R1+0x1ba4], R34 ;  /* 0x001ba42201007387 */ /* 0x0001e20000100800 */
[----:B------:R-:W-:-:S03]  /*34170*/  LEA.HI.X.SX32 R42, R42, R2, 0x1, P5 ;  /* 0x000000022a2a7211 */ /* 0x000fc600028f0eff */
[----:B------:R-:W4:Y:S04]  /*34180*/  LDL.LU R45, [R1+0x8c] ;  /* 0x00008c00012d7983 */ /* 0x000f280000300800 */
[----:B------:R-:W-:Y:S01]  /*34190*/  STL [R1+0x1b88], R43 ;  /* 0x001b882b01007387 */ /* 0x000fe20000100800 */
[----:B0-----:R-:W-:-:S05]  /*341a0*/  IADD3 R34, P4, R39, R8, RZ ;  /* 0x0000000827227210 */ /* 0x001fca0007f9e0ff */
[----:B------:R3:W-:Y:S01]  /*341b0*/  STL [R1+0x1bac], R34 ;  /* 0x001bac2201007387 */ /* 0x0007e20000100800 */
[----:B------:R-:W-:-:S03]  /*341c0*/  LEA.HI.X.SX32 R41, R41, R2, 0x1, P2 ;  /* 0x0000000229297211 */ /* 0x000fc600010f0eff */
[----:B------:R-:W4:Y:S01]  /*341d0*/  LDL.LU R44, [R1+0x88] ;  /* 0x00008800012c7983 */ /* 0x000f220000300800 */
[----:B------:R-:W-:-:S03]  /*341e0*/  LEA.HI.X.SX32 R40, R40, R2, 0x1, P3 ;  /* 0x0000000228287211 */ /* 0x000fc600018f0eff */
[----:B------:R0:W-:Y:S01]  /*341f0*/  STL [R1+0x1b90], R42 ;  /* 0x001b902a01007387 */ /* 0x0001e20000100800 */
[----:B------:R-:W-:Y:S02]  /*34200*/  LEA.HI.X.SX32 R39, R39, R2, 0x1, P4 ;  /* 0x0000000227277211 */ /* 0x000fe400020f0eff */
[----:B---3--:R-:W-:-:S05]  /*34210*/  IADD3 R34, P5, R38, R8, RZ ;  /* 0x0000000826227210 */ /* 0x008fca0007fbe0ff */
[----:B------:R2:W-:Y:S04]  /*34220*/  STL [R1+0x1bb4], R34 ;  /* 0x001bb42201007387 */ /* 0x0005e80000100800 */
[----:B------:R-:W3:Y:S04]  /*34230*/  LDL.LU R43, [R1+0x84] ;  /* 0x00008400012b7983 */ /* 0x000ee80000300800 */
[----:B------:R1:W-:Y:S04]  /*34240*/  STL [R1+0x1b98], R41 ;  /* 0x001b982901007387 */ /* 0x0003e80000100800 */
[----:B0-----:R-:W3:Y:S01]  /*34250*/  LDL.LU R42, [R1+0x80] ;  /* 0x00008000012a7983 */ /* 0x001ee20000300800 */
[----:B------:R-:W-:-:S02]  /*34260*/  LEA.HI.X.SX32 R38, R38, R2, 0x1, P5 ;  /* 0x0000000226267211 */ /* 0x000fc400028f0eff */
[----:B--2---:R-:W-:-:S05]  /*34270*/  IADD3 R34, P2, R37, R8, RZ ;  /* 0x0000000825227210 */ /* 0x004fca0007f5e0ff */
[----:B------:R0:W-:Y:S04]  /*34280*/  STL [R1+0x1bbc], R34 ;  /* 0x001bbc2201007387 */ /* 0x0001e80000100800 */
[----:B------:R2:W-:Y:S04]  /*34290*/  STL [R1+0x1ba0], R40 ;  /* 0x001ba02801007387 */ /* 0x0005e80000100800 */
[----:B-1----:R-:W3:Y:S01]  /*342a0*/  LDL.LU R41, [R1+0x7c] ;  /* 0x00007c0001297983 */ /* 0x002ee20000300800 */
[----:B0-----:R-:W-:-:S05]  /*342b0*/  IADD3 R34, P3, R36, R8, RZ ;  /* 0x0000000824227210 */ /* 0x001fca0007f7e0ff */
[----:B------:R0:W-:Y:S04]  /*342c0*/  STL [R1+0x1bc4], R34 ;  /* 0x001bc42201007387 */ /* 0x0001e80000100800 */
[----:B------:R1:W-:Y:S04]  /*342d0*/  STL [R1+0x1ba8], R39 ;  /* 0x001ba82701007387 */ /* 0x0003e80000100800 */
[----:B--2---:R-:W2:Y:S01]  /*342e0*/  LDL.LU R40, [R1+0x78] ;  /* 0x0000780001287983 */ /* 0x004ea20000300800 */
[----:B0-----:R-:W-:-:S05]  /*342f0*/  IADD3 R34, P4, R251, R8, RZ ;  /* 0x00000008fb227210 */ /* 0x001fca0007f9e0ff */
[----:B------:R0:W-:Y:S01]  /*34300*/  STL [R1+0x1bcc], R34 ;  /* 0x001bcc2201007387 */ /* 0x0001e20000100800 */
[----:B------:R-:W-:-:S03]  /*34310*/  LEA.HI.X.SX32 R37, R37, R2, 0x1, P2 ;  /* 0x0000000225257211 */ /* 0x000fc600010f0eff */
[----:B-1----:R-:W2:Y:S01]  /*34320*/  LDL.LU R39, [R1+0x74] ;  /* 0x0000740001277983 */ /* 0x002ea20000300800 */
[----:B0-----:R-:W-:-:S03]  /*34330*/  IADD3 R34, P5, R47, R8, RZ ;  /* 0x000000082f227210 */ /* 0x001fc60007fbe0ff */
[----:B------:R0:W-:Y:S04]  /*34340*/  STL [R1+0x1bb0], R38 ;  /* 0x001bb02601007387 */ /* 0x0001e80000100800 */
[----:B------:R1:W-:Y:S01]  /*34350*/  STL [R1+0x1bd4], R34 ;  /* 0x001bd42201007387 */ /* 0x0003e20000100800 */
[----:B------:R-:W-:-:S03]  /*34360*/  LEA.HI.X.SX32 R36, R36, R2, 0x1, P3 ;  /* 0x0000000224247211 */ /* 0x000fc600018f0eff */
[----:B0-----:R-:W2:Y:S04]  /*34370*/  LDL.LU R38, [R1+0x70] ;  /* 0x0000700001267983 */ /* 0x001ea80000300800 */
[----:B------:R0:W-:Y:S01]  /*34380*/  STL [R1+0x1bb8], R37 ;  /* 0x001bb82501007387 */ /* 0x0001e20000100800 */
[----:B-1----:R-:W-:-:S05]  /*34390*/  IADD3 R34, P2, R7, R8, RZ ;  /* 0x0000000807227210 */ /* 0x002fca0007f5e0ff */
[----:B------:R-:W-:Y:S04]  /*343a0*/  STL [R1+0x1bdc], R34 ;  /* 0x001bdc2201007387 */ /* 0x000fe80000100800 */
[----:B0-----:R-:W2:Y:S04]  /*343b0*/  LDL.LU R37, [R1+0x6c] ;  /* 0x00006c0001257983 */ /* 0x001ea80000300800 */
[----:B------:R0:W-:Y:S01]  /*343c0*/  STL [R1+0x1bc0], R36 ;  /* 0x001bc02401007387 */ /* 0x0001e20000100800 */
[----:B------:R-:W-:-:S03]  /*343d0*/  LEA.HI.X.SX32 R48, R251, R2, 0x1, P4 ;  /* 0x00000002fb307211 */ /* 0x000fc600020f0eff */
[----:B0-----:R-:W2:Y:S01]  /*343e0*/  LDL.LU R36, [R1+0x68] ;  /* 0x0000680001247983 */ /* 0x001ea20000300800 */
[----:B----4-:R-:W-:-:S05]  /*343f0*/  IADD3 R34, P3, R0, R8, RZ ;  /* 0x0000000800227210 */ /* 0x010fca0007f7e0ff */
[----:B------:R0:W-:Y:S04]  /*34400*/  STL [R1+0x1be4], R34 ;  /* 0x001be42201007387 */ /* 0x0001e80000100800 */
[----:B------:R-:W4:Y:S04]  /*34410*/  LDL.LU R251, [R1+0x64] ;  /* 0x0000640001fb7983 */ /* 0x000f280000300800 */
[----:B------:R1:W-:Y:S01]  /*34420*/  STL [R1+0x1bc8], R48 ;  /* 0x001bc83001007387 */ /* 0x0003e20000100800 */
[----:B0-----:R-:W-:Y:S02]  /*34430*/  IADD3 R34, P4, R252, R8, RZ ;  /* 0x00000008fc227210 */ /* 0x001fe40007f9e0ff */
[----:B-1----:R-:W-:-:S03]  /*34440*/  LEA.HI.X.SX32 R48, R47, R2, 0x1, P5 ;  /* 0x000000022f307211 */ /* 0x002fc600028f0eff */
[----:B------:R0:W-:Y:S04]  /*34450*/  STL [R1+0x1bec], R34 ;  /* 0x001bec2201007387 */ /* 0x0001e80000100800 */
[----:B------:R-:W-:Y:S01]  /*34460*/  STL [R1+0x1bd0], R48 ;  /* 0x001bd03001007387 */ /* 0x000fe20000100800 */
[----:B0-----:R-:W-:-:S03]  /*34470*/  LEA.HI.X.SX32 R34, R7, R2, 0x1, P2 ;  /* 0x0000000207227211 */ /* 0x001fc600010f0eff */
        /* <DEDUP_REMOVED lines=8> */
[----:B------:R-:W-:Y:S01]  /*34500*/  STL [R1+0x1be0], R34 ;  /* 0x001be02201007387 */ /* 0x000fe20000100800 */
[----:B------:R-:W-:Y:S02]  /*34510*/  IADD3 R48, P3, R44, R8, RZ ;  /* 0x000000082c307210 */ /* 0x000fe40007f7e0ff */
[----:B0-----:R-:W-:-:S03]  /*34520*/  LEA.HI.X.SX32 R47, R252, R2, 0x1, P4 ;  /* 0x00000002fc2f7211 */ /* 0x001fc600020f0eff */
[----:B------:R-:W-:Y:S04]  /*34530*/  STL [R1+0x1c04], R48 ;  /* 0x001c043001007387 */ /* 0x000fe80000100800 */
[----:B------:R-:W4:Y:S04]  /*34540*/  LDL.LU R252, [R1+0x58] ;  /* 0x0000580001fc7983 */ /* 0x000f280000300800 */
[----:B------:R0:W-:Y:S01]  /*34550*/  STL [R1+0x1be8], R47 ;  /* 0x001be82f01007387 */ /* 0x0001e20000100800 */
[-C--:B------:R-:W-:Y:S02]  /*34560*/  LEA.HI.X.SX32 R44, R44, R2.reuse, 0x1, P3 ;  /* 0x000000022c2c7211 */ /* 0x080fe400018f0eff */
[----:B0-----:R-:W-:-:S02]  /*34570*/  LEA.HI.X.SX32 R47, R46, R2, 0x1, P5 ;  /* 0x000000022e2f7211 */ /* 0x001fc400028f0eff */
[----:B---3--:R-:W-:-:S05]  /*34580*/  IADD3 R34, P4, R43, R8, RZ ;  /* 0x000000082b227210 */ /* 0x008fca0007f9e0ff */
[----:B------:R0:W-:Y:S01]  /*34590*/  STL [R1+0x1c0c], R34 ;  /* 0x001c0c2201007387 */ /* 0x0001e20000100800 */
[----:B------:R-:W-:-:S03]  /*345a0*/  IADD3 R46, P5, R42, R8, RZ ;  /* 0x000000082a2e7210 */ /* 0x000fc60007fbe0ff */
[----:B------:R1:W-:Y:S04]  /*345b0*/  STL [R1+0x1bf0], R47 ;  /* 0x001bf02f01007387 */ /* 0x0003e80000100800 */
[----:B------:R-:W3:Y:S01]  /*345c0*/  LDL.LU R48, [R1+0x54] ;  /* 0x0000540001307983 */ /* 0x000ee20000300800 */
[----:B0-----:R-:W-:-:S03]  /*345d0*/  LEA.HI.X.SX32 R34, R45, R2, 0x1, P2 ;  /* 0x000000022d227211 */ /* 0x001fc600010f0eff */
[----:B------:R-:W-:Y:S04]  /*345e0*/  STL [R1+0x1c14], R46 ;  /* 0x001c142e01007387 */ /* 0x000fe80000100800 */
[----:B------:R2:W-:Y:S01]  /*345f0*/  STL [R1+0x1bf8], R34 ;  /* 0x001bf82201007387 */ /* 0x0005e20000100800 */
[----:B------:R-:W-:-:S05]  /*34600*/  IADD3 R45, P2, R41, R8, RZ ;  /* 0x00000008292d7210 */ /* 0x000fca0007f5e0ff */
[----:B------:R-:W-:Y:S04]  /*34610*/  STL [R1+0x1c1c], R45 ;  /* 0x001c1c2d01007387 */ /* 0x000fe80000100800 */
[----:B-1----:R-:W3:Y:S04]  /*34620*/  LDL.LU R47, [R1+0x50] ;  /* 0x00005000012f7983 */ /* 0x002ee80000300800 */
[----:B------:R0:W-:Y:S01]  /*34630*/  STL [R1+0x1c00], R44 ;  /* 0x001c002c01007387 */ /* 0x0001e20000100800 */
[----:B--2---:R-:W-:Y:S02]  /*34640*/  IADD3 R34, P3, R40, R8, RZ ;  /* 0x0000000828227210 */ /* 0x004fe40007f7e0ff */
[----:B0-----:R-:W-:-:S03]  /*34650*/  LEA.HI.X.SX32 R44, R43, R2, 0x1, P4 ;  /* 0x000000022b2c7211 */ /* 0x001fc600020f0eff */
[----:B------:R0:W-:Y:S04]  /*34660*/  STL [R1+0x1c24], R34 ;  /* 0x001c242201007387 */ /* 0x0001e80000100800 */
[----:B------:R-:W-:Y:S04]  /*34670*/  STL [R1+0x1c08], R44 ;  /* 0x001c082c01007387 */ /* 0x000fe80000100800 */
[----:B------:R-:W2:Y:S01]  /*34680*/  LDL.LU R46, [R1+0x4c] ;  /* 0x00004c00012e7983 */ /* 0x000ea20000300800 */
[----:B0-----:R-:W-:Y:S02]  /*34690*/  LEA.HI.X.SX32 R34, R42, R2, 0x1, P5 ;  /* 0x000000022a227211 */ /* 0x001fe400028f0eff */
[----:B------:R-:W-:-:S05]  /*346a0*/  IADD3 R43, P4, R39, R8, RZ ;  /* 0x00000008272b7210 */ /* 0x000fca0007f9e0ff */
[----:B------:R-:W-:Y:S01]  /*346b0*/  STL [R1+0x1c2c], R43 ;  /* 0x001c2c2b01007387 */ /* 0x000fe20000100800 */
[----:B------:R-:W-:-:S03]  /*346c0*/  LEA.HI.X.SX32 R40, R40, R2, 0x1, P3 ;  /* 0x0000000228287211 */ /* 0x000fc600018f0eff */
[----:B------:R0:W-:Y:S01]  /*346d0*/  STL [R1+0x1c10], R34 ;  /* 0x001c102201007387 */ /* 0x0001e20000100800 */
[----:B------:R-:W-:Y:S02]  /*346e0*/  IADD3 R42, P5, R38, R8, RZ ;  /* 0x00000008262a7210 */ /* 0x000fe40007fbe0ff */
[----:B0-----:R-:W-:-:S03]  /*346f0*/  LEA.HI.X.SX32 R34, R41, R2, 0x1, P2 ;  /* 0x0000000229227211 */ /* 0x001fc600010f0eff */
[----:B------:R-:W-:Y:S04]  /*34700*/  STL [R1+0x1c34], R42 ;  /* 0x001c342a01007387 */ /* 0x000fe80000100800 */
[----:B------:R0:W-:Y:S01]  /*34710*/  STL [R1+0x1c18], R34 ;  /* 0x001c182201007387 */ /* 0x0001e20000100800 */
[----:B------:R-:W-:Y:S02]  /*34720*/  LEA.HI.X.SX32 R39, R39, R2, 0x1, P4 ;  /* 0x0000000227277211 */ /* 0x000fe400020f0eff */
[----:B------:R-:W-:-:S05]  /*34730*/  IADD3 R41, P2, R37, R8, RZ ;  /* 0x0000000825297210 */ /* 0x000fca0007f5e0ff */
[----:B------:R-:W-:Y:S04]  /*34740*/  STL [R1+0x1c3c], R41 ;  /* 0x001c3c2901007387 */ /* 0x000fe80000100800 */
[----:B------:R-:W-:Y:S04]  /*34750*/  STL [R1+0x1c20], R40 ;  /* 0x001c202801007387 */ /* 0x000fe80000100800 */
[----:B------:R-:W2:Y:S01]  /*34760*/  LDL.LU R45, [R1+0x44] ;  /* 0x00004400012d7983 */ /* 0x000ea20000300800 */
[----:B0-----:R-:W-:-:S05]  /*34770*/  IADD3 R34, P3, R36, R8, RZ ;  /* 0x0000000824227210 */ /* 0x001fca0007f7e0ff */
[----:B------:R4:W-:Y:S04]  /*34780*/  STL [R1+0x1c44], R34 ;  /* 0x001c442201007387 */ /* 0x0009e80000100800 */
[----:B------:R-:W-:Y:S04]  /*34790*/  STL [R1+0x1c28], R39 ;  /* 0x001c282701007387 */ /* 0x000fe80000100800 */
[----:B------:R-:W2:Y:S01]  /*347a0*/  LDL.LU R44, [R1+0x40] ;  /* 0x00004000012c7983 */ /* 0x000ea20000300800 */
[----:B----4-:R-:W-:-:S05]  /*347b0*/  IADD3 R34, P4, R251, R8, RZ ;  /* 0x00000008fb227210 */ /* 0x010fca0007f9e0ff */
[----:B------:R0:W-:Y:S04]  /*347c0*/  STL [R1+0x1c4c], R34 ;  /* 0x001c4c2201007387 */ /* 0x0001e80000100800 */
[----:B------:R-:W4:Y:S01]  /*347d0*/  LDL.LU R43, [R1+0x3c] ;  /* 0x00003c00012b7983 */ /* 0x000f220000300800 */
[-C--:B------:R-:W-:Y:S02]  /*347e0*/  LEA.HI.X.SX32 R38, R38, R2.reuse, 0x1, P5 ;  /* 0x0000000226267211 */ /* 0x080fe400028f0eff */
[----:B------:R-:W-:-:S03]  /*347f0*/  LEA.HI.X.SX32 R37, R37, R2, 0x1, P2 ;  /* 0x0000000225257211 */ /* 0x000fc600010f0eff */
[----:B------:R-:W-:Y:S04]  /*34800*/  STL [R1+0x1c30], R38 ;  /* 0x001c302601007387 */ /* 0x000fe80000100800 */
[----:B------:R-:W4:Y:S01]  /*34810*/  LDL.LU R42, [R1+0x38] ;  /* 0x00003800012a7983 */ /* 0x000f220000300800 */
[----:B0-----:R-:W-:-:S05]  /*34820*/  IADD3 R34, P5, R7, R8, RZ ;  /* 0x0000000807227210 */ /* 0x001fca0007fbe0ff */
[----:B------:R0:W-:Y:S04]  /*34830*/  STL [R1+0x1c54], R34 ;  /* 0x001c542201007387 */ /* 0x0001e80000100800 */
[----:B------:R-:W-:Y:S04]  /*34840*/  STL [R1+0x1c38], R37 ;  /* 0x001c382501007387 */ /* 0x000fe80000100800 */
[----:B------:R-:W4:Y:S01]  /*34850*/  LDL.LU R41, [R1+0x34] ;  /* 0x0000340001297983 */ /* 0x000f220000300800 */
[----:B------:R-:W-:Y:S02]  /*34860*/  LEA.HI.X.SX32 R36, R36, R2, 0x1, P3 ;  /* 0x0000000224247211 */ /* 0x000fe400018f0eff */
[----:B0-----:R-:W-:-:S05]  /*34870*/  IADD3 R34, P2, R0, R8, RZ ;  /* 0x0000000800227210 */ /* 0x001fca0007f5e0ff */
[----:B------:R0:W-:Y:S04]  /*34880*/  STL [R1+0x1c5c], R34 ;  /* 0x001c5c2201007387 */ /* 0x0001e80000100800 */
[----:B------:R-:W4:Y:S04]  /*34890*/  LDL.LU R40, [R1+0x30] ;  /* 0x0000300001287983 */ /* 0x000f280000300800 */
[----:B------:R1:W-:Y:S04]  /*348a0*/  STL [R1+0x1c40], R36 ;  /* 0x001c402401007387 */ /* 0x0003e80000100800 */
[----:B------:R-:W4:Y:S01]  /*348b0*/  LDL.LU R39, [R1+0x2c] ;  /* 0x00002c0001277983 */ /* 0x000f220000300800 */
[----:B0-----:R-:W-:-:S02]  /*348c0*/  IADD3 R34, P3, R252, R8, RZ ;  /* 0x00000008fc227210 */ /* 0x001fc40007f7e0ff */
[----:B-1----:R-:W-:-:S03]  /*348d0*/  LEA.HI.X.SX32 R36, R251, R2, 0x1, P4 ;  /* 0x00000002fb247211 */ /* 0x002fc600020f0eff */
[----:B------:R3:W-:Y:S04]  /*348e0*/  STL [R1+0x1c64], R34 ;  /* 0x001c642201007387 */ /* 0x0007e80000100800 */
[----:B------:R-:W4:Y:S01]  /*348f0*/  LDL.LU R38, [R1+0x28] ;  /* 0x0000280001267983 */ /* 0x000f220000300800 */
[----:B------:R-:W-:-:S03]  /*34900*/  LEA.HI.X.SX32 R7, R7, R2, 0x1, P5 ;  /* 0x0000000207077211 */ /* 0x000fc600028f0eff */
[----:B------:R0:W-:Y:S04]  /*34910*/  STL [R1+0x1c48], R36 ;  /* 0x001c482401007387 */ /* 0x0001e80000100800 */
[----:B------:R-:W4:Y:S01]  /*34920*/  LDL.LU R37, [R1+0x24] ;  /* 0x0000240001257983 */ /* 0x000f220000300800 */
[----:B---3--:R-:W-:-:S05]  /*34930*/  IADD3 R34, P4, R48, R8, RZ ;  /* 0x0000000830227210 */ /* 0x008fca0007f9e0ff */
[----:B------:R-:W-:Y:S04]  /*34940*/  STL [R1+0x1c6c], R34 ;  /* 0x001c6c2201007387 */ /* 0x000fe80000100800 */
[----:B0-----:R-:W3:Y:S04]  /*34950*/  LDL.LU R36, [R1+0x20] ;  /* 0x0000200001247983 */ /* 0x001ee80000300800 */
[----:B------:R0:W-:Y:S04]  /*34960*/  STL [R1+0x1c50], R7 ;  /* 0x001c500701007387 */ /* 0x0001e80000100800 */
[----:B------:R-:W3:Y:S01]  /*34970*/  LDL.LU R251, [R1+0x1c] ;  /* 0x00001c0001fb7983 */ /* 0x000ee20000300800 */
[----:B0-----:R-:W-:-:S02]  /*34980*/  LEA.HI.X.SX32 R7, R0, R2, 0x1, P2 ;  /* 0x0000000200077211 */ /* 0x001fc400010f0eff */
[----:B------:R-:W-:Y:S02]  /*34990*/  LEA.HI.X.SX32 R48, R48, R2, 0x1, P4 ;  /* 0x0000000230307211 */ /* 0x000fe400020f0eff */
[----:B------:R-:W-:-:S05]  /*349a0*/  IADD3 R34, P5, R47, R8, RZ ;  /* 0x000000082f227210 */ /* 0x000fca0007fbe0ff */
[----:B------:R-:W-:Y:S04]  /*349b0*/  STL [R1+0x1c74], R34 ;  /* 0x001c742201007387 */ /* 0x000fe80000100800 */
[----:B------:R-:W3:Y:S04]  /*349c0*/  LDL.LU R0, [R1+0x18] ;  /* 0x0000180001007983 */ /* 0x000ee80000300800 */
[----:B------:R0:W-:Y:S04]  /*349d0*/  STL [R1+0x1c58], R7 ;  /* 0x001c580701007387 */ /* 0x0001e80000100800 */
[----:B0-----:R-:W3:Y:S01]  /*349e0*/  LDL.LU R7, [R1+0x14] ;  /* 0x0000140001077983 */ /* 0x001ee20000300800 */
[----:B--2---:R-:W-:-:S05]  /*349f0*/  IADD3 R34, P2, R46, R8, RZ ;  /* 0x000000082e227210 */ /* 0x004fca0007f5e0ff */
[----:B------:R0:W-:Y:S02]  /*34a00*/  STL [R1+0x1c7c], R34 ;  /* 0x001c7c2201007387 */ /* 0x0001e40000100800 */
[----:B0-----:R-:W-:Y:S02]  /*34a10*/  LEA.HI.X.SX32 R34, R252, R2, 0x1, P3 ;  /* 0x00000002fc227211 */ /* 0x001fe400018f0eff */
[----:B------:R-:W2:Y:S04]  /*34a20*/  LDL.LU R252, [R1+0x10] ;  /* 0x0000100001fc7983 */ /* 0x000ea80000300800 */
[----:B------:R0:W-:Y:S02]  /*34a30*/  STL [R1+0x1c60], R34 ;  /* 0x001c602201007387 */ /* 0x0001e40000100800 */
[----:B0-----:R-:W-:-:S05]  /*34a40*/  IADD3 R34, P3, R11, R8, RZ ;  /* 0x000000080b227210 */ /* 0x001fca0007f7e0ff */
[----:B------:R0:W-:Y:S01]  /*34a50*/  STL [R1+0x1c84], R34 ;  /* 0x001c842201007387 */ /* 0x0001e20000100800 */
[----:B------:R-:W-:-:S03]  /*34a60*/  LEA.HI.X.SX32 R47, R47, R2, 0x1, P5 ;  /* 0x000000022f2f7211 */ /* 0x000fc600028f0eff */
[----:B0-----:R-:W2:Y:S04]  /*34a70*/  LDL.LU R34, [R1+0x8] ;  /* 0x0000080001227983 */ /* 0x001ea80000300800 */
[----:B------:R0:W-:Y:S01]  /*34a80*/  STL [R1+0x1c68], R48 ;  /* 0x001c683001007387 */ /* 0x0001e20000100800 */
[----:B------:R-:W-:Y:S02]  /*34a90*/  LEA.HI.X.SX32 R46, R46, R2, 0x1, P2 ;  /* 0x000000022e2e7211 */ /* 0x000fe400010f0eff */
[----:B0-----:R-:W-:-:S05]  /*34aa0*/  IADD3 R48, P4, R45, R8, RZ ;  /* 0x000000082d307210 */ /* 0x001fca0007f9e0ff */
[----:B------:R0:W-:Y:S04]  /*34ab0*/  STL [R1+0x1c8c], R48 ;  /* 0x001c8c3001007387 */ /* 0x0001e80000100800 */
[----:B0-----:R-:W2:Y:S04]  /*34ac0*/  LDL.LU R48, [R1+0x2b80] ;  /* 0x002b800001307983 */ /* 0x001ea80000300800 */
[----:B------:R0:W-:Y:S02]  /*34ad0*/  STL [R1+0x1c70], R47 ;  /* 0x001c702f01007387 */ /* 0x0001e40000100800 */
[----:B0-----:R-:W-:-:S05]  /*34ae0*/  IADD3 R47, P5, R44, R8, RZ ;  /* 0x000000082c2f7210 */ /* 0x001fca0007fbe0ff */
[----:B------:R0:W-:Y:S04]  /*34af0*/  STL [R1+0x1c94], R47 ;  /* 0x001c942f01007387 */ /* 0x0001e80000100800 */
[----:B0-----:R-:W2:Y:S04]  /*34b00*/  LDL.LU R47, [R1+0x2b7c] ;  /* 0x002b7c00012f7983 */ /* 0x001ea80000300800 */
[----:B------:R4:W-:Y:S02]  /*34b10*/  STL [R1+0x1c78], R46 ;  /* 0x001c782e01007387 */ /* 0x0009e40000100800 */
[----:B----4-:R-:W-:-:S05]  /*34b20*/  IADD3 R46, P2, R43, R8, RZ ;  /* 0x000000082b2e7210 */ /* 0x010fca0007f5e0ff */
[----:B------:R0:W-:Y:S02]  /*34b30*/  STL [R1+0x1c9c], R46 ;  /* 0x001c9c2e01007387 */ /* 0x0001e40000100800 */
[-C--:B0-----:R-:W-:Y:S02]  /*34b40*/  LEA.HI.X.SX32 R46, R11, R2.reuse, 0x1, P3 ;  /* 0x000000020b2e7211 */ /* 0x081fe400018f0eff */
[----:B------:R-:W4:Y:S01]  /*34b50*/  LDL.LU R11, [R1+0xc] ;  /* 0x00000c00010b7983 */ /* 0x000f220000300800 */
[----:B------:R-:W-:-:S03]  /*34b60*/  LEA.HI.X.SX32 R45, R45, R2, 0x1, P4 ;  /* 0x000000022d2d7211 */ /* 0x000fc600020f0eff */
[----:B------:R0:W-:Y:S02]  /*34b70*/  STL [R1+0x1c80], R46 ;  /* 0x001c802e01007387 */ /* 0x0001e40000100800 */
[----:B0-----:R-:W-:-:S05]  /*34b80*/  IADD3 R46, P3, R42, R8, RZ ;  /* 0x000000082a2e7210 */ /* 0x001fca0007f7e0ff */
[----:B------:R0:W-:Y:S01]  /*34b90*/  STL [R1+0x1ca4], R46 ;  /* 0x001ca42e01007387 */ /* 0x0001e20000100800 */
[----:B------:R-:W-:-:S03]  /*34ba0*/  LEA.HI.X.SX32 R44, R44, R2, 0x1, P5 ;  /* 0x000000022c2c7211 */ /* 0x000fc600028f0eff */
[----:B0-----:R-:W4:Y:S04]  /*34bb0*/  LDL.LU R46, [R1+0x2b78] ;  /* 0x002b7800012e7983 */ /* 0x001f280000300800 */
        /* <DEDUP_REMOVED lines=26> */
[----:B---3--:R-:W-:-:S05]  /*34d60*/  IADD3 R40, P5, R36, R8, RZ ;  /* 0x0000000824287210 */ /* 0x008fca0007fbe0ff */
[----:B------:R0:W-:Y:S01]  /*34d70*/  STL [R1+0x1cd4], R40 ;  /* 0x001cd42801007387 */ /* 0x0001e20000100800 */
[----:B------:R-:W-:-:S03]  /*34d80*/  LEA.HI.X.SX32 R38, R38, R2, 0x1, P3 ;  /* 0x0000000226267211 */ /* 0x000fc600018f0eff */
[----:B0-----:R-:W3:Y:S04]  /*34d90*/  LDL.LU R40, [R1+0x2b60] ;  /* 0x002b600001287983 */ /* 0x001ee80000300800 */
[----:B------:R0:W-:Y:S02]  /*34da0*/  STL [R1+0x1cb8], R39 ;  /* 0x001cb82701007387 */ /* 0x0001e40000100800 */
[----:B0-----:R-:W-:-:S05]  /*34db0*/  IADD3 R39, P2, R251, R8, RZ ;  /* 0x00000008fb277210 */ /* 0x001fca0007f5e0ff */
        /* <DEDUP_REMOVED lines=14> */
[----:B--2---:R-:W-:-:S05]  /*34ea0*/  IADD3 R36, P5, R252, R8, RZ ;  /* 0x00000008fc247210 */ /* 0x004fca0007fbe0ff */
[----:B------:R0:W-:Y:S01]  /*34eb0*/  STL [R1+0x1cf4], R36 ;  /* 0x001cf42401007387 */ /* 0x0001e20000100800 */
[----:B------:R-:W-:-:S03]  /*34ec0*/  LEA.HI.X.SX32 R0, R0, R2, 0x1, P3 ;  /* 0x0000000200007211 */ /* 0x000fc600018f0eff */
[----:B0-----:R-:W2:Y:S04]  /*34ed0*/  LDL.LU R36, [R1+0x2b50] ;  /* 0x002b500001247983 */ /* 0x001ea80000300800 */
[----:B------:R4:W-:Y:S02]  /*34ee0*/  STL [R1+0x1cd8], R251 ;  /* 0x001cd8fb01007387 */ /* 0x0009e40000100800 */
[----:B----4-:R-:W-:-:S05]  /*34ef0*/  IADD3 R251, P2, R11, R8, RZ ;  /* 0x000000080bfb7210 */ /* 0x010fca0007f5e0ff */
[----:B------:R0:W-:Y:S04]  /*34f00*/  STL [R1+0x1cfc], R251 ;  /* 0x001cfcfb01007387 */ /* 0x0001e80000100800 */
[----:B0-----:R-:W4:Y:S04]  /*34f10*/  LDL.LU R251, [R1+0x2b4c] ;  /* 0x002b4c0001fb7983 */ /* 0x001f280000300800 */
[----:B------:R0:W-:Y:S02]  /*34f20*/  STL [R1+0x1ce0], R0 ;  /* 0x001ce00001007387 */ /* 0x0001e40000100800 */
[----:B0-----:R-:W-:-:S05]  /*34f30*/  IADD3 R0, P3, R34, R8, RZ ;  /* 0x0000000822007210 */ /* 0x001fca0007f7e0ff */
[----:B------:R0:W-:Y:S04]  /*34f40*/  STL [R1+0x1d04], R0 ;  /* 0x001d040001007387 */ /* 0x0001e80000100800 */
[----:B0-----:R-:W3:Y:S01]  /*34f50*/  LDL.LU R0, [R1+0x2b48] ;  /* 0x002b480001007983 */ /* 0x001ee20000300800 */
[----:B------:R-:W-:-:S05]  /*34f60*/  LEA.HI.X.SX32 R7, R7, R2, 0x1, P4 ;  /* 0x0000000207077211 */ /* 0x000fca00020f0eff */
[----:B------:R3:W-:Y:S02]  /*34f70*/  STL [R1+0x1ce8], R7 ;  /* 0x001ce80701007387 */ /* 0x0007e40000100800 */
[----:B---3--:R-:W-:-:S05]  /*34f80*/  IADD3 R7, P4, R0, R8, RZ ;  /* 0x0000000800077210 */ /* 0x008fca0007f9e0ff */
        /* <DEDUP_REMOVED lines=10> */
[----:B------:R0:W-:Y:S02]  /*35030*/  STL [R1+0x1d1c], R11 ;  /* 0x001d1c0b01007387 */ /* 0x0001e40000100800 */
[----:B0-----:R-:W-:Y:S02]  /*35040*/  LEA.HI.X.SX32 R11, R34, R2, 0x1, P3 ;  /* 0x00000002220b7211 */ /* 0x001fe400018f0eff */
[----:B----4-:R-:W-:-:S03]  /*35050*/  IADD3 R34, P3, R251, R8, RZ ;  /* 0x00000008fb227210 */ /* 0x010fc60007f7e0ff */
[----:B------:R0:W-:Y:S02]  /*35060*/  STL [R1+0x1d00], R11 ;  /* 0x001d000b01007387 */ /* 0x0001e40000100800 */
[----:B0-----:R-:W-:Y:S02]  /*35070*/  LEA.HI.X.SX32 R11, R0, R2, 0x1, P4 ;  /* 0x00000002000b7211 */ /* 0x001fe400020f0eff */
[----:B------:R0:W5:Y:S04]  /*35080*/  LDL.LU R0, [R1+0x2b3c] ;  /* 0x002b3c0001007983 */ /* 0x0001680000300800 */
[----:B------:R2:W-:Y:S04]  /*35090*/  STL [R1+0x1d24], R34 ;  /* 0x001d242201007387 */ /* 0x0005e80000100800 */
[----:B------:R1:W-:Y:S01]  /*350a0*/  STL [R1+0x1d08], R11 ;  /* 0x001d080b01007387 */ /* 0x0003e20000100800 */
[----:B--2---:R-:W-:-:S02]  /*350b0*/  IADD3 R34, P4, R36, R8, RZ ;  /* 0x0000000824227210 */ /* 0x004fc40007f9e0ff */
[-C--:B-1----:R-:W-:Y:S02]  /*350c0*/  LEA.HI.X.SX32 R11, R7, R2.reuse, 0x1, P5 ;  /* 0x00000002070b7211 */ /* 0x082fe400028f0eff */
[----:B------:R0:W5:Y:S01]  /*350d0*/  LDL.LU R7, [R1+0x2b38] ;  /* 0x002b380001077983 */ /* 0x0001620000300800 */
[----:B------:R-:W-:-:S03]  /*350e0*/  LEA.HI.X.SX32 R252, R252, R2, 0x1, P2 ;  /* 0x00000002fcfc7211 */ /* 0x000fc600010f0eff */
[----:B------:R1:W-:Y:S04]  /*350f0*/  STL [R1+0x1d2c], R34 ;  /* 0x001d2c2201007387 */ /* 0x0003e80000100800 */
[----:B------:R2:W-:Y:S01]  /*35100*/  STL [R1+0x1d10], R11 ;  /* 0x001d100b01007387 */ /* 0x0005e20000100800 */
[-C--:B-1----:R-:W-:Y:S02]  /*35110*/  IADD3 R34, P5, R37, R8.reuse, RZ ;  /* 0x0000000825227210 */ /* 0x082fe40007fbe0ff */
[----:B--2---:R-:W-:-:S03]  /*35120*/  IADD3 R11, P2, R38, R8, RZ ;  /* 0x00000008260b7210 */ /* 0x004fc60007f5e0ff */
[----:B------:R1:W-:Y:S04]  /*35130*/  STL [R1+0x1d34], R34 ;  /* 0x001d342201007387 */ /* 0x0003e80000100800 */
[----:B------:R-:W-:Y:S04]  /*35140*/  STL [R1+0x1d18], R252 ;  /* 0x001d18fc01007387 */ /* 0x000fe80000100800 */
[----:B------:R2:W-:Y:S01]  /*35150*/  STL [R1+0x1d3c], R11 ;  /* 0x001d3c0b01007387 */ /* 0x0005e20000100800 */
[----:B-1----:R-:W-:Y:S02]  /*35160*/  LEA.HI.X.SX32 R34, R251, R2, 0x1, P3 ;  /* 0x00000002fb227211 */ /* 0x002fe400018f0eff */
[----:B------:R-:W-:-:S03]  /*35170*/  IADD3 R251, P3, R39, R8, RZ ;  /* 0x0000000827fb7210 */ /* 0x000fc60007f7e0ff */
[----:B------:R1:W-:Y:S01]  /*35180*/  STL [R1+0x1d20], R34 ;  /* 0x001d202201007387 */ /* 0x0003e20000100800 */
[----:B--2---:R-:W-:-:S03]  /*35190*/  LEA.HI.X.SX32 R11, R36, R2, 0x1, P4 ;  /* 0x00000002240b7211 */ /* 0x004fc600020f0eff */
[----:B------:R-:W-:Y:S01]  /*351a0*/  STL [R1+0x1d44], R251 ;  /* 0x001d44fb01007387 */ /* 0x000fe20000100800 */
[----:B------:R-:W-:-:S03]  /*351b0*/  LEA.HI.X.SX32 R36, R37, R2, 0x1, P5 ;  /* 0x0000000225247211 */ /* 0x000fc600028f0eff */
[----:B------:R2:W-:Y:S01]  /*351c0*/  STL [R1+0x1d28], R11 ;  /* 0x001d280b01007387 */ /* 0x0005e20000100800 */
[----:B-1----:R-:W-:-:S05]  /*351d0*/  IADD3 R34, P4, R40, R8, RZ ;  /* 0x0000000828227210 */ /* 0x002fca0007f9e0ff */
[----:B------:R1:W-:Y:S01]  /*351e0*/  STL [R1+0x1d4c], R34 ;  /* 0x001d4c2201007387 */ /* 0x0003e20000100800 */
[----:B--2---:R-:W-:-:S03]  /*351f0*/  IADD3 R11, P5, R41, R8, RZ ;  /* 0x00000008290b7210 */ /* 0x004fc60007fbe0ff */
[----:B------:R2:W-:Y:S04]  /*35200*/  STL [R1+0x1d30], R36 ;  /* 0x001d302401007387 */ /* 0x0005e80000100800 */
[----:B------:R3:W-:Y:S01]  /*35210*/  STL [R1+0x1d54], R11 ;  /* 0x001d540b01007387 */ /* 0x0007e20000100800 */
[----:B-1----:R-:W-:Y:S02]  /*35220*/  LEA.HI.X.SX32 R34, R38, R2, 0x1, P2 ;  /* 0x0000000226227211 */ /* 0x002fe400010f0eff */
[----:B--2---:R-:W-:-:S03]  /*35230*/  IADD3 R36, P2, R42, R8, RZ ;  /* 0x000000082a247210 */ /* 0x004fc60007f5e0ff */
[----:B------:R1:W-:Y:S01]  /*35240*/  STL [R1+0x1d38], R34 ;  /* 0x001d382201007387 */ /* 0x0003e20000100800 */
[----:B---3--:R-:W-:-:S03]  /*35250*/  LEA.HI.X.SX32 R11, R39, R2, 0x1, P3 ;  /* 0x00000002270b7211 */ /* 0x008fc600018f0eff */
[----:B------:R2:W-:Y:S04]  /*35260*/  STL [R1+0x1d5c], R36 ;  /* 0x001d5c2401007387 */ /* 0x0005e80000100800 */
[----:B------:R3:W-:Y:S01]  /*35270*/  STL [R1+0x1d40], R11 ;  /* 0x001d400b01007387 */ /* 0x0007e20000100800 */
[----:B-1----:R-:W-:Y:S02]  /*35280*/  IADD3 R34, P3, R43, R8, RZ ;  /* 0x000000082b227210 */ /* 0x002fe40007f7e0ff */
[----:B--2---:R-:W-:-:S03]  /*35290*/  LEA.HI.X.SX32 R36, R40, R2, 0x1, P4 ;  /* 0x0000000228247211 */ /* 0x004fc600020f0eff */
[----:B------:R1:W-:Y:S01]  /*352a0*/  STL [R1+0x1d64], R34 ;  /* 0x001d642201007387 */ /* 0x0003e20000100800 */
[----:B---3--:R-:W-:-:S03]  /*352b0*/  IADD3 R11, P4, R44, R8, RZ ;  /* 0x000000082c0b7210 */ /* 0x008fc60007f9e0ff */
        /* <DEDUP_REMOVED lines=472> */
[----:B------:R-:W-:Y:S01]  /*37040*/  STL [R1+0x20f8], R34 ;  /* 0x0020f82201007387 */ /* 0x000fe20000100800 */
[----:B---3--:R-:W-:-:S03]  /*37050*/  LEA.HI.X.SX32 R11, R14, R2, 0x1, P3 ;  /* 0x000000020e0b7211 */ /* 0x008fc600018f0eff */
[----:B------:R1:W-:Y:S01]  /*37060*/  STL [R1+0x211c], R13 ;  /* 0x00211c0d01007387 */ /* 0x0003e20000100800 */
[----:B------:R-:W-:-:S03]  /*37070*/  IADD3 R14, P3, R18, R8, RZ ;  /* 0x00000008120e7210 */ /* 0x000fc60007f7e0ff */
[----:B------:R2:W-:Y:S01]  /*37080*/  STL [R1+0x2100], R11 ;  /* 0x0021000b01007387 */ /* 0x0005e20000100800 */
[----:B-1----:R-:W-:-:S03]  /*37090*/  LEA.HI.X.SX32 R13, R15, R2, 0x1, P4 ;  /* 0x000000020f0d7211 */ /* 0x002fc600020f0eff */
[----:B------:R1:W-:Y:S01]  /*370a0*/  STL [R1+0x2124], R14 ;  /* 0x0021240e01007387 */ /* 0x0003e20000100800 */
[----:B--2---:R-:W-:-:S03]  /*370b0*/  IADD3 R11, P4, R19, R8, RZ ;  /* 0x00000008130b7210 */ /* 0x004fc60007f9e0ff */
        /* <DEDUP_REMOVED lines=423> */
[----:B--2---:R-:W-:Y:S01]  /*38b30*/  IADD3 R13, P2, R6, R8, RZ ;  /* 0x00000008060d7210 */ /* 0x004fe20007f5e0ff */
[----:B------:R-:W2:Y:S02]  /*38b40*/  S2R R34, SR_TID.X ;  /* 0x0000000000227919 */ /* 0x000ea40000002100 */
[----:B------:R3:W-:Y:S01]  /*38b50*/  STL [R1+0x2458], R14 ;  /* 0x0024580e01007387 */ /* 0x0007e20000100800 */
[----:B-1----:R-:W-:-:S03]  /*38b60*/  LEA.HI.X.SX32 R11, R248, R2, 0x1, P3 ;  /* 0x00000002f80b7211 */ /* 0x002fc600018f0eff */
[----:B------:R1:W-:Y:S01]  /*38b70*/  STL [R1+0x247c], R13 ;  /* 0x00247c0d01007387 */ /* 0x0003e20000100800 */
[----:B---3--:R-:W-:-:S03]  /*38b80*/  IADD3 R14, P3, R9, R8, RZ ;  /* 0x00000008090e7210 */ /* 0x008fc60007f7e0ff */
        /* <DEDUP_REMOVED lines=8> */
[----:B------:R-:W-:Y:S01]  /*38c10*/  STL [R1+0x2470], R14 ;  /* 0x0024700e01007387 */ /* 0x000fe20000100800 */
[----:B-1----:R-:W-:-:S03]  /*38c20*/  LEA.HI.X.SX32 R11, R6, R2, 0x1, P2 ;  /* 0x00000002060b7211 */ /* 0x002fc600010f0eff */
[----:B------:R0:W5:Y:S01]  /*38c30*/  LDL.LU R6, [R1+0x2b34] ;  /* 0x002b340001067983 */ /* 0x0001620000300800 */
[----:B------:R-:W-:-:S03]  /*38c40*/  LEA.HI.X.SX32 R9, R9, R2, 0x1, P3 ;  /* 0x0000000209097211 */ /* 0x000fc600018f0eff */
[----:B------:R1:W-:Y:S04]  /*38c50*/  STL [R1+0x2484], R13 ;  /* 0x0024840d01007387 */ /* 0x0003e80000100800 */
[----:B------:R3:W-:Y:S01]  /*38c60*/  STL [R1+0x2478], R11 ;  /* 0x0024780b01007387 */ /* 0x0007e20000100800 */
[-C--:B-1----:R-:W-:Y:S02]  /*38c70*/  IADD3 R13, P2, R33, R8.reuse, RZ ;  /* 0x00000008210d7210 */ /* 0x082fe40007f5e0ff */
[----:B---3--:R-:W-:Y:S02]  /*38c80*/  IADD3 R11, P3, R35, R8, RZ ;  /* 0x00000008230b7210 */ /* 0x008fe40007f7e0ff */
[----:B------:R-:W-:Y:S01]  /*38c90*/  LEA.HI.X.SX32 R8, R10, R2, 0x1, P4 ;  /* 0x000000020a087211 */ /* 0x000fe200020f0eff */
[----:B------:R-:W-:Y:S04]  /*38ca0*/  STL [R1+0x2488], R13 ;  /* 0x0024880d01007387 */ /* 0x000fe80000100800 */
[----:B------:R1:W-:Y:S01]  /*38cb0*/  STL [R1+0x248c], R9 ;  /* 0x00248c0901007387 */ /* 0x0003e20000100800 */
[----:B------:R-:W-:-:S03]  /*38cc0*/  USHF.R.S32.HI UR51, URZ, 0x1f, UR51 ;  /* 0x0000001f3f337899 */ /* 0x000fc60008011433 */
[----:B------:R-:W-:Y:S04]  /*38cd0*/  STL [R1+0x186c], R11 ;  /* 0x00186c0b01007387 */ /* 0x000fe80000100800 */
[----:B------:R3:W-:Y:S01]  /*38ce0*/  STL [R1+0x1544], R8 ;  /* 0x0015440801007387 */ /* 0x0007e20000100800 */
[-C--:B-1----:R-:W-:Y:S02]  /*38cf0*/  LEA.HI.X.SX32 R9, R32, R2.reuse, 0x1, P5 ;  /* 0x0000000220097211 */ /* 0x082fe400028f0eff */
[-C--:B---3--:R-:W-:Y:S02]  /*38d00*/  LEA.HI.X.SX32 R8, R33, R2.reuse, 0x1, P2 ;  /* 0x0000000221087211 */ /* 0x088fe400010f0eff */
[----:B------:R-:W-:Y:S01]  /*38d10*/  LEA.HI.X.SX32 R2, R35, R2, 0x1, P3 ;  /* 0x0000000223027211 */ /* 0x000fe200018f0eff */
[----:B------:R1:W-:Y:S04]  /*38d20*/  STL [R1+0x1864], R9 ;  /* 0x0018640901007387 */ /* 0x0003e80000100800 */
[----:B------:R2:W-:Y:S04]  /*38d30*/  STL [R1+0x1868], R8 ;  /* 0x0018680801007387 */ /* 0x0005e80000100800 */
[----:B------:R3:W-:Y:S01]  /*38d40*/  STL [R1+0x1548], R2 ;  /* 0x0015480201007387 */ /* 0x0007e20000100800 */
[----:B-1----:R-:W-:Y:S01]  /*38d50*/  IADD3.X R9, R5, UR51, RZ, P1, !PT ;  /* 0x0000003305097c10 */ /* 0x002fe20008ffe4ff */
[----:B--2---:R-:W-:Y:S01]  /*38d60*/  IMAD.SHL.U32 R8, R34, 0x10, RZ ;  /* 0x0000001022087824 */ /* 0x004fe200078e00ff */
[----:B---3--:R-:W-:-:S04]  /*38d70*/  IADD3.X R2, R3, UR51, RZ, P0, !PT ;  /* 0x0000003303027c10 */ /* 0x008fc800087fe4ff */
[----:B------:R-:W-:Y:S04]  /*38d80*/  STL [R1+0x29a0], R8 ;  /* 0x0029a00801007387 */ /* 0x000fe80000100800 */
[----:B------:R-:W-:Y:S04]  /*38d90*/  STL [R1+0x154c], R9 ;  /* 0x00154c0901007387 */ /* 0x000fe80000100800 */
[----:B------:R1:W-:Y:S01]  /*38da0*/  STL [R1+0x1550], R2 ;  /* 0x0015500201007387 */ /* 0x0003e20000100800 */
[----:B------:R-:W-:Y:S02]  /*38db0*/  USHF.R.S32.HI UR8, URZ, 0x1f, UR27 ;  /* 0x0000001f3f087899 */ /* 0x000fe4000801141b */
[----:B-1----:R-:W-:-:S02]  /*38dc0*/  IADD3 R2, P0, R12, UR27, RZ ;  /* 0x0000001b0c027c10 */ /* 0x002fc4000ff1e0ff */
[----:B------:R-:W-:-:S03]  /*38dd0*/  IADD3 R9, P1, R4, UR27, RZ ;  /* 0x0000001b04097c10 */ /* 0x000fc6000ff3e0ff */
[----:B------:R1:W-:Y:S01]  /*38de0*/  STL [R1+0x1558], R2 ;  /* 0x0015580201007387 */ /* 0x0003e20000100800 */
[----:B------:R-:W-:Y:S01]  /*38df0*/  IADD3 R10, P3, R4, UR38, RZ ;  /* 0x00000026040a7c10 */ /* 0x000fe2000ff7e0ff */
[----:B------:R-:W-:Y:S02]  /*38e00*/  USHF.R.S32.HI UR27, URZ, 0x1f, UR38 ;  /* 0x0000001f3f1b7899 */ /* 0x000fe40008011426 */
[----:B------:R2:W-:Y:S01]  /*38e10*/  STL [R1+0x1560], R9 ;  /* 0x0015600901007387 */ /* 0x0005e20000100800 */
[----:B-1----:R-:W-:Y:S02]  /*38e20*/  IADD3 R2, P2, R12, UR38, RZ ;  /* 0x000000260c027c10 */ /* 0x002fe4000ff5e0ff */
[----:B--2---:R-:W-:-:S03]  /*38e30*/  IADD3.X R9, R5, UR8, RZ, P0, !PT ;  /* 0x0000000805097c10 */ /* 0x004fc600087fe4ff */
[----:B------:R1:W-:Y:S04]  /*38e40*/  STL [R1+0x1568], R2 ;  /* 0x0015680201007387 */ /* 0x0003e80000100800 */
[----:B------:R-:W-:Y:S01]  /*38e50*/  STL [R1+0x1570], R10 ;  /* 0x0015700a01007387 */ /* 0x000fe20000100800 */
[----:B-1----:R-:W-:-:S03]  /*38e60*/  IADD3.X R2, R3, UR8, RZ, P1, !PT ;  /* 0x0000000803027c10 */ /* 0x002fc60008ffe4ff */
[----:B------:R1:W-:Y:S04]  /*38e70*/  STL [R1+0x1554], R9 ;  /* 0x0015540901007387 */ /* 0x0003e80000100800 */
[----:B------:R2:W-:Y:S01]  /*38e80*/  STL [R1+0x155c], R2 ;  /* 0x00155c0201007387 */ /* 0x0005e20000100800 */
[----:B-1----:R-:W-:Y:S02]  /*38e90*/  IADD3.X R9, R5, UR27, RZ, P2, !PT ;  /* 0x0000001b05097c10 */ /* 0x002fe400097fe4ff */
[----:B--2---:R-:W-:-:S03]  /*38ea0*/  IADD3.X R2, R3, UR27, RZ, P3, !PT ;  /* 0x0000001b03027c10 */ /* 0x004fc60009ffe4ff */
[----:B------:R1:W-:Y:S04]  /*38eb0*/  STL [R1+0x1564], R9 ;  /* 0x0015640901007387 */ /* 0x0003e80000100800 */
[----:B------:R2:W-:Y:S04]  /*38ec0*/  STL [R1+0x156c], R2 ;  /* 0x00156c0201007387 */ /* 0x0005e80000100800 */
[----:B------:R-:W-:Y:S04]  /*38ed0*/  STL [R1+0x1178], RZ ;  /* 0x001178ff01007387 */ /* 0x000fe80000100800 */
        /* <DEDUP_REMOVED lines=768> */
[----:B------:R-:W-:Y:S04]  /*3bee0*/  STL [R1], RZ ;  /* 0x000000ff01007387 */ /* 0x000fe80000100800 */
        /* <DEDUP_REMOVED lines=79> */
[----:B------:R-:W-:Y:S01]  /*3c3e0*/  STL [R1+0x140], RZ ;  /* 0x000140ff01007387 */ /* 0x000fe20000100800 */
[----:B-1----:R-:W-:-:S03]  /*3c3f0*/  IADD3 R9, P0, R12, UR33, RZ ;  /* 0x000000210c097c10 */ /* 0x002fc6000ff1e0ff */
[----:B------:R-:W-:Y:S01]  /*3c400*/  STL [R1+0x144], RZ ;  /* 0x000144ff01007387 */ /* 0x000fe20000100800 */
[----:B--2---:R-:W-:-:S03]  /*3c410*/  IADD3 R2, P1, R4, UR33, RZ ;  /* 0x0000002104027c10 */ /* 0x004fc6000ff3e0ff */
[----:B------:R-:W-:Y:S01]  /*3c420*/  STL [R1+0x148], RZ ;  /* 0x000148ff01007387 */ /* 0x000fe20000100800 */
[----:B------:R-:W-:-:S03]  /*3c430*/  USHF.R.S32.HI UR33, URZ, 0x1f, UR33 ;  /* 0x0000001f3f217899 */ /* 0x000fc60008011421 */
[----:B------:R-:W-:Y:S04]  /*3c440*/  STL [R1+0x14c], RZ ;  /* 0x00014cff01007387 */ /* 0x000fe80000100800 */
[----:B------:R-:W-:Y:S04]  /*3c450*/  STL [R1+0x150], RZ ;  /* 0x000150ff01007387 */ /* 0x000fe80000100800 */
[----:B------:R-:W-:Y:S04]  /*3c460*/  STL [R1+0x154], RZ ;  /* 0x000154ff01007387 */ /* 0x000fe80000100800 */
[----:B------:R-:W-:Y:S04]  /*3c470*/  STL [R1+0x158], RZ ;  /* 0x000158ff01007387 */ /* 0x000fe80000100800 */
[----:B------:R-:W-:Y:S04]  /*3c480*/  STL [R1+0x15c], RZ ;  /* 0x00015cff01007387 */ /* 0x000fe80000100800 */
[----:B------:R-:W-:Y:S04]  /*3c490*/  STL [R1+0x160], RZ ;  /* 0x000160ff01007387 */ /* 0x000fe80000100800 */
[----:B------:R-:W-:Y:S04]  /*3c4a0*/  STL [R1+0x164], RZ ;  /* 0x000164ff01007387 */ /* 0x000fe80000100800 */
[----:B------:R1:W-:Y:S04]  /*3c4b0*/  STL [R1+0x1578], R9 ;  /* 0x0015780901007387 */ /* 0x0003e80000100800 */
[----:B------:R2:W-:Y:S04]  /*3c4c0*/  STL [R1+0x1580], R2 ;  /* 0x0015800201007387 */ /* 0x0005e80000100800 */
[----:B------:R-:W-:Y:S01]  /*3c4d0*/  STL [R1+0x168], RZ ;  /* 0x000168ff01007387 */ /* 0x000fe20000100800 */
[----:B-1----:R-:W-:-:S03]  /*3c4e0*/  IADD3.X R9, R5, UR33, RZ, P0, !PT ;  /* 0x0000002105097c10 */ /* 0x002fc600087fe4ff */
[----:B------:R-:W-:Y:S01]  /*3c4f0*/  STL [R1+0x16c], RZ ;  /* 0x00016cff01007387 */ /* 0x000fe20000100800 */
[----:B--2---:R-:W-:-:S03]  /*3c500*/  IADD3.X R2, R3, UR33, RZ, P1, !PT ;  /* 0x0000002103027c10 */ /* 0x004fc60008ffe4ff */
[----:B------:R-:W-:Y:S01]  /*3c510*/  STL [R1+0x170], RZ ;  /* 0x000170ff01007387 */ /* 0x000fe20000100800 */
[----:B------:R-:W-:-:S03]  /*3c520*/  USHF.R.S32.HI UR33, URZ, 0x1f, UR7 ;  /* 0x0000001f3f217899 */ /* 0x000fc60008011407 */
[----:B------:R1:W-:Y:S04]  /*3c530*/  STL [R1+0x1574], R9 ;  /* 0x0015740901007387 */ /* 0x0003e80000100800 */
[----:B------:R2:W-:Y:S01]  /*3c540*/  STL [R1+0x157c], R2 ;  /* 0x00157c0201007387 */ /* 0x0005e20000100800 */
[----:B-1----:R-:W-:-:S03]  /*3c550*/  IADD3 R9, P0, R12, UR7, RZ ;  /* 0x000000070c097c10 */ /* 0x002fc6000ff1e0ff */
[----:B------:R-:W-:Y:S01]  /*3c560*/  STL [R1+0x174], RZ ;  /* 0x000174ff01007387 */ /* 0x000fe20000100800 */
[----:B--2---:R-:W-:-:S03]  /*3c570*/  IADD3 R2, P1, R4, UR7, RZ ;  /* 0x0000000704027c10 */ /* 0x004fc6000ff3e0ff */
[----:B------:R1:W-:Y:S04]  /*3c580*/  STL [R1+0x1588], R9 ;  /* 0x0015880901007387 */ /* 0x0003e80000100800 */
[----:B------:R-:W-:Y:S04]  /*3c590*/  STL [R1+0x178], RZ ;  /* 0x000178ff01007387 */ /* 0x000fe80000100800 */
[----:B------:R2:W-:Y:S01]  /*3c5a0*/  STL [R1+0x1590], R2 ;  /* 0x0015900201007387 */ /* 0x0005e20000100800 */
[----:B-1----:R-:W-:Y:S01]  /*3c5b0*/  IADD3.X R9, R5, UR33, RZ, P0, !PT ;  /* 0x0000002105097c10 */ /* 0x002fe200087fe4ff */
[----:B------:R-:W-:-:S04]  /*3c5c0*/  USHF.R.S32.HI UR7, URZ, 0x1f, UR44 ;  /* 0x0000001f3f077899 */ /* 0x000fc8000801142c */
[----:B------:R1:W-:Y:S01]  /*3c5d0*/  STL [R1+0x1584], R9 ;  /* 0x0015840901007387 */ /* 0x0003e20000100800 */
[----:B--2---:R-:W-:-:S05]  /*3c5e0*/  IADD3.X R2, R3, UR33, RZ, P1, !PT ;  /* 0x0000002103027c10 */ /* 0x004fca0008ffe4ff */
[----:B------:R2:W-:Y:S01]  /*3c5f0*/  STL [R1+0x158c], R2 ;  /* 0x00158c0201007387 */ /* 0x0005e20000100800 */
[----:B-1----:R-:W-:-:S05]  /*3c600*/  IADD3 R9, P0, R12, UR44, RZ ;  /* 0x0000002c0c097c10 */ /* 0x002fca000ff1e0ff */
[----:B------:R1:W-:Y:S01]  /*3c610*/  STL [R1+0x1598], R9 ;  /* 0x0015980901007387 */ /* 0x0003e20000100800 */
[----:B--2---:R-:W-:-:S03]  /*3c620*/  IADD3 R2, P1, R4, UR44, RZ ;  /* 0x0000002c04027c10 */ /* 0x004fc6000ff3e0ff */
        /* <DEDUP_REMOVED lines=202> */
[----:B-1----:R-:W-:Y:S02]  /*3d2d0*/  IADD3.X R9, R5, UR16, RZ, P0, !PT ;  /* 0x0000001005097c10 */ /* 0x002fe400087fe4ff */
[----:B--2---:R-:W-:-:S03]  /*3d2e0*/  IADD3.X R2, R3, UR16, RZ, P1, !PT ;  /* 0x0000001003027c10 */ /* 0x004fc60008ffe4ff */
[----:B------:R-:W-:Y:S04]  /*3d2f0*/  STL [R1+0x16d4], R9 ;  /* 0x0016d40901007387 */ /* 0x000fe80000100800 */
[----:B------:R1:W-:Y:S01]  /*3d300*/  STL [R1+0x16dc], R2 ;  /* 0x0016dc0201007387 */ /* 0x0003e20000100800 */
[----:B------:R-:W-:Y:S01]  /*3d310*/  LOP3.LUT R34, R34, 0x7f, RZ, 0xc0, !PT ;  /* 0x0000007f22227812 */ /* 0x000fe200078ec0ff */
[----:B------:R-:W-:Y:S02]  /*3d320*/  USHF.R.U32.HI UR38, URZ, 0x4, UR4 ;  /* 0x000000043f267899 */ /* 0x000fe40008011604 */
[----:B------:R-:W-:Y:S01]  /*3d330*/  UIMAD UR51, UR60, 0x9, URZ ;  /* 0x000000093c3378a4 */ /* 0x000fe2000f8e023f */
[C---:B------:R-:W-:Y:S02]  /*3d340*/  LOP3.LUT R239, R34.reuse, 0x10, RZ, 0x3c, !PT ;  /* 0x0000001022ef7812 */ /* 0x040fe400078e3cff */
[----:B------:R-:W-:-:S02]  /*3d350*/  LOP3.LUT R238, R34, 0x20, RZ, 0x3c, !PT ;  /* 0x0000002022ee7812 */ /* 0x000fc400078e3cff */
[C---:B------:R-:W-:Y:S02]  /*3d360*/  LOP3.LUT R237, R34.reuse, 0x30, RZ, 0x3c, !PT ;  /* 0x0000003022ed7812 */ /* 0x040fe400078e3cff */
[C---:B------:R-:W-:Y:S02]  /*3d370*/  LOP3.LUT R236, R34.reuse, 0x40, RZ, 0x3c, !PT ;  /* 0x0000004022ec7812 */ /* 0x040fe400078e3cff */
[C---:B------:R-:W-:Y:S02]  /*3d380*/  LOP3.LUT R235, R34.reuse, 0x50, RZ, 0x3c, !PT ;  /* 0x0000005022eb7812 */ /* 0x040fe400078e3cff */
[C---:B------:R-:W-:Y:S02]  /*3d390*/  LOP3.LUT R234, R34.reuse, 0x60, RZ, 0x3c, !PT ;  /* 0x0000006022ea7812 */ /* 0x040fe400078e3cff */
[----:B------:R-:W-:Y:S01]  /*3d3a0*/  LOP3.LUT R233, R34, 0x70, RZ, 0x3c, !PT ;  /* 0x0000007022e97812 */ /* 0x000fe200078e3cff */
[----:B------:R-:W-:Y:S01]  /*3d3b0*/  UMOV UR8, URZ ;  /* 0x0000003f00087c82 */ /* 0x000fe20008000000 */
[----:B------:R-:W-:Y:S01]  /*3d3c0*/  UMOV UR27, URZ ;  /* 0x0000003f001b7c82 */ /* 0x000fe20008000000 */
[----:B------:R-:W-:-:S02]  /*3d3d0*/  USHF.L.U32 UR5, UR5, 0x7, URZ ;  /* 0x0000000705057899 */ /* 0x000fc4000800063f */
[----:B------:R-:W-:Y:S02]  /*3d3e0*/  USHF.R.S32.HI UR9, URZ, 0x1f, UR9 ;  /* 0x0000001f3f097899 */ /* 0x000fe40008011409 */
[----:B------:R-:W-:Y:S02]  /*3d3f0*/  USHF.L.U32 UR6, UR6, 0x7, URZ ;  /* 0x0000000706067899 */ /* 0x000fe4000800063f */
[----:B------:R-:W-:Y:S02]  /*3d400*/  USHF.R.U32.HI UR36, URZ, 0x4, UR36 ;  /* 0x000000043f247899 */ /* 0x000fe40008011624 */
[----:B------:R-:W-:Y:S02]  /*3d410*/  USGXT.U32 UR38, UR38, 0xe ;  /* 0x0000000e2626789a */ /* 0x000fe40008000000 */
[----:B------:R-:W-:Y:S02]  /*3d420*/  USHF.R.S32.HI UR7, URZ, 0x1f, UR25 ;  /* 0x0000001f3f077899 */ /* 0x000fe40008011419 */
[----:B------:R-:W-:-:S02]  /*3d430*/  USHF.R.S32.HI UR30, URZ, 0x1f, UR24 ;  /* 0x0000001f3f1e7899 */ /* 0x000fc40008011418 */
[----:B------:R-:W-:Y:S02]  /*3d440*/  USHF.R.S32.HI UR35, URZ, 0x1f, UR61 ;  /* 0x0000001f3f237899 */ /* 0x000fe4000801143d */
[----:B------:R-:W-:Y:S02]  /*3d450*/  USHF.R.S32.HI UR43, URZ, 0x1f, UR31 ;  /* 0x0000001f3f2b7899 */ /* 0x000fe4000801141f */
[----:B------:R-:W-:Y:S02]  /*3d460*/  USHF.R.S32.HI UR15, URZ, 0x1f, UR34 ;  /* 0x0000001f3f0f7899 */ /* 0x000fe40008011422 */
[----:B------:R-:W-:Y:S02]  /*3d470*/  USHF.R.S32.HI UR19, URZ, 0x1f, UR42 ;  /* 0x0000001f3f137899 */ /* 0x000fe4000801142a */
        /* <DEDUP_REMOVED lines=16> */
[----:B------:R-:W-:Y:S01]  /*3d580*/  USHF.R.S32.HI UR16, URZ, 0x1f, UR20 ;  /* 0x0000001f3f107899 */ /* 0x000fe20008011414 */
[----:B------:R-:W2:Y:S01]  /*3d590*/  LDC R252, c[0x0][0x230] ;  /* 0x00008c00fffc7b82 */ /* 0x000ea20000000800 */
[----:B-1----:R-:W-:Y:S01]  /*3d5a0*/  IADD3 R2, P0, R12, UR25, RZ ;  /* 0x000000190c027c10 */ /* 0x002fe2000ff1e0ff */
[----:B------:R-:W-:Y:S01]  /*3d5b0*/  USGXT.U32 UR36, UR36, 0xe ;  /* 0x0000000e2424789a */ /* 0x000fe20008000000 */
[----:B------:R-:W-:Y:S01]  /*3d5c0*/  IADD3 R9, P1, R4, UR25, RZ ;  /* 0x0000001904097c10 */ /* 0x000fe2000ff3e0ff */
[----:B------:R-:W-:Y:S02]  /*3d5d0*/  UIADD3 UR26, UP1, UR38, 0x2, URZ ;  /* 0x00000002261a7890 */ /* 0x000fe4000ff3e03f */
[----:B------:R1:W-:Y:S02]  /*3d5e0*/  STL [R1+0x16e8], R2 ;  /* 0x0016e80201007387 */ /* 0x0003e40000100800 */
[----:B------:R-:W-:-:S02]  /*3d5f0*/  UIADD3.X UR27, UR27, 0x40000040, URZ, UP1, !UPT ;  /* 0x400000401b1b7890 */ /* 0x000fc40008ffe43f */
[----:B------:R3:W-:Y:S01]  /*3d600*/  STL [R1+0x16f0], R9 ;  /* 0x0016f00901007387 */ /* 0x0007e20000100800 */
[----:B-1----:R-:W-:Y:S02]  /*3d610*/  LOP3.LUT R2, R8, 0x70, RZ, 0xc0, !PT ;  /* 0x0000007008027812 */ /* 0x002fe400078ec0ff */
[----:B------:R-:W-:Y:S02]  /*3d620*/  IADD3.X R8, R3, UR7, RZ, P1, !PT ;  /* 0x0000000703087c10 */ /* 0x000fe40008ffe4ff */
[----:B---3--:R-:W-:Y:S01]  /*3d630*/  IADD3.X R9, R5, UR7, RZ, P0, !PT ;  /* 0x0000000705097c10 */ /* 0x008fe200087fe4ff */
[----:B------:R-:W-:Y:S01]  /*3d640*/  IMAD R2, R34, 0x80, R2 ;  /* 0x0000008022027824 */ /* 0x000fe200078e0202 */
[----:B------:R-:W-:Y:S01]  /*3d650*/  USHF.R.S32.HI UR7, URZ, 0x1f, UR6 ;  /* 0x0000001f3f077899 */ /* 0x000fe20008011406 */
[----:B--2---:R-:W-:Y:S02]  /*3d660*/  VIADD R252, R252, 0x7f ;  /* 0x0000007ffcfc7836 */ /* 0x004fe40000000000 */
[----:B------:R1:W-:Y:S03]  /*3d670*/  STL [R1+0x16e4], R9 ;  /* 0x0016e40901007387 */ /* 0x0003e60000100800 */
[----:B------:R-:W-:Y:S01]  /*3d680*/  SHF.R.S32.HI R11, RZ, 0x1f, R252 ;  /* 0x0000001fff0b7819 */ /* 0x000fe200000114fc */
[----:B------:R2:W-:Y:S03]  /*3d690*/  STL [R1+0x16ec], R8 ;  /* 0x0016ec0801007387 */ /* 0x0005e60000100800 */
[----:B------:R-:W-:-:S02]  /*3d6a0*/  LEA.HI R11, R11, R252, RZ, 0x7 ;  /* 0x000000fc0b0b7211 */ /* 0x000fc400078f38ff */
[----:B-1----:R-:W-:Y:S02]  /*3d6b0*/  IADD3 R9, P5, R4, UR24, RZ ;  /* 0x0000001804097c10 */ /* 0x002fe4000ffbe0ff */
[----:B--2---:R-:W-:Y:S01]  /*3d6c0*/  IADD3 R8, P4, R12, UR24, RZ ;  /* 0x000000180c087c10 */ /* 0x004fe2000ff9e0ff */
[----:B------:R-:W-:-:S04]  /*3d6d0*/  UIADD3 UR24, UP0, UR36, 0x2, URZ ;  /* 0x0000000224187890 */ /* 0x000fc8000ff1e03f */
[----:B------:R1:W-:Y:S01]  /*3d6e0*/  STL [R1+0x16f8], R8 ;  /* 0x0016f80801007387 */ /* 0x0003e20000100800 */
[----:B------:R-:W-:Y:S02]  /*3d6f0*/  UIADD3.X UR25, UR8, 0x40000040, URZ, UP0, !UPT ;  /* 0x4000004008197890 */ /* 0x000fe400087fe43f */
[----:B------:R-:W-:Y:S01]  /*3d700*/  USHF.R.S32.HI UR8, URZ, 0x1f, UR5 ;  /* 0x0000001f3f087899 */ /* 0x000fe20008011405 */
[----:B------:R2:W-:Y:S04]  /*3d710*/  STL [R1+0x1700], R9 ;  /* 0x0017000901007387 */ /* 0x0005e80000100800 */
[----:B------:R-:W-:Y:S01]  /*3d720*/  STL [R1+0x296c], R2 ;  /* 0x00296c0201007387 */ /* 0x000fe20000100800 */
[----:B-1----:R-:W-:Y:S02]  /*3d730*/  SHF.R.S32.HI R8, RZ, 0x7, R11 ;  /* 0x00000007ff087819 */ /* 0x002fe4000001140b */
[----:B------:R-:W-:-:S02]  /*3d740*/  IADD3 R8, P1, R4, UR61, RZ ;  /* 0x0000003d04087c10 */ /* 0x000fc4000ff3e0ff */
[----:B--2---:R-:W-:-:S05]  /*3d750*/  IADD3 R9, P0, R12, UR61, RZ ;  /* 0x0000003d0c097c10 */ /* 0x004fca000ff1e0ff */
[----:B------:R-:W-:Y:S04]  /*3d760*/  STL [R1+0x1708], R9 ;  /* 0x0017080901007387 */ /* 0x000fe80000100800 */
[----:B------:R1:W-:Y:S02]  /*3d770*/  STL [R1+0x1710], R8 ;  /* 0x0017100801007387 */ /* 0x0003e40000100800 */
[----:B-1----:R-:W-:Y:S02]  /*3d780*/  IADD3 R8, P2, R12, UR31, RZ ;  /* 0x0000001f0c087c10 */ /* 0x002fe4000ff5e0ff */
[----:B------:R-:W-:Y:S02]  /*3d790*/  CS2R R24, SRZ ;  /* 0x0000000000187805 */ /* 0x000fe4000001ff00 */
[----:B------:R-:W-:-:S02]  /*3d7a0*/  IADD3 R10, P3, R4, UR31, RZ ;  /* 0x0000001f040a7c10 */ /* 0x000fc4000ff7e0ff */
[----:B------:R-:W-:Y:S02]  /*3d7b0*/  CS2R R26, SRZ ;  /* 0x00000000001a7805 */ /* 0x000fe4000001ff00 */
[----:B------:R-:W-:Y:S01]  /*3d7c0*/  IADD3.X R9, R5, UR30, RZ, P4, !PT ;  /* 0x0000001e05097c10 */ /* 0x000fe2000a7fe4ff */
[----:B------:R1:W-:Y:S01]  /*3d7d0*/  STL [R1+0x1718], R8 ;  /* 0x0017180801007387 */ /* 0x0003e20000100800 */
[----:B------:R-:W-:Y:S02]  /*3d7e0*/  CS2R R28, SRZ ;  /* 0x00000000001c7805 */ /* 0x000fe4000001ff00 */
[----:B------:R-:W-:Y:S02]  /*3d7f0*/  CS2R R30, SRZ ;  /* 0x00000000001e7805 */ /* 0x000fe4000001ff00 */
[----:B------:R-:W-:Y:S01]  /*3d800*/  CS2R R32, SRZ ;  /* 0x0000000000207805 */ /* 0x000fe2000001ff00 */
[----:B------:R2:W-:Y:S01]  /*3d810*/  STL [R1+0x1720], R10 ;  /* 0x0017200a01007387 */ /* 0x0005e20000100800 */
[----:B------:R-:W-:-:S02]  /*3d820*/  CS2R R34, SRZ ;  /* 0x0000000000227805 */ /* 0x000fc4000001ff00 */
[----:B------:R-:W-:Y:S02]  /*3d830*/  CS2R R36, SRZ ;  /* 0x0000000000247805 */ /* 0x000fe4000001ff00 */
[----:B------:R-:W-:Y:S01]  /*3d840*/  CS2R R38, SRZ ;  /* 0x0000000000267805 */ /* 0x000fe2000001ff00 */
[----:B------:R3:W-:Y:S01]  /*3d850*/  STL [R1+0x16f4], R9 ;  /* 0x0016f40901007387 */ /* 0x0007e20000100800 */
[----:B------:R-:W-:Y:S02]  /*3d860*/  CS2R R40, SRZ ;  /* 0x0000000000287805 */ /* 0x000fe4000001ff00 */
[----:B-1----:R-:W-:Y:S02]  /*3d870*/  IADD3.X R8, R3, UR30, RZ, P5, !PT ;  /* 0x0000001e03087c10 */ /* 0x002fe4000affe4ff */
[----:B------:R-:W-:Y:S02]  /*3d880*/  CS2R R42, SRZ ;  /* 0x00000000002a7805 */ /* 0x000fe4000001ff00 */
[----:B------:R-:W-:-:S02]  /*3d890*/  CS2R R44, SRZ ;  /* 0x00000000002c7805 */ /* 0x000fc4000001ff00 */
[----:B------:R-:W-:Y:S02]  /*3d8a0*/  CS2R R46, SRZ ;  /* 0x00000000002e7805 */ /* 0x000fe4000001ff00 */
[----:B--2---:R-:W-:Y:S01]  /*3d8b0*/  IADD3 R10, P5, R4, UR34, RZ ;  /* 0x00000022040a7c10 */ /* 0x004fe2000ffbe0ff */
[----:B------:R1:W-:Y:S01]  /*3d8c0*/  STL [R1+0x16fc], R8 ;  /* 0x0016fc0801007387 */ /* 0x0003e20000100800 */
[----:B------:R-:W-:Y:S02]  /*3d8d0*/  CS2R R48, SRZ ;  /* 0x0000000000307805 */ /* 0x000fe4000001ff00 */
[----:B------:R-:W-:Y:S02]  /*3d8e0*/  CS2R R50, SRZ ;  /* 0x0000000000327805 */ /* 0x000fe4000001ff00 */
[----:B---3--:R-:W-:Y:S02]  /*3d8f0*/  IADD3 R9, P4, R12, UR34, RZ ;  /* 0x000000220c097c10 */ /* 0x008fe4000ff9e0ff */
[----:B------:R-:W-:-:S02]  /*3d900*/  CS2R R52, SRZ ;  /* 0x0000000000347805 */ /* 0x000fc4000001ff00 */
[----:B------:R-:W-:Y:S02]  /*3d910*/  CS2R R54, SRZ ;  /* 0x0000000000367805 */ /* 0x000fe4000001ff00 */
[----:B------:R-:W-:Y:S02]  /*3d920*/  CS2R R56, SRZ ;  /* 0x0000000000387805 */ /* 0x000fe4000001ff00 */
[----:B------:R-:W-:Y:S01]  /*3d930*/  CS2R R58, SRZ ;  /* 0x00000000003a7805 */ /* 0x000fe2000001ff00 */
[----:B------:R2:W-:Y:S01]  /*3d940*/  STL [R1+0x1728], R9 ;  /* 0x0017280901007387 */ /* 0x0005e20000100800 */
[----:B------:R-:W-:Y:S02]  /*3d950*/  CS2R R60, SRZ ;  /* 0x00000000003c7805 */ /* 0x000fe4000001ff00 */
[----:B-1----:R-:W-:Y:S02]  /*3d960*/  IADD3.X R8, R5, UR35, RZ, P0, !PT ;  /* 0x0000002305087c10 */ /* 0x002fe400087fe4ff */
[----:B------:R-:W-:Y:S01]  /*3d970*/  CS2R R62, SRZ ;  /* 0x00000000003e7805 */ /* 0x000fe2000001ff00 */
[----:B------:R1:W-:Y:S01]  /*3d980*/  STL [R1+0x1730], R10 ;  /* 0x0017300a01007387 */ /* 0x0003e20000100800 */
[----:B------:R-:W-:-:S02]  /*3d990*/  CS2R R64, SRZ ;  /* 0x0000000000407805 */ /* 0x000fc4000001ff00 */
[----:B------:R-:W-:Y:S02]  /*3d9a0*/  CS2R R66, SRZ ;  /* 0x0000000000427805 */ /* 0x000fe4000001ff00 */
[----:B------:R-:W-:Y:S01]  /*3d9b0*/  CS2R R68, SRZ ;  /* 0x0000000000447805 */ /* 0x000fe2000001ff00 */
[----:B------:R3:W-:Y:S01]  /*3d9c0*/  STL [R1+0x1704], R8 ;  /* 0x0017040801007387 */ /* 0x0007e20000100800 */
[----:B------:R-:W-:Y:S02]  /*3d9d0*/  CS2R R70, SRZ ;  /* 0x0000000000467805 */ /* 0x000fe4000001ff00 */
[----:B--2---:R-:W-:Y:S02]  /*3d9e0*/  IADD3.X R9, R3, UR35, RZ, P1, !PT ;  /* 0x0000002303097c10 */ /* 0x004fe40008ffe4ff */
[----:B------:R-:W-:Y:S02]  /*3d9f0*/  CS2R R72, SRZ ;  /* 0x0000000000487805 */ /* 0x000fe4000001ff00 */
[----:B------:R-:W-:-:S02]  /*3da00*/  CS2R R74, SRZ ;  /* 0x00000000004a7805 */ /* 0x000fc4000001ff00 */
[----:B------:R-:W-:Y:S02]  /*3da10*/  CS2R R76, SRZ ;  /* 0x00000000004c7805 */ /* 0x000fe4000001ff00 */
[----:B-1----:R-:W-:Y:S01]  /*3da20*/  IADD3 R10, P1, R4, UR42, RZ ;  /* 0x0000002a040a7c10 */ /* 0x002fe2000ff3e0ff */
        /* <DEDUP_REMOVED lines=56> */
[----:B-1----:R-:W-:Y:S01]  /*3ddb0*/  IADD3.X R9, R5, UR19, RZ, P0, !PT ;  /* 0x0000001305097c10 */ /* 0x002fe200087fe4ff */
[----:B------:R-:W-:Y:S01]  /*3ddc0*/  UIADD3.64 UR30, UR26, 0x2, URZ ;  /* 0x000000021a1e7897 */ /* 0x000fe2000fffe03f */
[----:B------:R1:W-:Y:S01]  /*3ddd0*/  STL [R1+0x1760], R10 ;  /* 0x0017600a01007387 */ /* 0x0003e20000100800 */
[----:B------:R-:W-:-:S02]  /*3dde0*/  UIADD3.64 UR34, UR26, 0x4, URZ ;  /* 0x000000041a227897 */ /* 0x000fc4000fffe03f */
[----:B------:R-:W-:Y:S01]  /*3ddf0*/  UIADD3.64 UR42, UR26, 0x7fe, URZ ;  /* 0x000007fe1a2a7897 */ /* 0x000fe2000fffe03f */
[----:B------:R3:W-:Y:S01]  /*3de00*/  STL [R1+0x1734], R9 ;  /* 0x0017340901007387 */ /* 0x0007e20000100800 */
[----:B------:R-:W-:Y:S01]  /*3de10*/  UIADD3.64 UR14, UR26, 0x800, URZ ;  /* 0x000008001a0e7897 */ /* 0x000fe2000fffe03f */
[----:B--2---:R-:W-:Y:S01]  /*3de20*/  IADD3.X R8, R3, UR19, RZ, P1, !PT ;  /* 0x0000001303087c10 */ /* 0x004fe20008ffe4ff */
[----:B------:R-:W-:Y:S01]  /*3de30*/  UIADD3.64 UR18, UR26, 0x802, URZ ;  /* 0x000008021a127897 */ /* 0x000fe2000fffe03f */
[----:B-1----:R-:W-:-:S03]  /*3de40*/  IADD3 R10, P1, R4, UR22, RZ ;  /* 0x00000016040a7c10 */ /* 0x002fc6000ff3e0ff */
[----:B------:R1:W-:Y:S01]  /*3de50*/  STL [R1+0x173c], R8 ;  /* 0x00173c0801007387 */ /* 0x0003e20000100800 */
[----:B---3--:R-:W-:-:S05]  /*3de60*/  IADD3 R9, P0, R12, UR22, RZ ;  /* 0x000000160c097c10 */ /* 0x008fca000ff1e0ff */
[----:B------:R2:W-:Y:S01]  /*3de70*/  STL [R1+0x1768], R9 ;  /* 0x0017680901007387 */ /* 0x0005e20000100800 */
[----:B-1----:R-:W-:-:S03]  /*3de80*/  IADD3.X R8, R5, UR23, RZ, P2, !PT ;  /* 0x0000001705087c10 */ /* 0x002fc600097fe4ff */
[----:B------:R1:W-:Y:S04]  /*3de90*/  STL [R1+0x1770], R10 ;  /* 0x0017700a01007387 */ /* 0x0003e80000100800 */
[----:B------:R3:W-:Y:S01]  /*3dea0*/  STL [R1+0x1744], R8 ;  /* 0x0017440801007387 */ /* 0x0007e20000100800 */
        /* <DEDUP_REMOVED lines=46> */
[----:B------:R-:W-:Y:S02]  /*3e190*/  UIADD3.64 UR56, UR24, 0x202, URZ ;  /* 0x0000020218387897 */ /* 0x000fe4000fffe03f */
[----:B------:R-:W-:Y:S01]  /*3e1a0*/  UIADD3.64 UR56, UR24, 0x5fe, URZ ;  /* 0x000005fe18387897 */ /* 0x000fe2000fffe03f */
[----:B-1----:R-:W-:Y:S01]  /*3e1b0*/  IADD3 R10, P1, R4, UR53, RZ ;  /* 0x00000035040a7c10 */ /* 0x002fe2000ff3e0ff */
        /* <DEDUP_REMOVED lines=48> */
[----:B---3--:R-:W-:Y:S02]  /*3e4c0*/  IADD3 R8, P5, R12, UR41, RZ ;  /* 0x000000290c087c10 */ /* 0x008fe4000ffbe0ff */
[----:B------:R-:W-:-:S03]  /*3e4d0*/  ULDC UR46, c[0x0][0x238] ;  /* 0x00008e00002e7ab9 */ /* 0x000fc60000000800 */
        /* <DEDUP_REMOVED lines=8> */
[----:B---3--:R-:W-:Y:S01]  /*3e560*/  IADD3 R9, P1, R12, UR39, RZ ;  /* 0x000000270c097c10 */ /* 0x008fe2000ff3e0ff */
[----:B------:R-:W-:-:S04]  /*3e570*/  UMOV UR39, 0x40000040 ;  /* 0x4000004000277882 */ /* 0x000fc80000000000 */
[----:B------:R2:W-:Y:S01]  /*3e580*/  STL [R1+0x1828], R9 ;  /* 0x0018280901007387 */ /* 0x0005e20000100800 */
[----:B-1----:R-:W-:-:S03]  /*3e590*/  IADD3.X R8, R5, UR40, RZ, P2, !PT ;  /* 0x0000002805087c10 */ /* 0x002fc600097fe4ff */
[----:B------:R1:W-:Y:S04]  /*3e5a0*/  STL [R1+0x1830], R10 ;  /* 0x0018300a01007387 */ /* 0x0003e80000100800 */
[----:B------:R3:W-:Y:S01]  /*3e5b0*/  STL [R1+0x1804], R8 ;  /* 0x0018040801007387 */ /* 0x0007e20000100800 */
[----:B--2---:R-:W-:Y:S02]  /*3e5c0*/  IADD3.X R9, R3, UR40, RZ, P3, !PT ;  /* 0x0000002803097c10 */ /* 0x004fe40009ffe4ff */
        /* <DEDUP_REMOVED lines=8> */
[----:B------:R-:W-:Y:S01]  /*3e650*/  UMOV UR37, 0x40000040 ;  /* 0x4000004000257882 */ /* 0x000fe20000000000 */
[----:B-1----:R-:W-:-:S03]  /*3e660*/  IADD3 R10, P6, R12, UR20, RZ ;  /* 0x000000140c0a7c10 */ /* 0x002fc6000ffde0ff */
[----:B------:R1:W-:Y:S01]  /*3e670*/  STL [R1+0x181c], R8 ;  /* 0x00181c0801007387 */ /* 0x0003e20000100800 */
[----:B---3--:R-:W-:-:S03]  /*3e680*/  IADD3 R9, P5, R4, UR20, RZ ;  /* 0x0000001404097c10 */ /* 0x008fc6000ffbe0ff */
[----:B------:R2:W-:Y:S04]  /*3e690*/  STL [R1+0x1848], R10 ;  /* 0x0018480a01007387 */ /* 0x0005e80000100800 */
[----:B------:R3:W-:Y:S01]  /*3e6a0*/  STL [R1+0x1850], R9 ;  /* 0x0018500901007387 */ /* 0x0007e20000100800 */
[----:B-1----:R-:W-:Y:S02]  /*3e6b0*/  IADD3 R8, P4, R12, UR17, RZ ;  /* 0x000000110c087c10 */ /* 0x002fe4000ff9e0ff */
[----:B--2---:R-:W-:-:S03]  /*3e6c0*/  LOP3.LUT R10, R2, 0x30, RZ, 0x3c, !PT ;  /* 0x00000030020a7812 */ /* 0x004fc600078e3cff */
[----:B------:R1:W-:Y:S01]  /*3e6d0*/  STL [R1+0x1858], R8 ;  /* 0x0018580801007387 */ /* 0x0003e20000100800 */
[----:B---3--:R-:W-:-:S03]  /*3e6e0*/  LOP3.LUT R9, R2, 0x20, RZ, 0x3c, !PT ;  /* 0x0000002002097812 */ /* 0x008fc600078e3cff */
[----:B------:R-:W-:Y:S04]  /*3e6f0*/  STL [R1+0x1d0], RZ ;  /* 0x0001d0ff01007387 */ /* 0x000fe80000100800 */
[----:B------:R-:W-:Y:S01]  /*3e700*/  STL [R1+0x1d4], RZ ;  /* 0x0001d4ff01007387 */ /* 0x000fe20000100800 */
[----:B-1----:R-:W-:-:S03]  /*3e710*/  LOP3.LUT R8, R2, 0x10, RZ, 0x3c, !PT ;  /* 0x0000001002087812 */ /* 0x002fc600078e3cff */
        /* <DEDUP_REMOVED lines=12> */
[----:B------:R-:W-:Y:S01]  /*3e7e0*/  STL [R1+0x2980], R10 ;  /* 0x0029800a01007387 */ /* 0x000fe20000100800 */
[----:B-1----:R-:W-:-:S02]  /*3e7f0*/  LOP3.LUT R8, R2, 0x40, RZ, 0x3c, !PT ;  /* 0x0000004002087812 */ /* 0x002fc400078e3cff */
[----:B--2---:R-:W-:-:S03]  /*3e800*/  LOP3.LUT R9, R2, 0x50, RZ, 0x3c, !PT ;  /* 0x0000005002097812 */ /* 0x004fc600078e3cff */
[----:B------:R1:W-:Y:S04]  /*3e810*/  STL [R1+0x297c], R8 ;  /* 0x00297c0801007387 */ /* 0x0003e80000100800 */
[----:B------:R2:W-:Y:S01]  /*3e820*/  STL [R1+0x2978], R9 ;  /* 0x0029780901007387 */ /* 0x0005e20000100800 */
[C---:B-1----:R-:W-:Y:S02]  /*3e830*/  LOP3.LUT R8, R2.reuse, 0x60, RZ, 0x3c, !PT ;  /* 0x0000006002087812 */ /* 0x042fe400078e3cff */
[----:B------:R-:W-:Y:S02]  /*3e840*/  LOP3.LUT R2, R2, 0x70, RZ, 0x3c, !PT ;  /* 0x0000007002027812 */ /* 0x000fe400078e3cff */
[----:B--2---:R-:W-:Y:S01]  /*3e850*/  IADD3.X R9, R5, UR12, RZ, P1, !PT ;  /* 0x0000000c05097c10 */ /* 0x004fe20008ffe4ff */
[----:B------:R1:W-:Y:S04]  /*3e860*/  STL [R1+0x2974], R8 ;  /* 0x0029740801007387 */ /* 0x0003e80000100800 */
[----:B------:R2:W-:Y:S04]  /*3e870*/  STL [R1+0x2970], R2 ;  /* 0x0029700201007387 */ /* 0x0005e80000100800 */
[----:B------:R3:W-:Y:S01]  /*3e880*/  STL [R1+0x1824], R9 ;  /* 0x0018240901007387 */ /* 0x0007e20000100800 */
[----:B-1----:R-:W-:-:S02]  /*3e890*/  IADD3 R8, P1, R4, UR46, RZ ;  /* 0x0000002e04087c10 */ /* 0x002fc4000ff3e0ff */
[----:B--2---:R-:W-:-:S03]  /*3e8a0*/  IADD3.X R2, R3, UR12, RZ, P0, !PT ;  /* 0x0000000c03027c10 */ /* 0x004fc600087fe4ff */
[----:B------:R1:W-:Y:S01]  /*3e8b0*/  STL [R1+0x1860], R8 ;  /* 0x0018600801007387 */ /* 0x0003e20000100800 */
[----:B---3--:R-:W-:-:S03]  /*3e8c0*/  IADD3.X R9, R5, UR13, RZ, P3, !PT ;  /* 0x0000000d05097c10 */ /* 0x008fc60009ffe4ff */
[----:B------:R2:W-:Y:S04]  /*3e8d0*/  STL [R1+0x182c], R2 ;  /* 0x00182c0201007387 */ /* 0x0005e80000100800 */
[----:B------:R3:W-:Y:S01]  /*3e8e0*/  STL [R1+0x1834], R9 ;  /* 0x0018340901007387 */ /* 0x0007e20000100800 */
[----:B-1----:R-:W-:Y:S02]  /*3e8f0*/  IADD3.X R8, R3, UR13, RZ, P2, !PT ;  /* 0x0000000d03087c10 */ /* 0x002fe400097fe4ff */
[----:B--2---:R-:W-:-:S03]  /*3e900*/  IADD3.X R2, R5, UR16, RZ, P6, !PT ;  /* 0x0000001005027c10 */ /* 0x004fc6000b7fe4ff */
[----:B------:R1:W-:Y:S01]  /*3e910*/  STL [R1+0x183c], R8 ;  /* 0x00183c0801007387 */ /* 0x0003e20000100800 */
[----:B---3--:R-:W-:-:S03]  /*3e920*/  IADD3.X R9, R3, UR16, RZ, P5, !PT ;  /* 0x0000001003097c10 */ /* 0x008fc6000affe4ff */
[----:B------:R2:W-:Y:S04]  /*3e930*/  STL [R1+0x1844], R2 ;  /* 0x0018440201007387 */ /* 0x0005e80000100800 */
[----:B------:R0:W-:Y:S01]  /*3e940*/  STL [R1+0x184c], R9 ;  /* 0x00184c0901007387 */ /* 0x0001e20000100800 */
[----:B-1----:R-:W-:Y:S02]  /*3e950*/  IADD3.X R8, R5, UR9, RZ, P4, !PT ;  /* 0x0000000905087c10 */ /* 0x002fe4000a7fe4ff */
[----:B--2---:R-:W-:-:S03]  /*3e960*/  IADD3.X R2, R3, UR9, RZ, P1, !PT ;  /* 0x0000000903027c10 */ /* 0x004fc60008ffe4ff */
[----:B------:R0:W-:Y:S04]  /*3e970*/  STL [R1+0x1854], R8 ;  /* 0x0018540801007387 */ /* 0x0001e80000100800 */
[----:B------:R0:W-:Y:S02]  /*3e980*/  STL [R1+0x185c], R2 ;  /* 0x00185c0201007387 */ /* 0x0001e40000100800 */
.L_x_2:
[----:B------:R-:W-:Y:S01]  /*3e990*/  STL [R1+0x38ec], R246 ;  /* 0x0038ecf601007387 */ /* 0x000fe20000100800 */
[----:B0-----:R-:W0:Y:S03]  /*3e9a0*/  LDC R2, c[0x0][0x230] ;  /* 0x00008c00ff027b82 */ /* 0x001e260000000800 */
[----:B------:R-:W-:Y:S04]  /*3e9b0*/  STL [R1+0x38f0], R246 ;  /* 0x0038f0f601007387 */ /* 0x000fe80000100800 */
        /* <DEDUP_REMOVED lines=14> */
[----:B-----5:R-:W-:Y:S04]  /*3eaa0*/  STL [R1+0x35d0], R239 ;  /* 0x0035d0ef01007387 */ /* 0x020fe80000100800 */
        /* <DEDUP_REMOVED lines=46> */
[----:B-1----:R1:W-:Y:S04]  /*3ed90*/  STL.64 [R1+0x2d70], R150 ;  /* 0x002d709601007387 */ /* 0x0023e80000100a00 */
[----:B-1----:R-:W2:Y:S04]  /*3eda0*/  LDL.LU R150, [R1+0x1860] ;  /* 0x0018600001967983 */ /* 0x002ea80000300800 */
[----:B------:R-:W0:Y:S04]  /*3edb0*/  LDL.LU R151, [R1+0x1178] ;  /* 0x0011780001977983 */ /* 0x000e280000300800 */
[----:B------:R1:W-:Y:S04]  /*3edc0*/  STL.64 [R1+0x2d68], R148 ;  /* 0x002d689401007387 */ /* 0x0003e80000100a00 */
[----:B-1----:R-:W3:Y:S04]  /*3edd0*/  LDL.LU R149, [R1+0x1840] ;  /* 0x0018400001957983 */ /* 0x002ee80000300800 */
[----:B------:R-:W-:Y:S04]  /*3ede0*/  STL.64 [R1+0x2d60], R146 ;  /* 0x002d609201007387 */ /* 0x000fe80000100a00 */
[----:B------:R-:W-:Y:S04]  /*3edf0*/  STL.64 [R1+0x2d58], R144 ;  /* 0x002d589001007387 */ /* 0x000fe80000100a00 */
[----:B------:R-:W-:Y:S04]  /*3ee00*/  STL [R1+0x35b0], R144 ;  /* 0x0035b09001007387 */ /* 0x000fe80000100800 */
[----:B------:R-:W-:Y:S04]  /*3ee10*/  STL [R1+0x37c4], R144 ;  /* 0x0037c49001007387 */ /* 0x000fe80000100800 */
[----:B------:R-:W-:Y:S04]  /*3ee20*/  STL.64 [R1+0x2d50], R142 ;  /* 0x002d508e01007387 */ /* 0x000fe80000100a00 */
[----:B------:R-:W-:Y:S04]  /*3ee30*/  STL [R1+0x35b8], R142 ;  /* 0x0035b88e01007387 */ /* 0x000fe80000100800 */
[----:B------:R-:W-:Y:S04]  /*3ee40*/  STL [R1+0x37c8], R142 ;  /* 0x0037c88e01007387 */ /* 0x000fe80000100800 */
        /* <DEDUP_REMOVED lines=197> */
[----:B------:R-:W-:Y:S04]  /*3faa0*/  STL.64 [R1+0x2bd8], R48 ;  /* 0x002bd83001007387 */ /* 0x000fe80000100a00 */
[----:B------:R-:W-:Y:S04]  /*3fab0*/  STL [R1+0x3730], R48 ;  /* 0x0037303001007387 */ /* 0x000fe80000100800 */
[----:B------:R-:W-:Y:S04]  /*3fac0*/  STL [R1+0x372c], R49 ;  /* 0x00372c3101007387 */ /* 0x000fe80000100800 */
[----:B------:R1:W-:Y:S04]  /*3fad0*/  STL.64 [R1+0x2bd0], R46 ;  /* 0x002bd02e01007387 */ /* 0x0003e80000100a00 */
[----:B-1----:R-:W4:Y:S01]  /*3fae0*/  LDL R46, [R1+0x185c] ;  /* 0x00185c00012e7983 */ /* 0x002f220000100800 */
[----:B0-----:R-:W-:Y:S01]  /*3faf0*/  IMAD R2, R151, -0x80, R2 ;  /* 0xffffff8097027824 */ /* 0x001fe200078e0202 */
[----:B------:R-:W-:-:S02]  /*3fb00*/  MOV R148, UR49 ;  /* 0x0000003100947c02 */ /* 0x000fc40008000f00 */
[----:B------:R-:W-:Y:S01]  /*3fb10*/  STL [R1+0x3734], R47 ;  /* 0x0037342f01007387 */ /* 0x000fe20000100800 */
[----:B------:R-:W-:Y:S02]  /*3fb20*/  MOV R147, UR48 ;  /* 0x0000003000937c02 */ /* 0x000fe40008000f00 */
[C---:B------:R-:W-:Y:S01]  /*3fb30*/  ISETP.GT.AND P0, PT, R2.reuse, RZ, PT ;  /* 0x000000ff0200720c */ /* 0x040fe20003f04270 */
[----:B------:R-:W-:Y:S01]  /*3fb40*/  STL.64 [R1+0x2bc8], R44 ;  /* 0x002bc82c01007387 */ /* 0x000fe20000100a00 */
[----:B------:R-:W-:Y:S02]  /*3fb50*/  ISETP.GT.AND P1, PT, R2, 0x1, PT ;  /* 0x000000010200780c */ /* 0x000fe40003f24270 */
[----:B------:R-:W-:Y:S01]  /*3fb60*/  PRMT R92, RZ, 0x7610, R92 ;  /* 0x00007610ff5c7816 */ /* 0x000fe2000000005c */
[----:B------:R-:W-:Y:S01]  /*3fb70*/  STL [R1+0x373c], R44 ;  /* 0x00373c2c01007387 */ /* 0x000fe20000100800 */
[----:B------:R-:W-:Y:S02]  /*3fb80*/  MOV R146, UR45 ;  /* 0x0000002d00927c02 */ /* 0x000fe40008000f00 */
[----:B------:R-:W-:Y:S01]  /*3fb90*/  MOV R145, UR44 ;  /* 0x0000002c00917c02 */ /* 0x000fe20008000f00 */
[----:B------:R-:W-:Y:S01]  /*3fba0*/  STL [R1+0x3738], R45 ;  /* 0x0037382d01007387 */ /* 0x000fe20000100800 */
[----:B------:R-:W-:-:S02]  /*3fbb0*/  PRMT R99, RZ, 0x7610, R99 ;  /* 0x00007610ff637816 */ /* 0x000fc40000000063 */
[----:B------:R-:W-:Y:S01]  /*3fbc0*/  PRMT R93, RZ, 0x7610, R93 ;  /* 0x00007610ff5d7816 */ /* 0x000fe2000000005d */
[----:B------:R-:W-:Y:S01]  /*3fbd0*/  STL.64 [R1+0x2bc0], R42 ;  /* 0x002bc02a01007387 */ /* 0x000fe20000100a00 */
[----:B------:R-:W-:Y:S01]  /*3fbe0*/  @P0 IMAD.MOV.U32 R8, RZ, RZ, R4 ;  /* 0x000000ffff080224 */ /* 0x000fe200078e0004 */
[----:B------:R-:W-:Y:S01]  /*3fbf0*/  PRMT R98, RZ, 0x7610, R98 ;  /* 0x00007610ff627816 */ /* 0x000fe20000000062 */
[----:B------:R-:W-:Y:S01]  /*3fc00*/  @P0 IMAD.MOV.U32 R9, RZ, RZ, R3 ;  /* 0x000000ffff090224 */ /* 0x000fe200078e0003 */
[----:B------:R-:W-:Y:S01]  /*3fc10*/  STL.64 [R1+0x2bb8], R40 ;  /* 0x002bb82801007387 */ /* 0x000fe20000100a00 */
[----:B------:R-:W-:-:S03]  /*3fc20*/  ISETP.GT.AND P2, PT, R2, 0x2, PT ;  /* 0x000000020200780c */ /* 0x000fc60003f44270 */
[----:B------:R-:W-:Y:S04]  /*3fc30*/  STL [R1+0x3740], R41 ;  /* 0x0037402901007387 */ /* 0x000fe80000100800 */
[----:B------:R-:W-:Y:S04]  /*3fc40*/  STL.64 [R1+0x2bb0], R38 ;  /* 0x002bb02601007387 */ /* 0x000fe80000100a00 */
        /* <DEDUP_REMOVED lines=16> */
[----:B------:R-:W-:Y:S04]  /*3fd50*/  STL.64 [R1+0x2b78], R24 ;  /* 0x002b781801007387 */ /* 0x000fe80000100a00 */
[----:B------:R-:W-:Y:S04]  /*3fd60*/  STL [R1+0x376c], R25 ;  /* 0x00376c1901007387 */ /* 0x000fe80000100800 */
[----:B-----5:R-:W-:Y:S04]  /*3fd70*/  STL [R1+0x2b3c], R7 ;  /* 0x002b3c0701007387 */ /* 0x020fe80000100800 */
[----:B------:R-:W-:Y:S04]  /*3fd80*/  STL [R1+0x2b38], R6 ;  /* 0x002b380601007387 */ /* 0x000fe80000100800 */
[----:B------:R-:W-:Y:S04]  /*3fd90*/  STL [R1+0x2b34], R0 ;  /* 0x002b340001007387 */ /* 0x000fe80000100800 */
[----:B------:R-:W-:Y:S04]  /*3fda0*/  STL [R1+0x3770], R148 ;  /* 0x0037709401007387 */ /* 0x000fe80000100800 */
[----:B------:R-:W-:Y:S04]  /*3fdb0*/  STL [R1+0x3774], R147 ;  /* 0x0037749301007387 */ /* 0x000fe80000100800 */
[----:B------:R-:W-:Y:S04]  /*3fdc0*/  STL [R1+0x3778], R146 ;  /* 0x0037789201007387 */ /* 0x000fe80000100800 */
[----:B------:R0:W3:Y:S04]  /*3fdd0*/  @P0 LDG.E.U8 R92, desc[UR10][R8.64] ;  /* 0x0000000a085c0981 */ /* 0x0000e8000c1e1100 */
[----:B------:R-:W-:Y:S04]  /*3fde0*/  STL [R1+0x377c], R145 ;  /* 0x00377c9101007387 */ /* 0x000fe80000100800 */
[----:B------:R-:W-:Y:S01]  /*3fdf0*/  STL [R1+0x3780], R151 ;  /* 0x0037809701007387 */ /* 0x000fe20000100800 */
[----:B0-----:R-:W-:-:S02]  /*3fe00*/  @P0 IMAD.MOV.U32 R8, RZ, RZ, R12 ;  /* 0x000000ffff080224 */ /* 0x001fc400078e000c */
[----:B------:R-:W-:Y:S01]  /*3fe10*/  @P0 IMAD.MOV.U32 R9, RZ, RZ, R5 ;  /* 0x000000ffff090224 */ /* 0x000fe200078e0005 */
[----:B------:R-:W-:Y:S04]  /*3fe20*/  STL [R1+0x2b70], R4 ;  /* 0x002b700401007387 */ /* 0x000fe80000100800 */
[----:B------:R-:W-:Y:S04]  /*3fe30*/  STL [R1+0x3784], R4 ;  /* 0x0037840401007387 */ /* 0x000fe80000100800 */
[----:B------:R0:W-:Y:S04]  /*3fe40*/  STL [R1+0x2b68], R3 ;  /* 0x002b680301007387 */ /* 0x0001e80000100800 */
[----:B------:R2:W3:Y:S04]  /*3fe50*/  @P0 LDG.E.U8 R99, desc[UR10][R8.64] ;  /* 0x0000000a08630981 */ /* 0x0004e8000c1e1100 */
[----:B0-----:R-:W3:Y:S04]  /*3fe60*/  LDL.LU R3, [R1+0x1848] ;  /* 0x0018480001037983 */ /* 0x001ee80000300800 */
[----:B------:R-:W-:Y:S01]  /*3fe70*/  STL [R1+0x3408], R12 ;  /* 0x0034080c01007387 */ /* 0x000fe20000100800 */
[----:B--2---:R-:W-:-:S03]  /*3fe80*/  @P1 IMAD.MOV.U32 R8, RZ, RZ, R150 ;  /* 0x000000ffff081224 */ /* 0x004fc600078e0096 */
[----:B------:R-:W-:Y:S04]  /*3fe90*/  STL [R1+0x3788], R12 ;  /* 0x0037880c01007387 */ /* 0x000fe80000100800 */
[----:B------:R-:W-:Y:S04]  /*3fea0*/  STL [R1+0x2b64], R5 ;  /* 0x002b640501007387 */ /* 0x000fe80000100800 */
[----:B------:R-:W-:Y:S04]  /*3feb0*/  STL [R1+0x378c], R5 ;  /* 0x00378c0501007387 */ /* 0x000fe80000100800 */
[----:B------:R-:W-:Y:S01]  /*3fec0*/  STL [R1+0x3790], R150 ;  /* 0x0037909601007387 */ /* 0x000fe20000100800 */
[----:B----4-:R-:W-:-:S03]  /*3fed0*/  @P1 IMAD.MOV.U32 R9, RZ, RZ, R46 ;  /* 0x000000ffff091224 */ /* 0x010fc600078e002e */
[----:B------:R-:W2:Y:S04]  /*3fee0*/  LDL.LU R46, [R1+0x1838] ;  /* 0x00183800012e7983 */ /* 0x000ea80000300800 */
[----:B------:R0:W4:Y:S04]  /*3fef0*/  @P1 LDG.E.U8 R93, desc[UR10][R8.64] ;  /* 0x0000000a085d1981 */ /* 0x000128000c1e1100 */
[----:B------:R-:W0:Y:S04]  /*3ff00*/  LDL R8, [R1+0x1854] ;  /* 0x0018540001087983 */ /* 0x000e280000100800 */
[----:B------:R-:W0:Y:S02]  /*3ff10*/  LDL R9, [R1+0x1858] ;  /* 0x0018580001097983 */ /* 0x000e240000100800 */
[----:B0-----:R-:W-:-:S04]  /*3ff20*/  @P1 LOP3.LUT R9, R9, R8, RZ, 0x3c, !PT ;  /* 0x0000000809091212 */ /* 0x001fc800078e3cff */
[----:B------:R-:W-:-:S04]  /*3ff30*/  @P1 LOP3.LUT R8, R9, R8, RZ, 0x3c, !PT ;  /* 0x0000000809081212 */ /* 0x000fc800078e3cff */
[----:B------:R-:W-:-:S05]  /*3ff40*/  @P1 LOP3.LUT R9, R9, R8, RZ, 0x3c, !PT ;  /* 0x0000000809091212 */ /* 0x000fca00078e3cff */
[----:B------:R0:W4:Y:S04]  /*3ff50*/  @P1 LDG.E.U8 R98, desc[UR10][R8.64] ;  /* 0x0000000a08621981 */ /* 0x000128000c1e1100 */
[----:B------:R-:W0:Y:S04]  /*3ff60*/  LDL R8, [R1+0x184c] ;  /* 0x00184c0001087983 */ /* 0x000e280000100800 */
[----:B------:R-:W0:Y:S01]  /*3ff70*/  LDL R9, [R1+0x1850] ;  /* 0x0018500001097983 */ /* 0x000e220000100800 */
[----:B------:R-:W-:Y:S02]  /*3ff80*/  PRMT R87, RZ, 0x7610, R87 ;  /* 0x00007610ff577816 */ /* 0x000fe40000000057 */
[----:B0-----:R-:W-:-:S04]  /*3ff90*/  @P2 LOP3.LUT R9, R9, R8, RZ, 0x3c, !PT ;  /* 0x0000000809092212 */ /* 0x001fc800078e3cff */
[----:B------:R-:W-:-:S04]  /*3ffa0*/  @P2 LOP3.LUT R8, R9, R8, RZ, 0x3c, !PT ;  /* 0x0000000809082212 */ /* 0x000fc800078e3cff */
[----:B------:R-:W-:-:S05]  /*3ffb0*/  @P2 LOP3.LUT R9, R9, R8, RZ, 0x3c, !PT ;  /* 0x0000000809092212 */ /* 0x000fca00078e3cff */
[----:B------:R3:W4:Y:S04]  /*3ffc0*/  @P2 LDG.E.U8 R87, desc[UR10][R8.64] ;  /* 0x0000000a08572981 */ /* 0x000728000c1e1100 */
[----:B------:R-:W2:Y:S01]  /*3ffd0*/  LDL R9, [R1+0x1844] ;  /* 0x0018440001097983 */ /* 0x000ea20000100800 */
[----:B------:R-:W-:Y:S01]  /*3ffe0*/  PRMT R111, RZ, 0x7610, R111 ;  /* 0x00007610ff6f7816 */ /* 0x000fe2000000006f */
[----:B---3--:R-:W-:Y:S02]  /*3fff0*/  @P2 IMAD.MOV.U32 R8, RZ, RZ, R3 ;  /* 0x000000ffff082224 */ /* 0x008fe400078e0003 */
[----:B------:R-:W-:Y:S04]  /*40000*/  STL [R1+0x2b6c], R3 ;  /* 0x002b6c0301007387 */ /* 0x000fe80000100800 */
[----:B------:R-:W-:Y:S01]  /*40010*/  STL [R1+0x3794], R3 ;  /* 0x0037940301007387 */ /* 0x000fe20000100800 */
[----:B------:R-:W-:-:S03]  /*40020*/  ISETP.GT.AND P0, PT, R2, 0x3, PT ;  /* 0x000000030200780c */ /* 0x000fc60003f04270 */
[----:B--2---:R0:W2:Y:S04]  /*40030*/  @P2 LDG.E.U8 R111, desc[UR10][R8.64] ;  /* 0x0000000a086f2981 */ /* 0x0040a8000c1e1100 */
[----:B------:R-:W3:Y:S01]  /*40040*/  LDL R9, [R1+0x183c] ;  /* 0x00183c0001097983 */ /* 0x000ee20000100800 */
[----:B------:R-:W-:-:S05]  /*40050*/  PRMT R86, RZ, 0x7610, R86 ;  /* 0x00007610ff567816 */ /* 0x000fca0000000056 */
[----:B0-----:R-:W-:Y:S01]  /*40060*/  @P0 IMAD.MOV.U32 R8, RZ, RZ, R149 ;  /* 0x000000ffff080224 */ /* 0x001fe200078e0095 */
[----:B------:R-:W-:Y:S01]  /*40070*/  STL [R1+0x3798], R149 ;  /* 0x0037989501007387 */ /* 0x000fe20000100800 */
[----:B------:R-:W-:-:S03]  /*40080*/  PRMT R108, RZ, 0x7610, R108 ;  /* 0x00007610ff6c7816 */ /* 0x000fc6000000006c */
[----:B---3--:R0:W3:Y:S04]  /*40090*/  @P0 LDG.E.U8 R86, desc[UR10][R8.64] ;  /* 0x0000000a08560981 */ /* 0x0080e8000c1e1100 */
[----:B------:R-:W4:Y:S01]  /*400a0*/  LDL R9, [R1+0x1834] ;  /* 0x0018340001097983 */ /* 0x000f220000100800 */
[----:B0-----:R-:W-:-:S03]  /*400b0*/  @P0 IMAD.MOV.U32 R8, RZ, RZ, R46 ;  /* 0x000000ffff080224 */ /* 0x001fc600078e002e */
[----:B------:R-:W-:Y:S01]  /*400c0*/  STL [R1+0x379c], R46 ;  /* 0x00379c2e01007387 */ /* 0x000fe20000100800 */
[----:B------:R-:W-:-:S03]  /*400d0*/  ISETP.GT.AND P1, PT, R2, 0x4, PT ;  /* 0x000000040200780c */ /* 0x000fc60003f24270 */
[----:B----4-:R0:W4:Y:S04]  /*400e0*/  @P0 LDG.E.U8 R108, desc[UR10][R8.64] ;  /* 0x0000000a086c0981 */ /* 0x010128000c1e1100 */
[----:B------:R-:W0:Y:S04]  /*400f0*/  LDL R8, [R1+0x182c] ;  /* 0x00182c0001087983 */ /* 0x000e280000100800 */
[----:B------:R-:W0:Y:S01]  /*40100*/  LDL R9, [R1+0x1830] ;  /* 0x0018300001097983 */ /* 0x000e220000100800 */
[----:B------:R-:W-:Y:S02]  /*40110*/  PRMT R94, RZ, 0x7610, R94 ;  /* 0x00007610ff5e7816 */ /* 0x000fe4000000005e */
[----:B0-----:R-:W-:-:S04]  /*40120*/  @P1 LOP3.LUT R9, R9, R8, RZ, 0x3c, !PT ;  /* 0x0000000809091212 */ /* 0x001fc800078e3cff */
[----:B------:R-:W-:-:S04]  /*40130*/  @P1 LOP3.LUT R8, R9, R8, RZ, 0x3c, !PT ;  /* 0x0000000809081212 */ /* 0x000fc800078e3cff */
[----:B------:R-:W-:-:S05]  /*40140*/  @P1 LOP3.LUT R9, R9, R8, RZ, 0x3c, !PT ;  /* 0x0000000809091212 */ /* 0x000fca00078e3cff */
[----:B------:R0:W2:Y:S04]  /*40150*/  @P1 LDG.E.U8 R94, desc[UR10][R8.64] ;  /* 0x0000000a085e1981 */ /* 0x0000a8000c1e1100 */
[----:B------:R-:W0:Y:S04]  /*40160*/  LDL R8, [R1+0x1824] ;  /* 0x0018240001087983 */ /* 0x000e280000100800 */
[----:B------:R-:W0:Y:S01]  /*40170*/  LDL R9, [R1+0x1828] ;  /* 0x0018280001097983 */ /* 0x000e220000100800 */
[----:B------:R-:W-:Y:S02]  /*40180*/  PRMT R101, RZ, 0x7610, R101 ;  /* 0x00007610ff657816 */ /* 0x000fe40000000065 */
[----:B0-----:R-:W-:-:S04]  /*40190*/  @P1 LOP3.LUT R9, R9, R8, RZ, 0x3c, !PT ;  /* 0x0000000809091212 */ /* 0x001fc800078e3cff */
[----:B------:R-:W-:-:S04]  /*401a0*/  @P1 LOP3.LUT R8, R9, R8, RZ, 0x3c, !PT ;  /* 0x0000000809081212 */ /* 0x000fc800078e3cff */
[----:B------:R-:W-:-:S05]  /*401b0*/  @P1 LOP3.LUT R9, R9, R8, RZ, 0x3c, !PT ;  /* 0x0000000809091212 */ /* 0x000fca00078e3cff */
[----:B------:R0:W4:Y:S04]  /*401c0*/  @P1 LDG.E.U8 R101, desc[UR10][R8.64] ;  /* 0x0000000a08651981 */ /* 0x000128000c1e1100 */
[----:B------:R-:W0:Y:S04]  /*401d0*/  LDL R8, [R1+0x181c] ;  /* 0x00181c0001087983 */ /* 0x000e280000100800 */
[----:B------:R-:W0:Y:S01]  /*401e0*/  LDL R9, [R1+0x1820] ;  /* 0x0018200001097983 */ /* 0x000e220000100800 */
[----:B------:R-:W-:Y:S02]  /*401f0*/  ISETP.GT.AND P2, PT, R2, 0x5, PT ;  /* 0x000000050200780c */ /* 0x000fe40003f44270 */
[----:B------:R-:W-:-:S11]  /*40200*/  PRMT R95, RZ, 0x7610, R95 ;  /* 0x00007610ff5f7816 */ /* 0x000fd6000000005f */
[----:B0-----:R-:W-:-:S04]  /*40210*/  @P2 LOP3.LUT R9, R9, R8, RZ, 0x3c, !PT ;  /* 0x0000000809092212 */ /* 0x001fc800078e3cff */
[----:B------:R-:W-:-:S04]  /*40220*/  @P2 LOP3.LUT R8, R9, R8, RZ, 0x3c, !PT ;  /* 0x0000000809082212 */ /* 0x000fc800078e3cff */
[----:B------:R-:W-:-:S05]  /*40230*/  @P2 LOP3.LUT R9, R9, R8, RZ, 0x3c, !PT ;  /* 0x0000000809092212 */ /* 0x000fca00078e3cff */
[----:B------:R0:W3:Y:S04]  /*40240*/  @P2 LDG.E.U8 R95, desc[UR10][R8.64] ;  /* 0x0000000a085f2981 */ /* 0x0000e8000c1e1100 */
        /* <DEDUP_REMOVED lines=1131> */
[----:B------:R-:W2:Y:S01]  /*44900*/  @P0 LDG.E.U8 R246, desc[UR10][R8.64] ;  /* 0x0000000a08f60981 */ /* 0x000ea2000c1e1100 */
[----:B------:R-:W-:-:S03]  /*44910*/  ISETP.GT.AND P1, PT, R2, 0x51, PT ;  /* 0x000000510200780c */ /* 0x000fc60003f24270 */
[----:B--2---:R0:W-:Y:S04]  /*44920*/  STL [R1+0xfb0], R246 ;  /* 0x000fb0f601007387 */ /* 0x0041e80000100800 */
[----:B0-----:R-:W2:Y:S04]  /*44930*/  LDL.LU R246, [R1+0x38f0] ;  /* 0x0038f00001f67983 */ /* 0x001ea80000300800 */
[----:B------:R-:W3:Y:S04]  /*44940*/  LDL R8, [R1+0x277c] ;  /* 0x00277c0001087983 */ /* 0x000ee80000100800 */
[----:B------:R-:W3:Y:S01]  /*44950*/  LDL R9, [R1+0x2780] ;  /* 0x0027800001097983 */ /* 0x000ee20000100800 */
[----:B------:R-:W-:-:S02]  /*44960*/  PRMT R238, RZ, 0x7610, R238 ;  /* 0x00007610ffee7816 */ /* 0x000fc400000000ee */
[----:B---3--:R-:W-:-:S04]  /*44970*/  @P1 LOP3.LUT R9, R9, R8, RZ, 0x3c, !PT ;  /* 0x0000000809091212 */ /* 0x008fc800078e3cff */
[----:B------:R-:W-:-:S04]  /*44980*/  @P1 LOP3.LUT R8, R9, R8, RZ, 0x3c, !PT ;  /* 0x0000000809081212 */ /* 0x000fc800078e3cff */
[----:B------:R-:W-:-:S05]  /*44990*/  @P1 LOP3.LUT R9, R9, R8, RZ, 0x3c, !PT ;  /* 0x0000000809091212 */ /* 0x000fca00078e3cff */
[----:B------:R0:W3:Y:S04]  /*449a0*/  @P1 LDG.E.U8 R238, desc[UR10][R8.64] ;  /* 0x0000000a08ee1981 */ /* 0x0000e8000c1e1100 */
[----:B------:R-:W0:Y:S04]  /*449b0*/  LDL R8, [R1+0x2774] ;  /* 0x0027740001087983 */ /* 0x000e280000100800 */
[----:B------:R-:W0:Y:S01]  /*449c0*/  LDL R9, [R1+0x2778] ;  /* 0x0027780001097983 */ /* 0x000e220000100800 */
[----:B--2---:R-:W-:Y:S02]  /*449d0*/  PRMT R246, RZ, 0x7610, R246 ;  /* 0x00007610fff67816 */ /* 0x004fe400000000f6 */
[----:B0-----:R-:W-:-:S04]  /*449e0*/  @P1 LOP3.LUT R9, R9, R8, RZ, 0x3c, !PT ;  /* 0x0000000809091212 */ /* 0x001fc800078e3cff */
[----:B------:R-:W-:-:S04]  /*449f0*/  @P1 LOP3.LUT R8, R9, R8, RZ, 0x3c, !PT ;  /* 0x0000000809081212 */ /* 0x000fc800078e3cff */
[----:B------:R-:W-:-:S05]  /*44a00*/  @P1 LOP3.LUT R9, R9, R8, RZ, 0x3c, !PT ;  /* 0x0000000809091212 */ /* 0x000fca00078e3cff */
[----:B------:R-:W2:Y:S01]  /*44a10*/  @P1 LDG.E.U8 R246, desc[UR10][R8.64] ;  /* 0x0000000a08f61981 */ /* 0x000ea2000c1e1100 */
[----:B------:R-:W-:-:S03]  /*44a20*/  ISETP.GT.AND P0, PT, R2, 0x52, PT ;  /* 0x000000520200780c */ /* 0x000fc60003f04270 */
[----:B--2---:R0:W-:Y:S04]  /*44a30*/  STL [R1+0xfa8], R246 ;  /* 0x000fa8f601007387 */ /* 0x0041e80000100800 */
[----:B0-----:R-:W2:Y:S04]  /*44a40*/  LDL.LU R246, [R1+0x38ec] ;  /* 0x0038ec0001f67983 */ /* 0x001ea80000300800 */
[----:B------:R-:W4:Y:S04]  /*44a50*/  LDL R8, [R1+0x276c] ;  /* 0x00276c0001087983 */ /* 0x000f280000100800 */
[----:B------:R-:W4:Y:S01]  /*44a60*/  LDL R9, [R1+0x2770] ;  /* 0x0027700001097983 */ /* 0x000f220000100800 */
[----:B--2---:R-:W-:-:S02]  /*44a70*/  PRMT R246, RZ, 0x7610, R246 ;  /* 0x00007610fff67816 */ /* 0x004fc400000000f6 */
[----:B----4-:R-:W-:-:S04]  /*44a80*/  @P0 LOP3.LUT R9, R9, R8, RZ, 0x3c, !PT ;  /* 0x0000000809090212 */ /* 0x010fc800078e3cff */
        /* <DEDUP_REMOVED lines=9> */
[----:B------:R-:W4:Y:S01]  /*44b20*/  @P0 LDG.E.U8 R231, desc[UR10][R8.64] ;  /* 0x0000000a08e70981 */ /* 0x000f22000c1e1100 */
[----:B------:R-:W-:-:S03]  /*44b30*/  ISETP.GT.AND P1, PT, R2, 0x53, PT ;  /* 0x000000530200780c */ /* 0x000fc60003f24270 */
[----:B----4-:R0:W-:Y:S04]  /*44b40*/  STL [R1+0xfa0], R231 ;  /* 0x000fa0e701007387 */ /* 0x0101e80000100800 */
[----:B0-----:R-:W4:Y:S04]  /*44b50*/  LDL.LU R231, [R1+0x38e8] ;  /* 0x0038e80001e77983 */ /* 0x001f280000300800 */
[----:B------:R-:W3:Y:S04]  /*44b60*/  LDL R8, [R1+0x275c] ;  /* 0x00275c0001087983 */ /* 0x000ee80000100800 */
[----:B------:R-:W3:Y:S01]  /*44b70*/  LDL R9, [R1+0x2760] ;  /* 0x0027600001097983 */ /* 0x000ee20000100800 */
[----:B----4-:R-:W-:-:S02]  /*44b80*/  PRMT R231, RZ, 0x7610, R231 ;  /* 0x00007610ffe77816 */ /* 0x010fc400000000e7 */
[----:B---3--:R-:W-:-:S04]  /*44b90*/  @P1 LOP3.LUT R9, R9, R8, RZ, 0x3c, !PT ;  /* 0x0000000809091212 */ /* 0x008fc800078e3cff */
        /* <DEDUP_REMOVED lines=13> */
[----:B------:R-:W2:Y:S04]  /*44c70*/  LDL R8, [R1+0x274c] ;  /* 0x00274c0001087983 */ /* 0x000ea80000100800 */
[----:B------:R-:W2:Y:S01]  /*44c80*/  LDL R9, [R1+0x2750] ;  /* 0x0027500001097983 */ /* 0x000ea20000100800 */
[----:B----4-:R-:W-:-:S02]  /*44c90*/  PRMT R223, RZ, 0x7610, R223 ;  /* 0x00007610ffdf7816 */ /* 0x010fc400000000df */
[----:B--2---:R-:W-:-:S04]  /*44ca0*/  @P0 LOP3.LUT R9, R9, R8, RZ, 0x3c, !PT ;  /* 0x0000000809090212 */ /* 0x004fc800078e3cff */
        /* <DEDUP_REMOVED lines=206> */
[----:B------:R-:W2:Y:S04]  /*45990*/  @P0 LDG.E.U8 R84, desc[UR10][R8.64] ;  /* 0x0000000a08540981 */ /* 0x000ea8000c1e1100 */
[----:B--2---:R0:W-:Y:S04]  /*459a0*/  STL [R1+0xfb8], R84 ;  /* 0x000fb85401007387 */ /* 0x0041e80000100800 */
[----:B0-----:R-:W2:Y:S04]  /*459b0*/  LDL.LU R84, [R1+0x38b0] ;  /* 0x0038b00001547983 */ /* 0x001ea80000300800 */
[----:B------:R-:W4:Y:S04]  /*459c0*/  LDL R8, [R1+0x2684] ;  /* 0x0026840001087983 */ /* 0x000f280000100800 */
[----:B------:R-:W4:Y:S01]  /*459d0*/  LDL R9, [R1+0x2688] ;  /* 0x0026880001097983 */ /* 0x000f220000100800 */
[----:B------:R-:W-:-:S02]  /*459e0*/  PRMT R146, RZ, 0x7610, R146 ;  /* 0x00007610ff927816 */ /* 0x000fc40000000092 */
[----:B----4-:R-:W-:-:S04]  /*459f0*/  @P0 LOP3.LUT R9, R9, R8, RZ, 0x3c, !PT ;  /* 0x0000000809090212 */ /* 0x010fc800078e3cff */
[----:B------:R-:W-:-:S04]  /*45a00*/  @P0 LOP3.LUT R8, R9, R8, RZ, 0x3c, !PT ;  /* 0x0000000809080212 */ /* 0x000fc800078e3cff */
[----:B------:R-:W-:-:S05]  /*45a10*/  @P0 LOP3.LUT R9, R9, R8, RZ, 0x3c, !PT ;  /* 0x0000000809090212 */ /* 0x000fca00078e3cff */
[----:B------:R-:W4:Y:S04]  /*45a20*/  @P0 LDG.E.U8 R146, desc[UR10][R8.64] ;  /* 0x0000000a08920981 */ /* 0x000f28000c1e1100 */
[----:B------:R-:W3:Y:S04]  /*45a30*/  LDL R8, [R1+0x267c] ;  /* 0x00267c0001087983 */ /* 0x000ee80000100800 */
[----:B------:R-:W3:Y:S01]  /*45a40*/  LDL R9, [R1+0x2680] ;  /* 0x0026800001097983 */ /* 0x000ee20000100800 */
[----:B------:R-:W-:-:S03]  /*45a50*/  ISETP.GT.AND P1, PT, R2, 0x61, PT ;  /* 0x000000610200780c */ /* 0x000fc60003f24270 */
[----:B----4-:R0:W-:Y:S10]  /*45a60*/  STL [R1+0x37a0], R146 ;  /* 0x0037a09201007387 */ /* 0x0101f40000100800 */
[----:B---3--:R-:W-:-:S04]  /*45a70*/  @P1 LOP3.LUT R9, R9, R8, RZ, 0x3c, !PT ;  /* 0x0000000809091212 */ /* 0x008fc800078e3cff */
[C---:B------:R-:W-:Y:S02]  /*45a80*/  @P1 LOP3.LUT R8, R9.reuse, R8, RZ, 0x3c, !PT ;  /* 0x0000000809081212 */ /* 0x040fe400078e3cff */
[----:B0-----:R-:W-:Y:S02]  /*45a90*/  PRMT R146, RZ, 0x7610, R146 ;  /* 0x00007610ff927816 */ /* 0x001fe40000000092 */
[----:B------:R-:W-:-:S05]  /*45aa0*/  @P1 LOP3.LUT R9, R9, R8, RZ, 0x3c, !PT ;  /* 0x0000000809091212 */ /* 0x000fca00078e3cff */
[----:B------:R-:W3:Y:S04]  /*45ab0*/  @P1 LDG.E.U8 R146, desc[UR10][R8.64] ;  /* 0x0000000a08921981 */ /* 0x000ee8000c1e1100 */
[----:B------:R-:W4:Y:S04]  /*45ac0*/  LDL R8, [R1+0x2674] ;  /* 0x0026740001087983 */ /* 0x000f280000100800 */
[----:B------:R-:W4:Y:S01]  /*45ad0*/  LDL R9, [R1+0x2678] ;  /* 0x0026780001097983 */ /* 0x000f220000100800 */
[----:B------:R-:W-:-:S03]  /*45ae0*/  PRMT R147, RZ, 0x7610, R147 ;  /* 0x00007610ff937816 */ /* 0x000fc60000000093 */
[----:B---3--:R0:W-:Y:S01]  /*45af0*/  STL [R1+0x37a4], R146 ;  /* 0x0037a49201007387 */ /* 0x0081e20000100800 */
[----:B------:R-:W-:Y:S02]  /*45b00*/  ISETP.GT.AND P0, PT, R2, 0x62, PT ;  /* 0x000000620200780c */ /* 0x000fe40003f04270 */
[----:B------:R-:W-:Y:S02]  /*45b10*/  PRMT R46, RZ, 0x7610, R46 ;  /* 0x00007610ff2e7816 */ /* 0x000fe4000000002e */
[----:B------:R-:W-:Y:S02]  /*45b20*/  PRMT R36, RZ, 0x7610, R36 ;  /* 0x00007610ff247816 */ /* 0x000fe40000000024 */
[----:B------:R-:W-:Y:S01]  /*45b30*/  PRMT R149, RZ, 0x7610, R149 ;  /* 0x00007610ff957816 */ /* 0x000fe20000000095 */
[----:B0-----:R-:W3:Y:S01]  /*45b40*/  LDL R146, [R1+0x2658] ;  /* 0x0026580001927983 */ /* 0x001ee20000100800 */
[----:B----4-:R-:W-:-:S04]  /*45b50*/  @P1 LOP3.LUT R9, R9, R8, RZ, 0x3c, !PT ;  /* 0x0000000809091212 */ /* 0x010fc800078e3cff */
[----:B------:R-:W-:-:S04]  /*45b60*/  @P1 LOP3.LUT R8, R9, R8, RZ, 0x3c, !PT ;  /* 0x0000000809081212 */ /* 0x000fc800078e3cff */
[----:B------:R-:W-:-:S05]  /*45b70*/  @P1 LOP3.LUT R9, R9, R8, RZ, 0x3c, !PT ;  /* 0x0000000809091212 */ /* 0x000fca00078e3cff */
        /* <DEDUP_REMOVED lines=15> */
[----:B------:R-:W-:-:S13]  /*45c70*/  ISETP.GT.AND P1, PT, R2, 0x63, PT ;  /* 0x000000630200780c */ /* 0x000fda0003f24270 */
[----:B0-----:R-:W-:-:S04]  /*45c80*/  @P1 LOP3.LUT R9, R9, R8, RZ, 0x3c, !PT ;  /* 0x0000000809091212 */ /* 0x001fc800078e3cff */
[----:B------:R-:W-:-:S04]  /*45c90*/  @P1 LOP3.LUT R8, R9, R8, RZ, 0x3c, !PT ;  /* 0x0000000809081212 */ /* 0x000fc800078e3cff */
[----:B------:R-:W-:-:S05]  /*45ca0*/  @P1 LOP3.LUT R9, R9, R8, RZ, 0x3c, !PT ;  /* 0x0000000809091212 */ /* 0x000fca00078e3cff */
[----:B------:R3:W4:Y:S04]  /*45cb0*/  @P1 LDG.E.U8 R149, desc[UR10][R8.64] ;  /* 0x0000000a08951981 */ /* 0x000728000c1e1100 */
[----:B------:R-:W2:Y:S01]  /*45cc0*/  LDL R9, [R1+0x2654] ;  /* 0x0026540001097983 */ /* 0x000ea20000100800 */
[----:B------:R-:W-:Y:S01]  /*45cd0*/  PRMT R35, RZ, 0x7610, R35 ;  /* 0x00007610ff237816 */ /* 0x000fe20000000023 */
[----:B---3--:R-:W-:Y:S01]  /*45ce0*/  @P1 IMAD.MOV.U32 R8, RZ, RZ, R146 ;  /* 0x000000ffff081224 */ /* 0x008fe200078e0092 */
[----:B------:R-:W-:Y:S01]  /*45cf0*/  ISETP.GT.AND P0, PT, R2, 0x64, PT ;  /* 0x000000640200780c */ /* 0x000fe20003f04270 */
[----:B------:R-:W3:Y:S04]  /*45d00*/  LDL R146, [R1+0x2630] ;  /* 0x0026300001927983 */ /* 0x000ee80000100800 */
[----:B--2---:R0:W2:Y:S04]  /*45d10*/  @P1 LDG.E.U8 R35, desc[UR10][R8.64] ;  /* 0x0000000a08231981 */ /* 0x0040a8000c1e1100 */
[----:B------:R-:W0:Y:S04]  /*45d20*/  LDL R8, [R1+0x264c] ;  /* 0x00264c0001087983 */ /* 0x000e280000100800 */
[----:B------:R-:W0:Y:S01]  /*45d30*/  LDL R9, [R1+0x2650] ;  /* 0x0026500001097983 */ /* 0x000e220000100800 */
[----:B------:R-:W-:-:S02]  /*45d40*/  PRMT R3, RZ, 0x7610, R3 ;  /* 0x00007610ff037816 */ /* 0x000fc40000000003 */
        /* <DEDUP_REMOVED lines=13> */
[----:B------:R-:W-:Y:S02]  /*45e20*/  ISETP.GT.AND P1, PT, R2, 0x65, PT ;  /* 0x000000650200780c */ /* 0x000fe40003f24270 */
[----:B------:R-:W-:-:S11]  /*45e30*/  PRMT R150, RZ, 0x7610, R150 ;  /* 0x00007610ff967816 */ /* 0x000fd60000000096 */
[----:B0-----:R-:W-:-:S04]  /*45e40*/  @P1 LOP3.LUT R9, R9, R8, RZ, 0x3c, !PT ;  /* 0x0000000809091212 */ /* 0x001fc800078e3cff */
[----:B------:R-:W-:-:S04]  /*45e50*/  @P1 LOP3.LUT R8, R9, R8, RZ, 0x3c, !PT ;  /* 0x0000000809081212 */ /* 0x000fc800078e3cff */
[----:B------:R-:W-:-:S05]  /*45e60*/  @P1 LOP3.LUT R9, R9, R8, RZ, 0x3c, !PT ;  /* 0x0000000809091212 */ /* 0x000fca00078e3cff */
[----:B------:R0:W2:Y:S04]  /*45e70*/  @P1 LDG.E.U8 R150, desc[UR10][R8.64] ;  /* 0x0000000a08961981 */ /* 0x0000a8000c1e1100 */
[----:B------:R-:W0:Y:S04]  /*45e80*/  LDL R8, [R1+0x2634] ;  /* 0x0026340001087983 */ /* 0x000e280000100800 */
[----:B------:R-:W0:Y:S01]  /*45e90*/  LDL R9, [R1+0x2638] ;  /* 0x0026380001097983 */ /* 0x000e220000100800 */
[----:B------:R-:W-:Y:S02]  /*45ea0*/  PRMT R25, RZ, 0x7610, R25 ;  /* 0x00007610ff197816 */ /* 0x000fe40000000019 */
[----:B------:R-:W-:-:S02]  /*45eb0*/  ISETP.GT.AND P0, PT, R2, 0x66, PT ;  /* 0x000000660200780c */ /* 0x000fc40003f04270 */
[----:B0-----:R-:W-:-:S04]  /*45ec0*/  @P1 LOP3.LUT R9, R9, R8, RZ, 0x3c, !PT ;  /* 0x0000000809091212 */ /* 0x001fc800078e3cff */
[----:B------:R-:W-:-:S04]  /*45ed0*/  @P1 LOP3.LUT R8, R9, R8, RZ, 0x3c, !PT ;  /* 0x0000000809081212 */ /* 0x000fc800078e3cff */
[----:B------:R-:W-:-:S05]  /*45ee0*/  @P1 LOP3.LUT R9, R9, R8, RZ, 0x3c, !PT ;  /* 0x0000000809091212 */ /* 0x000fca00078e3cff */
[----:B------:R3:W2:Y:S04]  /*45ef0*/  @P1 LDG.E.U8 R25, desc[UR10][R8.64] ;  /* 0x0000000a08191981 */ /* 0x0006a8000c1e1100 */
[----:B------:R-:W4:Y:S01]  /*45f00*/  LDL R9, [R1+0x262c] ;  /* 0x00262c0001097983 */ /* 0x000f220000100800 */
[----:B------:R-:W-:Y:S01]  /*45f10*/  PRMT R5, RZ, 0x7610, R5 ;  /* 0x00007610ff057816 */ /* 0x000fe20000000005 */
[----:B---3--:R-:W-:Y:S01]  /*45f20*/  @P0 IMAD.MOV.U32 R8, RZ, RZ, R146 ;  /* 0x000000ffff080224 */ /* 0x008fe200078e0092 */
[----:B------:R-:W-:Y:S01]  /*45f30*/  PRMT R39, RZ, 0x7610, R39 ;  /* 0x00007610ff277816 */ /* 0x000fe20000000027 */
[----:B------:R-:W3:Y:S04]  /*45f40*/  LDL R146, [R1+0x2608] ;  /* 0x0026080001927983 */ /* 0x000ee80000100800 */
[----:B----4-:R0:W4:Y:S04]  /*45f50*/  @P0 LDG.E.U8 R5, desc[UR10][R8.64] ;  /* 0x0000000a08050981 */ /* 0x010128000c1e1100 */
        /* <DEDUP_REMOVED lines=100> */
[----:B------:R-:W4:Y:S01]  /*465a0*/  LDL R9, [R1+0x25b4] ;  /* 0x0025b40001097983 */ /* 0x000f220000100800 */
[----:B------:R-:W-:Y:S01]  /*465b0*/  PRMT R32, RZ, 0x7610, R32 ;  /* 0x00007610ff207816 */ /* 0x000fe20000000020 */
[----:B---3--:R-:W-:Y:S01]  /*465c0*/  @P1 IMAD.MOV.U32 R8, RZ, RZ, R146 ;  /* 0x000000ffff081224 */ /* 0x008fe200078e0092 */
[----:B------:R-:W-:Y:S01]  /*465d0*/  ISETP.GT.AND P0, PT, R2, 0x6e, PT ;  /* 0x0000006e0200780c */ /* 0x000fe20003f04270 */
[----:B------:R-:W3:Y:S04]  /*465e0*/  LDL R146, [R1+0x2590] ;  /* 0x0025900001927983 */ /* 0x000ee80000100800 */
[----:B----4-:R0:W4:Y:S04]  /*465f0*/  @P1 LDG.E.U8 R32, desc[UR10][R8.64] ;  /* 0x0000000a08201981 */ /* 0x010128000c1e1100 */
[----:B------:R-:W0:Y:S04]  /*46600*/  LDL R8, [R1+0x25ac] ;  /* 0x0025ac0001087983 */ /* 0x000e280000100800 */
[----:B------:R-:W0:Y:S01]  /*46610*/  LDL R9, [R1+0x25b0] ;  /* 0x0025b00001097983 */ /* 0x000e220000100800 */
[----:B------:R-:W-:-:S02]  /*46620*/  PRMT R50, RZ, 0x7610, R50 ;  /* 0x00007610ff327816 */ /* 0x000fc40000000032 */
        /* <DEDUP_REMOVED lines=22> */
[----:B------:R-:W-:-:S02]  /*46790*/  ISETP.GT.AND P0, PT, R2, 0x70, PT ;  /* 0x000000700200780c */ /* 0x000fc40003f04270 */
[----:B0-----:R-:W-:-:S04]  /*467a0*/  @P1 LOP3.LUT R9, R9, R8, RZ, 0x3c, !PT ;  /* 0x0000000809091212 */ /* 0x001fc800078e3cff */
[----:B------:R-:W-:-:S04]  /*467b0*/  @P1 LOP3.LUT R8, R9, R8, RZ, 0x3c, !PT ;  /* 0x0000000809081212 */ /* 0x000fc800078e3cff */
[----:B------:R-:W-:-:S05]  /*467c0*/  @P1 LOP3.LUT R9, R9, R8, RZ, 0x3c, !PT ;  /* 0x0000000809091212 */ /* 0x000fca00078e3cff */
[----:B------:R3:W4:Y:S04]  /*467d0*/  @P1 LDG.E.U8 R34, desc[UR10][R8.64] ;  /* 0x0000000a08221981 */ /* 0x000728000c1e1100 */
[----:B------:R-:W2:Y:S01]  /*467e0*/  LDL R9, [R1+0x258c] ;  /* 0x00258c0001097983 */ /* 0x000ea20000100800 */
[----:B------:R-:W-:Y:S01]  /*467f0*/  PRMT R47, RZ, 0x7610, R47 ;  /* 0x00007610ff2f7816 */ /* 0x000fe2000000002f */
[----:B---3--:R-:W-:Y:S01]  /*46800*/  @P0 IMAD.MOV.U32 R8, RZ, RZ, R146 ;  /* 0x000000ffff080224 */ /* 0x008fe200078e0092 */
[----:B------:R-:W-:Y:S01]  /*46810*/  PRMT R63, RZ, 0x7610, R63 ;  /* 0x00007610ff3f7816 */ /* 0x000fe2000000003f */
[----:B------:R-:W3:Y:S04]  /*46820*/  LDL R146, [R1+0x2568] ;  /* 0x0025680001927983 */ /* 0x000ee80000100800 */
[----:B--2---:R0:W2:Y:S04]  /*46830*/  @P0 LDG.E.U8 R47, desc[UR10][R8.64] ;  /* 0x0000000a082f0981 */ /* 0x0040a8000c1e1100 */
        /* <DEDUP_REMOVED lines=210> */
[----:B------:R-:W-:Y:S02]  /*47560*/  LOP3.LUT R92, R92, 0xffff, RZ, 0xc0, !PT ;  /* 0x0000ffff5c5c7812 */ /* 0x000fe400078ec0ff */
[----:B------:R-:W-:Y:S02]  /*47570*/  LOP3.LUT R93, R93, 0xffff, RZ, 0xc0, !PT ;  /* 0x0000ffff5d5d7812 */ /* 0x000fe400078ec0ff */
[----:B------:R-:W-:-:S02]  /*47580*/  LOP3.LUT R94, R94, 0xffff, RZ, 0xc0, !PT ;  /* 0x0000ffff5e5e7812 */ /* 0x000fc400078ec0ff */
[----:B------:R-:W-:Y:S02]  /*47590*/  PRMT R92, R92, 0x3340, R93 ;  /* 0x000033405c5c7816 */ /* 0x000fe4000000005d */
[----:B------:R-:W-:Y:S02]  /*475a0*/  LOP3.LUT R95, R95, 0xffff, RZ, 0xc0, !PT ;  /* 0x0000ffff5f5f7812 */ /* 0x000fe400078ec0ff */
[----:B------:R-:W-:Y:S02]  /*475b0*/  LOP3.LUT R96, R96, 0xffff, RZ, 0xc0, !PT ;  /* 0x0000ffff60607812 */ /* 0x000fe400078ec0ff */
[----:B------:R-:W-:Y:S02]  /*475c0*/  PRMT R94, R94, 0x3340, R95 ;  /* 0x000033405e5e7816 */ /* 0x000fe4000000005f */
[----:B------:R-:W-:Y:S02]  /*475d0*/  LOP3.LUT R97, R97, 0xffff, RZ, 0xc0, !PT ;  /* 0x0000ffff61617812 */ /* 0x000fe400078ec0ff */
[----:B------:R-:W-:-:S02]  /*475e0*/  LOP3.LUT R15, R15, 0xffff, RZ, 0xc0, !PT ;  /* 0x0000ffff0f0f7812 */ /* 0x000fc400078ec0ff */
[----:B------:R-:W-:Y:S02]  /*475f0*/  LOP3.LUT R14, R14, 0xffff, RZ, 0xc0, !PT ;  /* 0x0000ffff0e0e7812 */ /* 0x000fe400078ec0ff */
[----:B------:R-:W-:Y:S02]  /*47600*/  PRMT R96, R96, 0x3340, R97 ;  /* 0x0000334060607816 */ /* 0x000fe40000000061 */
[----:B------:R-:W-:Y:S02]  /*47610*/  LOP3.LUT R11, R11, 0xffff, RZ, 0xc0, !PT ;  /* 0x0000ffff0b0b7812 */ /* 0x000fe400078ec0ff */
[----:B------:R-:W-:Y:S02]  /*47620*/  LOP3.LUT R10, R10, 0xffff, RZ, 0xc0, !PT ;  /* 0x0000ffff0a0a7812 */ /* 0x000fe400078ec0ff */
[----:B------:R-:W-:Y:S02]  /*47630*/  PRMT R14, R15, 0x3340, R14 ;  /* 0x000033400f0e7816 */ /* 0x000fe4000000000e */
[----:B------:R-:W-:-:S04]  /*47640*/  PRMT R11, R11, 0x3340, R10 ;  /* 0x000033400b0b7816 */ /* 0x000fc8000000000a */
[----:B------:R-:W-:Y:S01]  /*47650*/  PRMT R11, R14, 0x5410, R11 ;  /* 0x000054100e0b7816 */ /* 0x000fe2000000000b */
[----:B--2---:R0:W2:Y:S02]  /*47660*/  @P1 LDG.E.U8 R56, desc[UR10][R8.64] ;  /* 0x0000000a08381981 */ /* 0x0040a4000c1e1100 */
[----:B0-----:R-:W-:Y:S02]  /*47670*/  LOP3.LUT R9, R87, 0xffff, RZ, 0xc0, !PT ;  /* 0x0000ffff57097812 */ /* 0x001fe400078ec0ff */
[----:B------:R-:W-:Y:S01]  /*47680*/  LOP3.LUT R8, R86, 0xffff, RZ, 0xc0, !PT ;  /* 0x0000ffff56087812 */ /* 0x000fe200078ec0ff */
[----:B------:R-:W3:Y:S03]  /*47690*/  LDL.LU R87, [R1+0x38ac] ;  /* 0x0038ac0001577983 */ /* 0x000ee60000300800 */
[----:B------:R-:W-:Y:S01]  /*476a0*/  PRMT R93, R9, 0x3340, R8 ;  /* 0x00003340095d7816 */ /* 0x000fe20000000008 */
[----:B------:R-:W4:Y:S01]  /*476b0*/  LDL.LU R86, [R1+0x38a8] ;  /* 0x0038a80001567983 */ /* 0x000f220000300800 */
[----:B------:R-:W-:-:S02]  /*476c0*/  LOP3.LUT R9, R89, 0xffff, RZ, 0xc0, !PT ;  /* 0x0000ffff59097812 */ /* 0x000fc400078ec0ff */
[----:B------:R-:W-:Y:S01]  /*476d0*/  LOP3.LUT R8, R88, 0xffff, RZ, 0xc0, !PT ;  /* 0x0000ffff58087812 */ /* 0x000fe200078ec0ff */
[----:B------:R-:W2:Y:S03]  /*476e0*/  LDL.LU R89, [R1+0x38a4] ;  /* 0x0038a40001597983 */ /* 0x000ea60000300800 */
[----:B------:R-:W-:Y:S01]  /*476f0*/  PRMT R95, R9, 0x3340, R8 ;  /* 0x00003340095f7816 */ /* 0x000fe20000000008 */
[----:B------:R-:W2:Y:S01]  /*47700*/  LDL.LU R88, [R1+0x38a0] ;  /* 0x0038a00001587983 */ /* 0x000ea20000300800 */
[----:B------:R-:W-:Y:S02]  /*47710*/  LOP3.LUT R9, R91, 0xffff, RZ, 0xc0, !PT ;  /* 0x0000ffff5b097812 */ /* 0x000fe400078ec0ff */
[----:B------:R-:W-:Y:S01]  /*47720*/  LOP3.LUT R8, R90, 0xffff, RZ, 0xc0, !PT ;  /* 0x0000ffff5a087812 */ /* 0x000fe200078ec0ff */
[----:B------:R-:W2:Y:S03]  /*47730*/  LDL.LU R91, [R1+0x389c] ;  /* 0x00389c00015b7983 */ /* 0x000ea60000300800 */
[----:B------:R-:W-:Y:S01]  /*47740*/  PRMT R97, R9, 0x3340, R8 ;  /* 0x0000334009617816 */ /* 0x000fe20000000008 */
[----:B------:R-:W2:Y:S01]  /*47750*/  LDL.LU R90, [R1+0x3898] ;  /* 0x00389800015a7983 */ /* 0x000ea20000300800 */
[----:B------:R-:W-:-:S03]  /*47760*/  PRMT R8, R92, 0x5410, R93 ;  /* 0x000054105c087816 */ /* 0x000fc6000000005d */
[----:B------:R-:W3:Y:S01]  /*47770*/  LDL R146, [R1+0x296c] ;  /* 0x00296c0001927983 */ /* 0x000ee20000100800 */
[----:B------:R-:W-:-:S03]  /*47780*/  PRMT R9, R94, 0x5410, R95 ;  /* 0x000054105e097816 */ /* 0x000fc6000000005f */
[----:B------:R-:W4:Y:S01]  /*47790*/  LDL R15, [R1+0x2498] ;  /* 0x00249800010f7983 */ /* 0x000f220000100800 */
[----:B------:R-:W-:-:S03]  /*477a0*/  PRMT R10, R96, 0x5410, R97 ;  /* 0x00005410600a7816 */ /* 0x000fc60000000061 */
[----:B------:R-:W2:Y:S04]  /*477b0*/  LDL.LU R93, [R1+0x3894] ;  /* 0x00389400015d7983 */ /* 0x000ea80000300800 */
[----:B------:R-:W2:Y:S04]  /*477c0*/  LDL.LU R92, [R1+0x3890] ;  /* 0x00389000015c7983 */ /* 0x000ea80000300800 */
[----:B------:R-:W2:Y:S04]  /*477d0*/  LDL.LU R95, [R1+0x388c] ;  /* 0x00388c00015f7983 */ /* 0x000ea80000300800 */
[----:B------:R-:W2:Y:S04]  /*477e0*/  LDL.LU R94, [R1+0x3888] ;  /* 0x00388800015e7983 */ /* 0x000ea80000300800 */
[----:B------:R-:W2:Y:S04]  /*477f0*/  LDL.LU R97, [R1+0x3884] ;  /* 0x0038840001617983 */ /* 0x000ea80000300800 */
[----:B------:R-:W2:Y:S04]  /*47800*/  LDL.LU R96, [R1+0x3880] ;  /* 0x0038800001607983 */ /* 0x000ea80000300800 */
[----:B------:R-:W4:Y:S01]  /*47810*/  LDL R14, [R1+0x2494] ;  /* 0x00249400010e7983 */ /* 0x000f220000100800 */
[----:B------:R-:W-:-:S02]  /*47820*/  PRMT R71, RZ, 0x7610, R71 ;  /* 0x00007610ff477816 */ /* 0x000fc40000000047 */
[----:B----4-:R-:W-:-:S04]  /*47830*/  @P1 LOP3.LUT R15, R15, R14, RZ, 0x3c, !PT ;  /* 0x0000000e0f0f1212 */ /* 0x010fc800078e3cff */
[----:B------:R-:W-:-:S04]  /*47840*/  @P1 LOP3.LUT R14, R15, R14, RZ, 0x3c, !PT ;  /* 0x0000000e0f0e1212 */ /* 0x000fc800078e3cff */
[----:B------:R-:W-:-:S05]  /*47850*/  @P1 LOP3.LUT R15, R15, R14, RZ, 0x3c, !PT ;  /* 0x0000000e0f0f1212 */ /* 0x000fca00078e3cff */
[----:B------:R0:W4:Y:S01]  /*47860*/  @P1 LDG.E.U8 R71, desc[UR10][R14.64] ;  /* 0x0000000a0e471981 */ /* 0x000122000c1e1100 */
[----:B------:R-:W-:Y:S06]  /*47870*/  BAR.SYNC.DEFER_BLOCKING 0x0 ;  /* 0x0000000000007b1d */ /* 0x000fec0000010000 */
[----:B---3--:R1:W-:Y:S02]  /*47880*/  STS.128 [R146+UR4+0x10000], R8 ;  /* 0x0100000892007988 */ /* 0x0083e40008000c04 */
[----:B-1----:R-:W-:Y:S02]  /*47890*/  LOP3.LUT R11, R99, 0xffff, RZ, 0xc0, !PT ;  /* 0x0000ffff630b7812 */ /* 0x002fe400078ec0ff */
[----:B------:R-:W-:Y:S01]  /*478a0*/  LOP3.LUT R10, R98, 0xffff, RZ, 0xc0, !PT ;  /* 0x0000ffff620a7812 */ /* 0x000fe200078ec0ff */
[----:B------:R-:W3:Y:S01]  /*478b0*/  LDL.LU R99, [R1+0x387c] ;  /* 0x00387c0001637983 */ /* 0x000ee20000300800 */
[----:B------:R-:W-:-:S02]  /*478c0*/  LOP3.LUT R9, R111, 0xffff, RZ, 0xc0, !PT ;  /* 0x0000ffff6f097812 */ /* 0x000fc400078ec0ff */
[----:B------:R-:W-:Y:S01]  /*478d0*/  LOP3.LUT R8, R108, 0xffff, RZ, 0xc0, !PT ;  /* 0x0000ffff6c087812 */ /* 0x000fe200078ec0ff */
[----:B------:R-:W4:Y:S01]  /*478e0*/  LDL.LU R98, [R1+0x3878] ;  /* 0x0038780001627983 */ /* 0x000f220000300800 */
[----:B------:R-:W-:Y:S02]  /*478f0*/  PRMT R111, R11, 0x3340, R10 ;  /* 0x000033400b6f7816 */ /* 0x000fe4000000000a */
[----:B------:R-:W-:Y:S02]  /*47900*/  PRMT R108, R9, 0x3340, R8 ;  /* 0x00003340096c7816 */ /* 0x000fe40000000008 */
[----:B------:R-:W-:Y:S02]  /*47910*/  LOP3.LUT R11, R101, 0xffff, RZ, 0xc0, !PT ;  /* 0x0000ffff650b7812 */ /* 0x000fe400078ec0ff */
[----:B------:R-:W-:Y:S01]  /*47920*/  LOP3.LUT R10, R100, 0xffff, RZ, 0xc0, !PT ;  /* 0x0000ffff640a7812 */ /* 0x000fe200078ec0ff */
[----:B------:R-:W3:Y:S01]  /*47930*/  LDL.LU R101, [R1+0x3874] ;  /* 0x0038740001657983 */ /* 0x000ee20000300800 */
[----:B------:R-:W-:-:S02]  /*47940*/  LOP3.LUT R9, R113, 0xffff, RZ, 0xc0, !PT ;  /* 0x0000ffff71097812 */ /* 0x000fc400078ec0ff */
[----:B------:R-:W-:Y:S01]  /*47950*/  LOP3.LUT R8, R110, 0xffff, RZ, 0xc0, !PT ;  /* 0x0000ffff6e087812 */ /* 0x000fe200078ec0ff */
[----:B------:R-:W3:Y:S01]  /*47960*/  LDL.LU R100, [R1+0x3870] ;  /* 0x0038700001647983 */ /* 0x000ee20000300800 */
        /* <DEDUP_REMOVED lines=9> */
[----:B0-----:R-:W-:Y:S01]  /*47a00*/  PRMT R15, R9, 0x3340, R8 ;  /* 0x00003340090f7816 */ /* 0x001fe20000000008 */
[----:B------:R-:W3:Y:S01]  /*47a10*/  LDL.LU R105, [R1+0x3864] ;  /* 0x0038640001697983 */ /* 0x000ee20000300800 */
[----:B------:R-:W-:Y:S02]  /*47a20*/  LOP3.LUT R11, R104, 0xffff, RZ, 0xc0, !PT ;  /* 0x0000ffff680b7812 */ /* 0x000fe400078ec0ff */
[----:B------:R-:W-:Y:S01]  /*47a30*/  LOP3.LUT R10, R107, 0xffff, RZ, 0xc0, !PT ;  /* 0x0000ffff6b0a7812 */ /* 0x000fe200078ec0ff */
[----:B------:R-:W3:Y:S01]  /*47a40*/  LDL.LU R104, [R1+0x3860] ;  /* 0x0038600001687983 */ /* 0x000ee20000300800 */
[----:B------:R-:W-:-:S02]  /*47a50*/  LOP3.LUT R9, R106, 0xffff, RZ, 0xc0, !PT ;  /* 0x0000ffff6a097812 */ /* 0x000fc400078ec0ff */
[----:B------:R-:W-:Y:S01]  /*47a60*/  LOP3.LUT R8, R109, 0xffff, RZ, 0xc0, !PT ;  /* 0x0000ffff6d087812 */ /* 0x000fe200078ec0ff */
[----:B------:R-:W3:Y:S01]  /*47a70*/  LDL.LU R107, [R1+0x385c] ;  /* 0x00385c00016b7983 */ /* 0x000ee20000300800 */
[----:B------:R-:W-:Y:S02]  /*47a80*/  PRMT R14, R11, 0x3340, R10 ;  /* 0x000033400b0e7816 */ /* 0x000fe4000000000a */
[----:B------:R-:W-:Y:S01]  /*47a90*/  PRMT R11, R9, 0x3340, R8 ;  /* 0x00003340090b7816 */ /* 0x000fe20000000008 */
[----:B------:R-:W3:Y:S01]  /*47aa0*/  LDL.LU R106, [R1+0x3858] ;  /* 0x00385800016a7983 */ /* 0x000ee20000300800 */
[----:B------:R-:W-:Y:S02]  /*47ab0*/  PRMT R8, R111, 0x5410, R108 ;  /* 0x000054106f087816 */ /* 0x000fe4000000006c */
[----:B------:R-:W-:Y:S01]  /*47ac0*/  PRMT R9, R113, 0x5410, R110 ;  /* 0x0000541071097816 */ /* 0x000fe2000000006e */
[----:B------:R-:W3:Y:S01]  /*47ad0*/  LDL.LU R109, [R1+0x3854] ;  /* 0x00385400016d7983 */ /* 0x000ee20000300800 */
[----:B------:R-:W-:-:S02]  /*47ae0*/  PRMT R10, R112, 0x5410, R15 ;  /* 0x00005410700a7816 */ /* 0x000fc4000000000f */
[----:B------:R-:W-:Y:S01]  /*47af0*/  PRMT R11, R14, 0x5410, R11 ;  /* 0x000054100e0b7816 */ /* 0x000fe2000000000b */
[----:B------:R-:W3:Y:S04]  /*47b00*/  LDL.LU R108, [R1+0x3850] ;  /* 0x00385000016c7983 */ /* 0x000ee80000300800 */
[----:B------:R0:W-:Y:S04]  /*47b10*/  STS.128 [R146+UR4+0x14000], R8 ;  /* 0x0140000892007988 */ /* 0x0001e80008000c04 */
[----:B------:R-:W3:Y:S04]  /*47b20*/  LDL.LU R111, [R1+0x384c] ;  /* 0x00384c00016f7983 */ /* 0x000ee80000300800 */
[----:B------:R-:W3:Y:S04]  /*47b30*/  LDL.LU R110, [R1+0x3848] ;  /* 0x00384800016e7983 */ /* 0x000ee80000300800 */
[----:B------:R-:W3:Y:S01]  /*47b40*/  LDL.LU R113, [R1+0x3844] ;  /* 0x0038440001717983 */ /* 0x000ee20000300800 */
[----:B0-----:R-:W-:-:S03]  /*47b50*/  LOP3.LUT R11, R115, 0xffff, RZ, 0xc0, !PT ;  /* 0x0000ffff730b7812 */ /* 0x001fc600078ec0ff */
[----:B------:R-:W3:Y:S01]  /*47b60*/  LDL.LU R112, [R1+0x3840] ;  /* 0x0038400001707983 */ /* 0x000ee20000300800 */
[----:B------:R-:W-:Y:S02]  /*47b70*/  LOP3.LUT R10, R114, 0xffff, RZ, 0xc0, !PT ;  /* 0x0000ffff720a7812 */ /* 0x000fe400078ec0ff */
[----:B------:R-:W-:Y:S01]  /*47b80*/  LOP3.LUT R9, R127, 0xffff, RZ, 0xc0, !PT ;  /* 0x0000ffff7f097812 */ /* 0x000fe200078ec0ff */
[----:B------:R-:W3:Y:S01]  /*47b90*/  LDL.LU R115, [R1+0x383c] ;  /* 0x00383c0001737983 */ /* 0x000ee20000300800 */
[----:B------:R-:W-:Y:S02]  /*47ba0*/  LOP3.LUT R8, R124, 0xffff, RZ, 0xc0, !PT ;  /* 0x0000ffff7c087812 */ /* 0x000fe400078ec0ff */
[----:B------:R-:W-:Y:S01]  /*47bb0*/  PRMT R127, R11, 0x3340, R10 ;  /* 0x000033400b7f7816 */ /* 0x000fe2000000000a */
[----:B------:R-:W3:Y:S01]  /*47bc0*/  LDL.LU R114, [R1+0x3838] ;  /* 0x0038380001727983 */ /* 0x000ee20000300800 */
[----:B------:R-:W-:Y:S02]  /*47bd0*/  LOP3.LUT R11, R117, 0xffff, RZ, 0xc0, !PT ;  /* 0x0000ffff750b7812 */ /* 0x000fe400078ec0ff */
[----:B------:R-:W-:Y:S01]  /*47be0*/  LOP3.LUT R10, R116, 0xffff, RZ, 0xc0, !PT ;  /* 0x0000ffff740a7812 */ /* 0x000fe200078ec0ff */
[----:B------:R-:W3:Y:S01]  /*47bf0*/  LDL.LU R117, [R1+0x3834] ;  /* 0x0038340001757983 */ /* 0x000ee20000300800 */
[----:B------:R-:W-:-:S02]  /*47c00*/  PRMT R124, R9, 0x3340, R8 ;  /* 0x00003340097c7816 */ /* 0x000fc40000000008 */
[----:B------:R-:W-:Y:S01]  /*47c10*/  LOP3.LUT R9, R129, 0xffff, RZ, 0xc0, !PT ;  /* 0x0000ffff81097812 */ /* 0x000fe200078ec0ff */
[----:B------:R-:W3:Y:S01]  /*47c20*/  LDL.LU R116, [R1+0x3830] ;  /* 0x0038300001747983 */ /* 0x000ee20000300800 */
[----:B------:R-:W-:Y:S02]  /*47c30*/  PRMT R129, R11, 0x3340, R10 ;  /* 0x000033400b817816 */ /* 0x000fe4000000000a */
[----:B------:R-:W-:Y:S02]  /*47c40*/  LOP3.LUT R11, R119, 0xffff, RZ, 0xc0, !PT ;  /* 0x0000ffff770b7812 */ /* 0x000fe400078ec0ff */
[----:B------:R-:W3:Y:S04]  /*47c50*/  LDL.LU R119, [R1+0x382c] ;  /* 0x00382c0001777983 */ /* 0x000ee80000300800 */
[----:B------:R-:W2:Y:S01]  /*47c60*/  LDL R146, [R1+0x2988] ;  /* 0x0029880001927983 */ /* 0x000ea20000100800 */
[----:B------:R-:W-:-:S02]  /*47c70*/  LOP3.LUT R8, R126, 0xffff, RZ, 0xc0, !PT ;  /* 0x0000ffff7e087812 */ /* 0x000fc400078ec0ff */
[----:B------:R-:W-:Y:S02]  /*47c80*/  LOP3.LUT R10, R118, 0xffff, RZ, 0xc0, !PT ;  /* 0x0000ffff760a7812 */ /* 0x000fe400078ec0ff */
[----:B------:R-:W-:Y:S01]  /*47c90*/  PRMT R126, R9, 0x3340, R8 ;  /* 0x00003340097e7816 */ /* 0x000fe20000000008 */
[----:B------:R-:W3:Y:S01]  /*47ca0*/  LDL.LU R118, [R1+0x3828] ;  /* 0x0038280001767983 */ /* 0x000ee20000300800 */
[----:B------:R-:W-:Y:S02]  /*47cb0*/  LOP3.LUT R9, R121, 0xffff, RZ, 0xc0, !PT ;  /* 0x0000ffff79097812 */ /* 0x000fe400078ec0ff */
[----:B------:R-:W-:Y:S01]  /*47cc0*/  LOP3.LUT R8, R128, 0xffff, RZ, 0xc0, !PT ;  /* 0x0000ffff80087812 */ /* 0x000fe200078ec0ff */
[----:B------:R-:W3:Y:S01]  /*47cd0*/  LDL.LU R121, [R1+0x3824] ;  /* 0x0038240001797983 */ /* 0x000ee20000300800 */
[----:B------:R-:W-:Y:S02]  /*47ce0*/  PRMT R128, R11, 0x3340, R10 ;  /* 0x000033400b807816 */ /* 0x000fe4000000000a */
[----:B------:R-:W-:-:S02]  /*47cf0*/  PRMT R15, R9, 0x3340, R8 ;  /* 0x00003340090f7816 */ /* 0x000fc40000000008 */
[----:B------:R-:W-:Y:S02]  /*47d00*/  LOP3.LUT R11, R120, 0xffff, RZ, 0xc0, !PT ;  /* 0x0000ffff780b7812 */ /* 0x000fe400078ec0ff */
[----:B------:R-:W-:Y:S01]  /*47d10*/  LOP3.LUT R10, R123, 0xffff, RZ, 0xc0, !PT ;  /* 0x0000ffff7b0a7812 */ /* 0x000fe200078ec0ff */
[----:B------:R-:W3:Y:S01]  /*47d20*/  LDL.LU R120, [R1+0x3820] ;  /* 0x0038200001787983 */ /* 0x000ee20000300800 */
[----:B------:R-:W-:Y:S02]  /*47d30*/  LOP3.LUT R9, R122, 0xffff, RZ, 0xc0, !PT ;  /* 0x0000ffff7a097812 */ /* 0x000fe400078ec0ff */
[----:B------:R-:W-:Y:S01]  /*47d40*/  LOP3.LUT R8, R125, 0xffff, RZ, 0xc0, !PT ;  /* 0x0000ffff7d087812 */ /* 0x000fe200078ec0ff */
[----:B------:R-:W3:Y:S01]  /*47d50*/  LDL.LU R123, [R1+0x381c] ;  /* 0x00381c00017b7983 */ /* 0x000ee20000300800 */
[----:B------:R-:W-:Y:S02]  /*47d60*/  PRMT R14, R11, 0x3340, R10 ;  /* 0x000033400b0e7816 */ /* 0x000fe4000000000a */
[----:B------:R-:W-:Y:S01]  /*47d70*/  PRMT R11, R9, 0x3340, R8 ;  /* 0x00003340090b7816 */ /* 0x000fe20000000008 */
[----:B------:R-:W3:Y:S01]  /*47d80*/  LDL.LU R122, [R1+0x3818] ;  /* 0x00381800017a7983 */ /* 0x000ee20000300800 */
[----:B------:R-:W-:-:S02]  /*47d90*/  PRMT R8, R127, 0x5410, R124 ;  /* 0x000054107f087816 */ /* 0x000fc4000000007c */
[----:B------:R-:W-:Y:S01]  /*47da0*/  PRMT R9, R129, 0x5410, R126 ;  /* 0x0000541081097816 */ /* 0x000fe2000000007e */
[----:B------:R-:W3:Y:S01]  /*47db0*/  LDL.LU R125, [R1+0x3814] ;  /* 0x00381400017d7983 */ /* 0x000ee20000300800 */
[----:B------:R-:W-:Y:S02]  /*47dc0*/  PRMT R10, R128, 0x5410, R15 ;  /* 0x00005410800a7816 */ /* 0x000fe4000000000f */
[----:B------:R-:W-:Y:S01]  /*47dd0*/  PRMT R11, R14, 0x5410, R11 ;  /* 0x000054100e0b7816 */ /* 0x000fe2000000000b */
[----:B------:R-:W3:Y:S04]  /*47de0*/  LDL.LU R124, [R1+0x3810] ;  /* 0x00381000017c7983 */ /* 0x000ee80000300800 */
[----:B------:R-:W3:Y:S04]  /*47df0*/  LDL.LU R127, [R1+0x380c] ;  /* 0x00380c00017f7983 */ /* 0x000ee80000300800 */
[----:B------:R-:W3:Y:S04]  /*47e00*/  LDL.LU R126, [R1+0x3808] ;  /* 0x00380800017e7983 */ /* 0x000ee80000300800 */
[----:B------:R-:W3:Y:S04]  /*47e10*/  LDL.LU R129, [R1+0x3804] ;  /* 0x0038040001817983 */ /* 0x000ee80000300800 */
[----:B------:R-:W3:Y:S04]  /*47e20*/  LDL.LU R128, [R1+0x3800] ;  /* 0x0038000001807983 */ /* 0x000ee80000300800 */
[----:B--2---:R0:W-:Y:S02]  /*47e30*/  STS.128 [R146+UR4+0x10000], R8 ;  /* 0x0100000892007988 */ /* 0x0041e40008000c04 */
[----:B0-----:R-:W-:-:S02]  /*47e40*/  LOP3.LUT R11, R131, 0xffff, RZ, 0xc0, !PT ;  /* 0x0000ffff830b7812 */ /* 0x001fc400078ec0ff */
[----:B------:R-:W-:Y:S01]  /*47e50*/  LOP3.LUT R10, R130, 0xffff, RZ, 0xc0, !PT ;  /* 0x0000ffff820a7812 */ /* 0x000fe200078ec0ff */
[----:B------:R-:W2:Y:S01]  /*47e60*/  LDL.LU R131, [R1+0x37fc] ;  /* 0x0037fc0001837983 */ /* 0x000ea20000300800 */
[----:B------:R-:W-:Y:S02]  /*47e70*/  LOP3.LUT R9, R143, 0xffff, RZ, 0xc0, !PT ;  /* 0x0000ffff8f097812 */ /* 0x000fe400078ec0ff */
[----:B------:R-:W-:Y:S01]  /*47e80*/  LOP3.LUT R8, R140, 0xffff, RZ, 0xc0, !PT ;  /* 0x0000ffff8c087812 */ /* 0x000fe200078ec0ff */
[----:B------:R-:W2:Y:S01]  /*47e90*/  LDL.LU R130, [R1+0x37f8] ;  /* 0x0037f80001827983 */ /* 0x000ea20000300800 */
[----:B------:R-:W-:Y:S02]  /*47ea0*/  PRMT R143, R11, 0x3340, R10 ;  /* 0x000033400b8f7816 */ /* 0x000fe4000000000a */
[----:B------:R-:W-:Y:S02]  /*47eb0*/  PRMT R140, R9, 0x3340, R8 ;  /* 0x00003340098c7816 */ /* 0x000fe40000000008 */
[----:B------:R-:W-:-:S02]  /*47ec0*/  LOP3.LUT R11, R133, 0xffff, RZ, 0xc0, !PT ;  /* 0x0000ffff850b7812 */ /* 0x000fc400078ec0ff */
        /* <DEDUP_REMOVED lines=14> */
[----:B------:R-:W-:Y:S01]  /*47fb0*/  PRMT R15, R9, 0x3340, R8 ;  /* 0x00003340090f7816 */ /* 0x000fe20000000008 */
[----:B------:R-:W2:Y:S01]  /*47fc0*/  LDL.LU R137, [R1+0x37e4] ;  /* 0x0037e40001897983 */ /* 0x000ea20000300800 */
        /* <DEDUP_REMOVED lines=9> */
[----:B------:R-:W-:-:S02]  /*48060*/  PRMT R8, R143, 0x5410, R140 ;  /* 0x000054108f087816 */ /* 0x000fc4000000008c */
[----:B------:R-:W-:Y:S01]  /*48070*/  PRMT R9, R144, 0x5410, R142 ;  /* 0x0000541090097816 */ /* 0x000fe2000000008e */
[----:B------:R-:W2:Y:S01]  /*48080*/  LDL.LU R141, [R1+0x37d4] ;  /* 0x0037d400018d7983 */ /* 0x000ea20000300800 */
[----:B------:R-:W-:Y:S02]  /*48090*/  PRMT R10, R235, 0x5410, R15 ;  /* 0x00005410eb0a7816 */ /* 0x000fe4000000000f */
[----:B------:R-:W-:Y:S01]  /*480a0*/  PRMT R11, R14, 0x5410, R11 ;  /* 0x000054100e0b7816 */ /* 0x000fe2000000000b */
[----:B------:R-:W2:Y:S04]  /*480b0*/  LDL.LU R140, [R1+0x37d0] ;  /* 0x0037d000018c7983 */ /* 0x000ea80000300800 */
[----:B------:R-:W2:Y:S04]  /*480c0*/  LDL.LU R143, [R1+0x37cc] ;  /* 0x0037cc00018f7983 */ /* 0x000ea80000300800 */
[----:B------:R-:W2:Y:S04]  /*480d0*/  LDL.LU R142, [R1+0x37c8] ;  /* 0x0037c800018e7983 */ /* 0x000ea80000300800 */
[----:B------:R-:W2:Y:S04]  /*480e0*/  LDL.LU R144, [R1+0x37c4] ;  /* 0x0037c40001907983 */ /* 0x000ea80000300800 */
[----:B------:R0:W-:Y:S04]  /*480f0*/  STS.128 [R146+UR4+0x14000], R8 ;  /* 0x0140000892007988 */ /* 0x0001e80008000c04 */
[----:B------:R-:W2:Y:S01]  /*48100*/  LDL.LU R235, [R1+0x37c0] ;  /* 0x0037c00001eb7983 */ /* 0x000ea20000300800 */
[----:B0-----:R-:W-:-:S03]  /*48110*/  LOP3.LUT R8, R234, 0xffff, RZ, 0xc0, !PT ;  /* 0x0000ffffea087812 */ /* 0x001fc600078ec0ff */
[----:B------:R-:W4:Y:S01]  /*48120*/  LDL R234, [R1+0x2984] ;  /* 0x0029840001ea7983 */ /* 0x000f220000100800 */
[----:B------:R-:W0:Y:S01]  /*48130*/  S2R R146, SR_TID.X ;  /* 0x0000000000927919 */ /* 0x000e220000002100 */
[----:B------:R-:W-:Y:S02]  /*48140*/  LOP3.LUT R252, R252, 0xffff, RZ, 0xc0, !PT ;  /* 0x0000fffffcfc7812 */ /* 0x000fe400078ec0ff */
[----:B------:R-:W-:Y:S02]  /*48150*/  LOP3.LUT R249, R249, 0xffff, RZ, 0xc0, !PT ;  /* 0x0000fffff9f97812 */ /* 0x000fe400078ec0ff */
[----:B------:R-:W-:Y:S02]  /*48160*/  LOP3.LUT R245, R245, 0xffff, RZ, 0xc0, !PT ;  /* 0x0000fffff5f57812 */ /* 0x000fe400078ec0ff */
[----:B------:R-:W-:Y:S02]  /*48170*/  LOP3.LUT R242, R242, 0xffff, RZ, 0xc0, !PT ;  /* 0x0000fffff2f27812 */ /* 0x000fe400078ec0ff */
[----:B------:R-:W-:-:S02]  /*48180*/  LOP3.LUT R230, R230, 0xffff, RZ, 0xc0, !PT ;  /* 0x0000ffffe6e67812 */ /* 0x000fc400078ec0ff */
[----:B------:R-:W-:Y:S02]  /*48190*/  LOP3.LUT R227, R227, 0xffff, RZ, 0xc0, !PT ;  /* 0x0000ffffe3e37812 */ /* 0x000fe400078ec0ff */
        /* <DEDUP_REMOVED lines=9> */
[----:B------:R-:W-:Y:S02]  /*48230*/  PRMT R252, R8, 0x3340, R252 ;  /* 0x0000334008fc7816 */ /* 0x000fe400000000fc */
[----:B------:R-:W-:-:S02]  /*48240*/  PRMT R8, R249, 0x3340, R245 ;  /* 0x00003340f9087816 */ /* 0x000fc400000000f5 */
[----:B------:R-:W-:Y:S02]  /*48250*/  PRMT R230, R242, 0x3340, R230 ;  /* 0x00003340f2e67816 */ /* 0x000fe400000000e6 */
[----:B------:R-:W-:Y:S02]  /*48260*/  PRMT R9, R227, 0x3340, R222 ;  /* 0x00003340e3097816 */ /* 0x000fe400000000de */
[----:B------:R-:W-:Y:S02]  /*48270*/  PRMT R214, R219, 0x3340, R214 ;  /* 0x00003340dbd67816 */ /* 0x000fe400000000d6 */
[----:B------:R-:W-:Y:S02]  /*48280*/  PRMT R10, R210, 0x3340, R204 ;  /* 0x00003340d20a7816 */ /* 0x000fe400000000cc */
[----:B------:R-:W-:Y:S02]  /*48290*/  PRMT R192, R198, 0x3340, R192 ;  /* 0x00003340c6c07816 */ /* 0x000fe400000000c0 */
[----:B------:R-:W-:-:S02]  /*482a0*/  PRMT R11, R185, 0x3340, R179 ;  /* 0x00003340b90b7816 */ /* 0x000fc400000000b3 */
[----:B------:R-:W-:Y:S02]  /*482b0*/  PRMT R8, R252, 0x5410, R8 ;  /* 0x00005410fc087816 */ /* 0x000fe40000000008 */
[----:B------:R-:W-:Y:S02]  /*482c0*/  PRMT R9, R230, 0x5410, R9 ;  /* 0x00005410e6097816 */ /* 0x000fe40000000009 */
[----:B------:R-:W-:Y:S02]  /*482d0*/  PRMT R10, R214, 0x5410, R10 ;  /* 0x00005410d60a7816 */ /* 0x000fe4000000000a */
[----:B------:R-:W-:Y:S02]  /*482e0*/  PRMT R11, R192, 0x5410, R11 ;  /* 0x00005410c00b7816 */ /* 0x000fe4000000000b */
[----:B0-----:R-:W-:Y:S02]  /*482f0*/  LOP3.LUT R14, R146, 0x7f, RZ, 0xc0, !PT ;  /* 0x0000007f920e7812 */ /* 0x001fe400078ec0ff */
[----:B------:R-:W-:-:S02]  /*48300*/  LOP3.LUT R250, R250, 0xffff, RZ, 0xc0, !PT ;  /* 0x0000fffffafa7812 */ /* 0x000fc400078ec0ff */
[----:B------:R-:W-:Y:S02]  /*48310*/  ISETP.GE.AND P0, PT, R14, R2, PT ;  /* 0x000000020e00720c */ /* 0x000fe40003f06270 */
        /* <DEDUP_REMOVED lines=14> */
[----:B------:R-:W-:Y:S02]  /*48400*/  PRMT R240, R243, 0x3340, R240 ;  /* 0x00003340f3f07816 */ /* 0x000fe400000000f0 */
[----:B------:R-:W-:Y:S02]  /*48410*/  PRMT R217, R220, 0x3340, R217 ;  /* 0x00003340dcd97816 */ /* 0x000fe400000000d9 */
[----:B------:R-:W-:Y:S01]  /*48420*/  PRMT R195, R201, 0x3340, R195 ;  /* 0x00003340c9c37816 */ /* 0x000fe200000000c3 */
[----:B----4-:R0:W-:Y:S02]  /*48430*/  STS.128 [R234+UR4+0x10000], R8 ;  /* 0x01000008ea007988 */ /* 0x0101e40008000c04 */
[----:B0-----:R-:W-:-:S02]  /*48440*/  LOP3.LUT R8, R236, 0xffff, RZ, 0xc0, !PT ;  /* 0x0000ffffec087812 */ /* 0x001fc400078ec0ff */
[----:B------:R-:W-:Y:S01]  /*48450*/  PRMT R9, R228, 0x3340, R225 ;  /* 0x00003340e4097816 */ /* 0x000fe200000000e1 */
[----:B------:R-:W4:Y:S01]  /*48460*/  LDL.LU R236, [R1+0x37bc] ;  /* 0x0037bc0001ec7983 */ /* 0x000f220000300800 */
[----:B------:R-:W-:Y:S02]  /*48470*/  PRMT R2, R8, 0x3340, R2 ;  /* 0x0000334008027816 */ /* 0x000fe40000000002 */
[----:B------:R-:W-:Y:S01]  /*48480*/  PRMT R8, R250, 0x3340, R248 ;  /* 0x00003340fa087816 */ /* 0x000fe200000000f8 */
[----:B------:R-:W4:Y:S01]  /*48490*/  LDL.LU R233, [R1+0x37b8] ;  /* 0x0037b80001e97983 */ /* 0x000f220000300800 */
[----:B------:R-:W-:Y:S02]  /*484a0*/  PRMT R10, R212, 0x3340, R206 ;  /* 0x00003340d40a7816 */ /* 0x000fe400000000ce */
[----:B------:R-:W-:Y:S01]  /*484b0*/  PRMT R11, R189, 0x3340, R183 ;  /* 0x00003340bd0b7816 */ /* 0x000fe200000000b7 */
[----:B------:R-:W3:Y:S01]  /*484c0*/  LDL R146, [R1+0x23e4] ;  /* 0x0023e40001927983 */ /* 0x000ee20000100800 */
[----:B------:R-:W-:-:S02]  /*484d0*/  PRMT R8, R2, 0x5410, R8 ;  /* 0x0000541002087816 */ /* 0x000fc40000000008 */
[----:B------:R-:W-:Y:S01]  /*484e0*/  PRMT R9, R240, 0x5410, R9 ;  /* 0x00005410f0097816 */ /* 0x000fe20000000009 */
[----:B------:R-:W2:Y:S01]  /*484f0*/  LDL R15, [R1+0x23a0] ;  /* 0x0023a000010f7983 */ /* 0x000ea20000100800 */
[----:B------:R-:W-:Y:S02]  /*48500*/  PRMT R10, R217, 0x5410, R10 ;  /* 0x00005410d90a7816 */ /* 0x000fe4000000000a */
[----:B------:R-:W-:Y:S01]  /*48510*/  PRMT R11, R195, 0x5410, R11 ;  /* 0x00005410c30b7816 */ /* 0x000fe2000000000b */
[----:B------:R-:W4:Y:S04]  /*48520*/  LDL R14, [R1+0x23a4] ;  /* 0x0023a400010e7983 */ /* 0x000f280000100800 */
[----:B------:R-:W2:Y:S04]  /*48530*/  LDL R2, [R1+0x23e0] ;  /* 0x0023e00001027983 */ /* 0x000ea80000100800 */
[----:B------:R0:W-:Y:S04]  /*48540*/  STS.128 [R234+UR4+0x14000], R8 ;  /* 0x01400008ea007988 */ /* 0x0001e80008000c04 */
[----:B0-----:R-:W4:Y:S04]  /*48550*/  LDL.LU R234, [R1+0x37b4] ;  /* 0x0037b40001ea7983 */ /* 0x001f280000300800 */
[----:B------:R-:W3:Y:S04]  /*48560*/  LDL R8, [R1+0x248c] ;  /* 0x00248c0001087983 */ /* 0x000ee80000100800 */
[----:B------:R-:W3:Y:S01]  /*48570*/  LDL R9, [R1+0x2490] ;  /* 0x0024900001097983 */ /* 0x000ee20000100800 */
[----:B------:R-:W-:-:S03]  /*48580*/  PRMT R79, RZ, 0x7610, R79 ;  /* 0x00007610ff4f7816 */ /* 0x000fc6000000004f */
[----:B------:R-:W2:Y:S04]  /*48590*/  LDL R10, [R1+0x2420] ;  /* 0x00242000010a7983 */ /* 0x000ea80000100800 */
[----:B------:R-:W4:Y:S01]  /*485a0*/  LDL R11, [R1+0x2424] ;  /* 0x00242400010b7983 */ /* 0x000f220000100800 */
[----:B---3--:R-:W-:-:S04]  /*485b0*/  @!P0 LOP3.LUT R9, R9, R8, RZ, 0x3c, !PT ;  /* 0x0000000809098212 */ /* 0x008fc800078e3cff */
[----:B------:R-:W-:-:S04]  /*485c0*/  @!P0 LOP3.LUT R8, R9, R8, RZ, 0x3c, !PT ;  /* 0x0000000809088212 */ /* 0x000fc800078e3cff */
[----:B------:R-:W-:-:S05]  /*485d0*/  @!P0 LOP3.LUT R9, R9, R8, RZ, 0x3c, !PT ;  /* 0x0000000809098212 */ /* 0x000fca00078e3cff */
[----:B------:R0:W3:Y:S04]  /*485e0*/  @!P0 LDG.E.U8 R79, desc[UR10][R8.64] ;  /* 0x0000000a084f8981 */ /* 0x0000e8000c1e1100 */
[----:B------:R-:W0:Y:S04]  /*485f0*/  LDL R8, [R1+0x2460] ;  /* 0x0024600001087983 */ /* 0x000e280000100800 */
[----:B------:R-:W0:Y:S01]  /*48600*/  LDL R9, [R1+0x2464] ;  /* 0x0024640001097983 */ /* 0x000e220000100800 */
[----:B------:R-:W-:Y:S02]  /*48610*/  PRMT R80, RZ, 0x7610, R80 ;  /* 0x00007610ff507816 */ /* 0x000fe40000000050 */
[----:B------:R-:W-:-:S02]  /*48620*/  PRMT R81, RZ, 0x7610, R81 ;  /* 0x00007610ff517816 */ /* 0x000fc40000000051 */
[----:B------:R-:W-:Y:S02]  /*48630*/  PRMT R82, RZ, 0x7610, R82 ;  /* 0x00007610ff527816 */ /* 0x000fe40000000052 */
[----:B0-----:R-:W-:-:S04]  /*48640*/  @!P0 LOP3.LUT R9, R9, R8, RZ, 0x3c, !PT ;  /* 0x0000000809098212 */ /* 0x001fc800078e3cff */
[----:B------:R-:W-:-:S04]  /*48650*/  @!P0 LOP3.LUT R8, R9, R8, RZ, 0x3c, !PT ;  /* 0x0000000809088212 */ /* 0x000fc800078e3cff */
[----:B------:R-:W-:-:S05]  /*48660*/  @!P0 LOP3.LUT R9, R9, R8, RZ, 0x3c, !PT ;  /* 0x0000000809098212 */ /* 0x000fca00078e3cff */
[----:B------:R4:W3:Y:S02]  /*48670*/  @!P0 LDG.E.U8 R80, desc[UR10][R8.64] ;  /* 0x0000000a08508981 */ /* 0x0008e4000c1e1100 */
[----:B----4-:R-:W-:Y:S02]  /*48680*/  @!P0 IMAD.MOV.U32 R8, RZ, RZ, R11 ;  /* 0x000000ffff088224 */ /* 0x010fe400078e000b */
[----:B--2---:R-:W-:-:S05]  /*48690*/  @!P0 IMAD.MOV.U32 R9, RZ, RZ, R10 ;  /* 0x000000ffff098224 */ /* 0x004fca00078e000a */
[----:B------:R0:W2:Y:S02]  /*486a0*/  @!P0 LDG.E.U8 R81, desc[UR10][R8.64] ;  /* 0x0000000a08518981 */ /* 0x0000a4000c1e1100 */
[----:B0-----:R-:W-:Y:S02]  /*486b0*/  @!P0 IMAD.MOV.U32 R8, RZ, RZ, R146 ;  /* 0x000000ffff088224 */ /* 0x001fe400078e0092 */
[----:B------:R-:W-:Y:S01]  /*486c0*/  @!P0 IMAD.MOV.U32 R9, RZ, RZ, R2 ;  /* 0x000000ffff098224 */ /* 0x000fe200078e0002 */
[----:B------:R-:W-:Y:S01]  /*486d0*/  LOP3.LUT R20, R20, 0xffff, RZ, 0xc0, !PT ;  /* 0x0000ffff14147812 */ /* 0x000fe200078ec0ff */
[----:B------:R-:W4:Y:S04]  /*486e0*/  LDL R2, [R1+0x2364] ;  /* 0x0023640001027983 */ /* 0x000f280000100800 */
[----:B------:R0:W2:Y:S01]  /*486f0*/  @!P0 LDG.E.U8 R82, desc[UR10][R8.64] ;  /* 0x0000000a08528981 */ /* 0x0000a2000c1e1100 */
[----:B------:R-:W-:-:S02]  /*48700*/  LOP3.LUT R18, R18, 0xffff, RZ, 0xc0, !PT ;  /* 0x0000ffff12127812 */ /* 0x000fc400078ec0ff */
[----:B------:R-:W-:Y:S01]  /*48710*/  LOP3.LUT R16, R16, 0xffff, RZ, 0xc0, !PT ;  /* 0x0000ffff10107812 */ /* 0x000fe200078ec0ff */
[----:B------:R-:W3:Y:S01]  /*48720*/  LDL R146, [R1+0x2980] ;  /* 0x0029800001927983 */ /* 0x000ee20000100800 */
[----:B0-----:R-:W-:-:S03]  /*48730*/  @!P0 IMAD.MOV.U32 R8, RZ, RZ, R14 ;  /* 0x000000ffff088224 */ /* 0x001fc600078e000e */
[----:B------:R-:W4:Y:S01]  /*48740*/  LDL R14, [R1+0x2360] ;  /* 0x00236000010e7983 */ /* 0x000f220000100800 */
[----:B------:R-:W-:Y:S01]  /*48750*/  LOP3.LUT R13, R13, 0xffff, RZ, 0xc0, !PT ;  /* 0x0000ffff0d0d7812 */ /* 0x000fe200078ec0ff */
[----:B------:R-:W-:Y:S01]  /*48760*/  @!P0 IMAD.MOV.U32 R9, RZ, RZ, R15 ;  /* 0x000000ffff098224 */ /* 0x000fe200078e000f */
[----:B------:R-:W-:Y:S02]  /*48770*/  PRMT R84, RZ, 0x7610, R84 ;  /* 0x00007610ff547816 */ /* 0x000fe40000000054 */
[----:B------:R-:W-:Y:S02]  /*48780*/  PRMT R18, R20, 0x3340, R18 ;  /* 0x0000334014127816 */ /* 0x000fe40000000012 */
[----:B------:R-:W-:Y:S02]  /*48790*/  PRMT R11, R16, 0x3340, R13 ;  /* 0x00003340100b7816 */ /* 0x000fe4000000000d */
[----:B------:R-:W2:Y:S02]  /*487a0*/  LDL R16, [R1+0x22e0] ;  /* 0x0022e00001107983 */ /* 0x000ea40000100800 */
[----:B------:R-:W-:-:S02]  /*487b0*/  PRMT R11, R18, 0x5410, R11 ;  /* 0x00005410120b7816 */ /* 0x000fc4000000000b */
[----:B------:R-:W2:Y:S04]  /*487c0*/  LDL R18, [R1+0x2324] ;  /* 0x0023240001127983 */ /* 0x000ea80000100800 */
[----:B------:R-:W2:Y:S01]  /*487d0*/  LDL R13, [R1+0x22e4] ;  /* 0x0022e400010d7983 */ /* 0x000ea20000100800 */
[----:B----4-:R-:W-:Y:S02]  /*487e0*/  @!P0 IMAD.MOV.U32 R15, RZ, RZ, R14 ;  /* 0x000000ffff0f8224 */ /* 0x010fe400078e000e */
[----:B------:R-:W-:Y:S01]  /*487f0*/  @!P0 IMAD.MOV.U32 R14, RZ, RZ, R2 ;  /* 0x000000ffff0e8224 */ /* 0x000fe200078e0002 */
[----:B------:R-:W-:Y:S01]  /*48800*/  PRMT R83, RZ, 0x7610, R83 ;  /* 0x00007610ff537816 */ /* 0x000fe20000000053 */
[----:B------:R-:W4:Y:S04]  /*48810*/  LDL R2, [R1+0x2264] ;  /* 0x0022640001027983 */ /* 0x000f280000100800 */
[----:B------:R-:W4:Y:S01]  /*48820*/  @!P0 LDG.E.U8 R84, desc[UR10][R14.64] ;  /* 0x0000000a0e548981 */ /* 0x000f22000c1e1100 */
[----:B------:R-:W-:-:S02]  /*48830*/  LOP3.LUT R200, R200, 0xffff, RZ, 0xc0, !PT ;  /* 0x0000ffffc8c87812 */ /* 0x000fc400078ec0ff */
[----:B------:R-:W-:Y:S01]  /*48840*/  LOP3.LUT R194, R194, 0xffff, RZ, 0xc0, !PT ;  /* 0x0000ffffc2c27812 */ /* 0x000fe200078ec0ff */
[----:B------:R0:W4:Y:S04]  /*48850*/  @!P0 LDG.E.U8 R83, desc[UR10][R8.64] ;  /* 0x0000000a08538981 */ /* 0x000128000c1e1100 */
[----:B------:R-:W4:Y:S01]  /*48860*/  LDL R15, [R1+0x2320] ;  /* 0x00232000010f7983 */ /* 0x000f220000100800 */
[----:B------:R-:W-:Y:S02]  /*48870*/  LOP3.LUT R188, R188, 0xffff, RZ, 0xc0, !PT ;  /* 0x0000ffffbcbc7812 */ /* 0x000fe400078ec0ff */
[----:B------:R-:W-:Y:S01]  /*48880*/  LOP3.LUT R182, R182, 0xffff, RZ, 0xc0, !PT ;  /* 0x0000ffffb6b67812 */ /* 0x000fe200078ec0ff */
[----:B------:R-:W4:Y:S01]  /*48890*/  LDL R14, [R1+0x21a4] ;  /* 0x0021a400010e7983 */ /* 0x000f220000100800 */
        /* <DEDUP_REMOVED lines=8> */
[----:B------:R-:W-:Y:S02]  /*48920*/  PRMT R194, R200, 0x3340, R194 ;  /* 0x00003340c8c27816 */ /* 0x000fe400000000c2 */
[----:B0-----:R-:W-:Y:S02]  /*48930*/  PRMT R8, R188, 0x3340, R182 ;  /* 0x00003340bc087816 */ /* 0x001fe400000000b6 */
[----:B------:R-:W-:Y:S02]  /*48940*/  PRMT R172, R177, 0x3340, R172 ;  /* 0x00003340b1ac7816 */ /* 0x000fe400000000ac */
[----:B------:R-:W-:Y:S02]  /*48950*/  PRMT R9, R167, 0x3340, R163 ;  /* 0x00003340a7097816 */ /* 0x000fe400000000a3 */
[----:B------:R-:W-:-:S02]  /*48960*/  PRMT R157, R160, 0x3340, R157 ;  /* 0x00003340a09d7816 */ /* 0x000fc4000000009d */
[----:B------:R-:W-:Y:S02]  /*48970*/  PRMT R10, R154, 0x3340, R23 ;  /* 0x000033409a0a7816 */ /* 0x000fe40000000017 */
[----:B------:R-:W-:Y:S02]  /*48980*/  PRMT R8, R194, 0x5410, R8 ;  /* 0x00005410c2087816 */ /* 0x000fe40000000008 */
[----:B------:R-:W-:Y:S02]  /*48990*/  PRMT R9, R172, 0x5410, R9 ;  /* 0x00005410ac097816 */ /* 0x000fe40000000009 */
[----:B------:R-:W-:Y:S02]  /*489a0*/  PRMT R10, R157, 0x5410, R10 ;  /* 0x000054109d0a7816 */ /* 0x000fe4000000000a */
[----:B------:R-:W-:-:S03]  /*489b0*/  PRMT R85, RZ, 0x7610, R85 ;  /* 0x00007610ff557816 */ /* 0x000fc60000000055 */
[----:B---3--:R2:W-:Y:S01]  /*489c0*/  STS.128 [R146+UR4+0x10000], R8 ;  /* 0x0100000892007988 */ /* 0x0085e20008000c04 */
[----:B------:R-:W-:Y:S01]  /*489d0*/  PRMT R86, RZ, 0x7610, R86 ;  /* 0x00007610ff567816 */ /* 0x000fe20000000056 */
[----:B--2---:R-:W-:Y:S02]  /*489e0*/  @!P0 IMAD.MOV.U32 R8, RZ, RZ, R18 ;  /* 0x000000ffff088224 */ /* 0x004fe400078e0012 */
[----:B------:R-:W2:Y:S01]  /*489f0*/  LDL R10, [R1+0x2260] ;  /* 0x00226000010a7983 */ /* 0x000ea20000100800 */
[----:B------:R-:W-:Y:S02]  /*48a00*/  PRMT R87, RZ, 0x7610, R87 ;  /* 0x00007610ff577816 */ /* 0x000fe40000000057 */
[----:B------:R-:W-:Y:S01]  /*48a10*/  PRMT R88, RZ, 0x7610, R88 ;  /* 0x00007610ff587816 */ /* 0x000fe20000000058 */
[----:B------:R-:W3:Y:S04]  /*48a20*/  LDL R18, [R1+0x21e0] ;  /* 0x0021e00001127983 */ /* 0x000ee80000100800 */
[----:B------:R-:W3:Y:S01]  /*48a30*/  LDL R11, [R1+0x2164] ;  /* 0x00216400010b7983 */ /* 0x000ee20000100800 */
[----:B----4-:R-:W-:-:S03]  /*48a40*/  @!P0 IMAD.MOV.U32 R9, RZ, RZ, R15 ;  /* 0x000000ffff098224 */ /* 0x010fc600078e000f */
[----:B------:R-:W4:Y:S04]  /*48a50*/  LDL R15, [R1+0x21a0] ;  /* 0x0021a000010f7983 */ /* 0x000f280000100800 */
[----:B------:R0:W4:Y:S02]  /*48a60*/  @!P0 LDG.E.U8 R85, desc[UR10][R8.64] ;  /* 0x0000000a08558981 */ /* 0x000124000c1e1100 */
[----:B0-----:R-:W-:Y:S02]  /*48a70*/  @!P0 IMAD.MOV.U32 R8, RZ, RZ, R13 ;  /* 0x000000ffff088224 */ /* 0x001fe400078e000d */
[----:B------:R-:W-:Y:S01]  /*48a80*/  @!P0 IMAD.MOV.U32 R9, RZ, RZ, R16 ;  /* 0x000000ffff098224 */ /* 0x000fe200078e0010 */
[----:B------:R-:W4:Y:S04]  /*48a90*/  LDL R13, [R1+0x2160] ;  /* 0x00216000010d7983 */ /* 0x000f280000100800 */
[----:B------:R0:W4:Y:S04]  /*48aa0*/  @!P0 LDG.E.U8 R86, desc[UR10][R8.64] ;  /* 0x0000000a08568981 */ /* 0x000128000c1e1100 */
[----:B------:R-:W3:Y:S04]  /*48ab0*/  LDL R16, [R1+0x21e4] ;  /* 0x0021e40001107983 */ /* 0x000ee80000100800 */
[----:B------:R-:W0:Y:S04]  /*48ac0*/  LDL R8, [R1+0x22a0] ;  /* 0x0022a00001087983 */ /* 0x000e280000100800 */
[----:B------:R-:W0:Y:S02]  /*48ad0*/  LDL R9, [R1+0x22a4] ;  /* 0x0022a40001097983 */ /* 0x000e240000100800 */
[----:B0-----:R-:W-:-:S04]  /*48ae0*/  @!P0 LOP3.LUT R9, R9, R8, RZ, 0x3c, !PT ;  /* 0x0000000809098212 */ /* 0x001fc800078e3cff */
[----:B------:R-:W-:-:S04]  /*48af0*/  @!P0 LOP3.LUT R8, R9, R8, RZ, 0x3c, !PT ;  /* 0x0000000809088212 */ /* 0x000fc800078e3cff */
[----:B------:R-:W-:-:S05]  /*48b00*/  @!P0 LOP3.LUT R9, R9, R8, RZ, 0x3c, !PT ;  /* 0x0000000809098212 */ /* 0x000fca00078e3cff */
[----:B------:R0:W4:Y:S02]  /*48b10*/  @!P0 LDG.E.U8 R87, desc[UR10][R8.64] ;  /* 0x0000000a08578981 */ /* 0x000124000c1e1100 */
[----:B0-----:R-:W-:Y:S02]  /*48b20*/  @!P0 IMAD.MOV.U32 R8, RZ, RZ, R2 ;  /* 0x000000ffff088224 */ /* 0x001fe400078e0002 */
[----:B--2---:R-:W-:Y:S01]  /*48b30*/  @!P0 IMAD.MOV.U32 R9, RZ, RZ, R10 ;  /* 0x000000ffff098224 */ /* 0x004fe200078e000a */
[----:B------:R-:W2:Y:S04]  /*48b40*/  LDL R2, [R1+0x2124] ;  /* 0x0021240001027983 */ /* 0x000ea80000100800 */
[----:B------:R0:W2:Y:S04]  /*48b50*/  @!P0 LDG.E.U8 R88, desc[UR10][R8.64] ;  /* 0x0000000a08588981 */ /* 0x0000a8000c1e1100 */
[----:B------:R-:W2:Y:S04]  /*48b60*/  LDL R10, [R1+0x2120] ;  /* 0x00212000010a7983 */ /* 0x000ea80000100800 */
[----:B------:R-:W0:Y:S04]  /*48b70*/  LDL R8, [R1+0x2220] ;  /* 0x0022200001087983 */ /* 0x000e280000100800 */
[----:B------:R-:W0:Y:S01]  /*48b80*/  LDL R9, [R1+0x2224] ;  /* 0x0022240001097983 */ /* 0x000e220000100800 */
[----:B------:R-:W-:-:S02]  /*48b90*/  PRMT R89, RZ, 0x7610, R89 ;  /* 0x00007610ff597816 */ /* 0x000fc40000000059 */
[----:B------:R-:W-:Y:S02]  /*48ba0*/  PRMT R90, RZ, 0x7610, R90 ;  /* 0x00007610ff5a7816 */ /* 0x000fe4000000005a */
[----:B------:R-:W-:Y:S02]  /*48bb0*/  PRMT R91, RZ, 0x7610, R91 ;  /* 0x00007610ff5b7816 */ /* 0x000fe4000000005b */
[----:B------:R-:W-:Y:S02]  /*48bc0*/  PRMT R92, RZ, 0x7610, R92 ;  /* 0x00007610ff5c7816 */ /* 0x000fe4000000005c */
[----:B------:R-:W-:Y:S02]  /*48bd0*/  PRMT R93, RZ, 0x7610, R93 ;  /* 0x00007610ff5d7816 */ /* 0x000fe4000000005d */
[----:B0-----:R-:W-:-:S04]  /*48be0*/  @!P0 LOP3.LUT R9, R9, R8, RZ, 0x3c, !PT ;  /* 0x0000000809098212 */ /* 0x001fc800078e3cff */
[----:B------:R-:W-:-:S04]  /*48bf0*/  @!P0 LOP3.LUT R8, R9, R8, RZ, 0x3c, !PT ;  /* 0x0000000809088212 */ /* 0x000fc800078e3cff */
[----:B------:R-:W-:-:S05]  /*48c00*/  @!P0 LOP3.LUT R9, R9, R8, RZ, 0x3c, !PT ;  /* 0x0000000809098212 */ /* 0x000fca00078e3cff */
[----:B------:R3:W2:Y:S02]  /*48c10*/  @!P0 LDG.E.U8 R89, desc[UR10][R8.64] ;  /* 0x0000000a08598981 */ /* 0x0006a4000c1e1100 */
[----:B---3--:R-:W-:Y:S02]  /*48c20*/  @!P0 IMAD.MOV.U32 R8, RZ, RZ, R16 ;  /* 0x000000ffff088224 */ /* 0x008fe400078e0010 */
[----:B------:R-:W-:Y:S01]  /*48c30*/  @!P0 IMAD.MOV.U32 R9, RZ, RZ, R18 ;  /* 0x000000ffff098224 */ /* 0x000fe200078e0012 */
[----:B------:R-:W-:Y:S01]  /*48c40*/  PRMT R94, RZ, 0x7610, R94 ;  /* 0x00007610ff5e7816 */ /* 0x000fe2000000005e */
[----:B------:R-:W3:Y:S04]  /*48c50*/  LDL R18, [R1+0x2060] ;  /* 0x0020600001127983 */ /* 0x000ee80000100800 */
[----:B------:R0:W3:Y:S04]  /*48c60*/  @!P0 LDG.E.U8 R90, desc[UR10][R8.64] ;  /* 0x0000000a085a8981 */ /* 0x0000e8000c1e1100 */
[----:B------:R-:W3:Y:S01]  /*48c70*/  LDL R16, [R1+0x2064] ;  /* 0x0020640001107983 */ /* 0x000ee20000100800 */
[----:B0-----:R-:W-:-:S02]  /*48c80*/  @!P0 IMAD.MOV.U32 R8, RZ, RZ, R14 ;  /* 0x000000ffff088224 */ /* 0x001fc400078e000e */
[----:B----4-:R-:W-:Y:S01]  /*48c90*/  @!P0 IMAD.MOV.U32 R9, RZ, RZ, R15 ;  /* 0x000000ffff098224 */ /* 0x010fe200078e000f */
[----:B------:R-:W4:Y:S04]  /*48ca0*/  LDL R14, [R1+0x2024] ;  /* 0x00202400010e7983 */ /* 0x000f280000100800 */
[----:B------:R0:W4:Y:S04]  /*48cb0*/  @!P0 LDG.E.U8 R91, desc[UR10][R8.64] ;  /* 0x0000000a085b8981 */ /* 0x000128000c1e1100 */
[----:B------:R-:W4:Y:S01]  /*48cc0*/  LDL R15, [R1+0x2020] ;  /* 0x00202000010f7983 */ /* 0x000f220000100800 */
[----:B0-----:R-:W-:-:S02]  /*48cd0*/  @!P0 IMAD.MOV.U32 R8, RZ, RZ, R11 ;  /* 0x000000ffff088224 */ /* 0x001fc400078e000b */
[----:B------:R-:W-:Y:S01]  /*48ce0*/  @!P0 IMAD.MOV.U32 R9, RZ, RZ, R13 ;  /* 0x000000ffff098224 */ /* 0x000fe200078e000d */
[----:B------:R-:W4:Y:S04]  /*48cf0*/  LDL R11, [R1+0x1fe4] ;  /* 0x001fe400010b7983 */ /* 0x000f280000100800 */
[----:B------:R2:W4:Y:S04]  /*48d00*/  @!P0 LDG.E.U8 R92, desc[UR10][R8.64] ;  /* 0x0000000a085c8981 */ /* 0x000528000c1e1100 */
[----:B------:R-:W4:Y:S01]  /*48d10*/  LDL R13, [R1+0x1fe0] ;  /* 0x001fe000010d7983 */ /* 0x000f220000100800 */
[----:B--2---:R-:W-:-:S02]  /*48d20*/  @!P0 IMAD.MOV.U32 R8, RZ, RZ, R2 ;  /* 0x000000ffff088224 */ /* 0x004fc400078e0002 */
[----:B------:R-:W-:Y:S01]  /*48d30*/  @!P0 IMAD.MOV.U32 R9, RZ, RZ, R10 ;  /* 0x000000ffff098224 */ /* 0x000fe200078e000a */
[----:B------:R-:W2:Y:S04]  /*48d40*/  LDL R2, [R1+0x1fa4] ;  /* 0x001fa40001027983 */ /* 0x000ea80000100800 */
[----:B------:R0:W2:Y:S01]  /*48d50*/  @!P0 LDG.E.U8 R93, desc[UR10][R8.64] ;  /* 0x0000000a085d8981 */ /* 0x0000a2000c1e1100 */
[----:B------:R-:W-:Y:S02]  /*48d60*/  PRMT R95, RZ, 0x7610, R95 ;  /* 0x00007610ff5f7816 */ /* 0x000fe4000000005f */
[----:B------:R-:W-:Y:S01]  /*48d70*/  PRMT R96, RZ, 0x7610, R96 ;  /* 0x00007610ff607816 */ /* 0x000fe20000000060 */
[----:B------:R-:W2:Y:S04]  /*48d80*/  LDL R10, [R1+0x1fa0] ;  /* 0x001fa000010a7983 */ /* 0x000ea80000100800 */
[----:B------:R-:W0:Y:S04]  /*48d90*/  LDL R8, [R1+0x20e0] ;  /* 0x0020e00001087983 */ /* 0x000e280000100800 */
[----:B------:R-:W0:Y:S02]  /*48da0*/  LDL R9, [R1+0x20e4] ;  /* 0x0020e40001097983 */ /* 0x000e240000100800 */
[----:B0-----:R-:W-:-:S04]  /*48db0*/  @!P0 LOP3.LUT R9, R9, R8, RZ, 0x3c, !PT ;  /* 0x0000000809098212 */ /* 0x001fc800078e3cff */
[----:B------:R-:W-:-:S04]  /*48dc0*/  @!P0 LOP3.LUT R8, R9, R8, RZ, 0x3c, !PT ;  /* 0x0000000809088212 */ /* 0x000fc800078e3cff */
[----:B------:R-:W-:-:S05]  /*48dd0*/  @!P0 LOP3.LUT R9, R9, R8, RZ, 0x3c, !PT ;  /* 0x0000000809098212 */ /* 0x000fca00078e3cff */
[----:B------:R0:W2:Y:S04]  /*48de0*/  @!P0 LDG.E.U8 R94, desc[UR10][R8.64] ;  /* 0x0000000a085e8981 */ /* 0x0000a8000c1e1100 */
[----:B------:R-:W0:Y:S04]  /*48df0*/  LDL R8, [R1+0x20a0] ;  /* 0x0020a00001087983 */ /* 0x000e280000100800 */
[----:B------:R-:W0:Y:S01]  /*48e00*/  LDL R9, [R1+0x20a4] ;  /* 0x0020a40001097983 */ /* 0x000e220000100800 */
[----:B------:R-:W-:Y:S02]  /*48e10*/  PRMT R97, RZ, 0x7610, R97 ;  /* 0x00007610ff617816 */ /* 0x000fe40000000061 */
[----:B------:R-:W-:-:S02]  /*48e20*/  PRMT R98, RZ, 0x7610, R98 ;  /* 0x00007610ff627816 */ /* 0x000fc40000000062 */
[----:B0-----:R-:W-:-:S04]  /*48e30*/  @!P0 LOP3.LUT R9, R9, R8, RZ, 0x3c, !PT ;  /* 0x0000000809098212 */ /* 0x001fc800078e3cff */
[----:B------:R-:W-:-:S04]  /*48e40*/  @!P0 LOP3.LUT R8, R9, R8, RZ, 0x3c, !PT ;  /* 0x0000000809088212 */ /* 0x000fc800078e3cff */
[----:B------:R-:W-:-:S05]  /*48e50*/  @!P0 LOP3.LUT R9, R9, R8, RZ, 0x3c, !PT ;  /* 0x0000000809098212 */ /* 0x000fca00078e3cff */
[----:B------:R3:W2:Y:S02]  /*48e60*/  @!P0 LDG.E.U8 R95, desc[UR10][R8.64] ;  /* 0x0000000a085f8981 */ /* 0x0006a4000c1e1100 */
[----:B---3--:R-:W-:Y:S02]  /*48e70*/  @!P0 IMAD.MOV.U32 R8, RZ, RZ, R16 ;  /* 0x000000ffff088224 */ /* 0x008fe400078e0010 */
[----:B------:R-:W-:Y:S01]  /*48e80*/  @!P0 IMAD.MOV.U32 R9, RZ, RZ, R18 ;  /* 0x000000ffff098224 */ /* 0x000fe200078e0012 */
[----:B------:R-:W3:Y:S04]  /*48e90*/  LDL R16, [R1+0x1ee0] ;  /* 0x001ee00001107983 */ /* 0x000ee80000100800 */
[----:B------:R4:W3:Y:S04]  /*48ea0*/  @!P0 LDG.E.U8 R96, desc[UR10][R8.64] ;  /* 0x0000000a08608981 */ /* 0x0008e8000c1e1100 */
[----:B------:R-:W3:Y:S01]  /*48eb0*/  LDL R18, [R1+0x1f20] ;  /* 0x001f200001127983 */ /* 0x000ee20000100800 */
[----:B----4-:R-:W-:-:S02]  /*48ec0*/  @!P0 IMAD.MOV.U32 R8, RZ, RZ, R14 ;  /* 0x000000ffff088224 */ /* 0x010fc400078e000e */
[----:B------:R-:W-:Y:S01]  /*48ed0*/  @!P0 IMAD.MOV.U32 R9, RZ, RZ, R15 ;  /* 0x000000ffff098224 */ /* 0x000fe200078e000f */
[----:B------:R-:W-:Y:S01]  /*48ee0*/  PRMT R99, RZ, 0x7610, R99 ;  /* 0x00007610ff637816 */ /* 0x000fe20000000063 */
[----:B------:R-:W4:Y:S04]  /*48ef0*/  LDL R15, [R1+0x1f60] ;  /* 0x001f6000010f7983 */ /* 0x000f280000100800 */
[----:B------:R0:W4:Y:S01]  /*48f00*/  @!P0 LDG.E.U8 R97, desc[UR10][R8.64] ;  /* 0x0000000a08618981 */ /* 0x000122000c1e1100 */
[----:B------:R-:W-:Y:S02]  /*48f10*/  LOP3.LUT R244, R244, 0xffff, RZ, 0xc0, !PT ;  /* 0x0000fffff4f47812 */ /* 0x000fe400078ec0ff */
[----:B------:R-:W-:Y:S01]  /*48f20*/  LOP3.LUT R241, R241, 0xffff, RZ, 0xc0, !PT ;  /* 0x0000fffff1f17812 */ /* 0x000fe200078ec0ff */
[----:B------:R-:W4:Y:S01]  /*48f30*/  LDL R14, [R1+0x1f64] ;  /* 0x001f6400010e7983 */ /* 0x000f220000100800 */
[----:B0-----:R-:W-:-:S02]  /*48f40*/  @!P0 IMAD.MOV.U32 R8, RZ, RZ, R11 ;  /* 0x000000ffff088224 */ /* 0x001fc400078e000b */
[----:B------:R-:W-:Y:S02]  /*48f50*/  @!P0 IMAD.MOV.U32 R9, RZ, RZ, R13 ;  /* 0x000000ffff098224 */ /* 0x000fe400078e000d */
[----:B------:R-:W4:Y:S04]  /*48f60*/  LDL R13, [R1+0x1ee4] ;  /* 0x001ee400010d7983 */ /* 0x000f280000100800 */
[----:B------:R2:W4:Y:S02]  /*48f70*/  @!P0 LDG.E.U8 R98, desc[UR10][R8.64] ;  /* 0x0000000a08628981 */ /* 0x000524000c1e1100 */
[----:B--2---:R-:W-:Y:S02]  /*48f80*/  @!P0 IMAD.MOV.U32 R8, RZ, RZ, R2 ;  /* 0x000000ffff088224 */ /* 0x004fe400078e0002 */
[----:B------:R-:W2:Y:S01]  /*48f90*/  LDL R2, [R1+0x1f24] ;  /* 0x001f240001027983 */ /* 0x000ea20000100800 */
[----:B------:R-:W-:Y:S01]  /*48fa0*/  @!P0 IMAD.MOV.U32 R9, RZ, RZ, R10 ;  /* 0x000000ffff098224 */ /* 0x000fe200078e000a */
[----:B------:R-:W-:-:S02]  /*48fb0*/  LOP3.LUT R229, R229, 0xffff, RZ, 0xc0, !PT ;  /* 0x0000ffffe5e57812 */ /* 0x000fc400078ec0ff */
[----:B------:R-:W-:Y:S02]  /*48fc0*/  LOP3.LUT R226, R226, 0xffff, RZ, 0xc0, !PT ;  /* 0x0000ffffe2e27812 */ /* 0x000fe400078ec0ff */
[----:B------:R-:W-:Y:S01]  /*48fd0*/  LOP3.LUT R221, R221, 0xffff, RZ, 0xc0, !PT ;  /* 0x0000ffffdddd7812 */ /* 0x000fe200078ec0ff */
[----:B------:R0:W2:Y:S01]  /*48fe0*/  @!P0 LDG.E.U8 R99, desc[UR10][R8.64] ;  /* 0x0000000a08638981 */ /* 0x0000a2000c1e1100 */
        /* <DEDUP_REMOVED lines=23> */
[----:B------:R-:W-:-:S03]  /*49160*/  PRMT R101, RZ, 0x7610, R101 ;  /* 0x00007610ff657816 */ /* 0x000fc60000000065 */
[----:B------:R0:W-:Y:S01]  /*49170*/  STS.128 [R146+UR4+0x14000], R8 ;  /* 0x0140000892007988 */ /* 0x0001e20008000c04 */
[----:B------:R-:W-:Y:S02]  /*49180*/  PRMT R102, RZ, 0x7610, R102 ;  /* 0x00007610ff667816 */ /* 0x000fe40000000066 */
[----:B------:R-:W-:Y:S01]  /*49190*/  PRMT R103, RZ, 0x7610, R103 ;  /* 0x00007610ff677816 */ /* 0x000fe20000000067 */
[----:B0-----:R-:W2:Y:S04]  /*491a0*/  LDL R146, [R1+0x1e64] ;  /* 0x001e640001927983 */ /* 0x001ea80000100800 */
[----:B------:R-:W2:Y:S01]  /*491b0*/  LDL R10, [R1+0x1e20] ;  /* 0x001e2000010a7983 */ /* 0x000ea20000100800 */
[----:B------:R-:W-:Y:S02]  /*491c0*/  PRMT R100, RZ, 0x7610, R100 ;  /* 0x00007610ff647816 */ /* 0x000fe40000000064 */
[----:B------:R-:W-:Y:S01]  /*491d0*/  PRMT R104, RZ, 0x7610, R104 ;  /* 0x00007610ff687816 */ /* 0x000fe20000000068 */
[----:B------:R-:W2:Y:S01]  /*491e0*/  LDL R11, [R1+0x1d64] ;  /* 0x001d6400010b7983 */ /* 0x000ea20000100800 */
[----:B---3--:R-:W-:-:S03]  /*491f0*/  @!P0 IMAD.MOV.U32 R9, RZ, RZ, R18 ;  /* 0x000000ffff098224 */ /* 0x008fc600078e0012 */
[----:B------:R-:W3:Y:S04]  /*49200*/  LDL R18, [R1+0x1de0] ;  /* 0x001de00001127983 */ /* 0x000ee80000100800 */
[----:B----4-:R-:W4:Y:S04]  /*49210*/  @!P0 LDG.E.U8 R100, desc[UR10][R14.64] ;  /* 0x0000000a0e648981 */ /* 0x010f28000c1e1100 */
[----:B------:R-:W4:Y:S04]  /*49220*/  LDL R15, [R1+0x1da0] ;  /* 0x001da000010f7983 */ /* 0x000f280000100800 */
[----:B------:R-:W4:Y:S01]  /*49230*/  LDL R14, [R1+0x1da4] ;  /* 0x001da400010e7983 */ /* 0x000f220000100800 */
[----:B--2---:R-:W-:-:S03]  /*49240*/  @!P0 IMAD.MOV.U32 R8, RZ, RZ, R2 ;  /* 0x000000ffff088224 */ /* 0x004fc600078e0002 */
[----:B------:R-:W2:Y:S04]  /*49250*/  LDL R2, [R1+0x1e24] ;  /* 0x001e240001027983 */ /* 0x000ea80000100800 */
        /* <DEDUP_REMOVED lines=11> */
[----:B------:R0:W4:Y:S04]  /*49310*/  @!P0 LDG.E.U8 R103, desc[UR10][R8.64] ;  /* 0x0000000a08678981 */ /* 0x000128000c1e1100 */
[----:B------:R-:W2:Y:S01]  /*49320*/  LDL R9, [R1+0x1e60] ;  /* 0x001e600001097983 */ /* 0x000ea20000100800 */
[----:B0-----:R-:W-:Y:S01]  /*49330*/  @!P0 IMAD.MOV.U32 R8, RZ, RZ, R146 ;  /* 0x000000ffff088224 */ /* 0x001fe200078e0092 */
[----:B------:R-:W-:Y:S02]  /*49340*/  PRMT R105, RZ, 0x7610, R105 ;  /* 0x00007610ff697816 */ /* 0x000fe40000000069 */
[----:B------:R-:W-:Y:S01]  /*49350*/  PRMT R106, RZ, 0x7610, R106 ;  /* 0x00007610ff6a7816 */ /* 0x000fe2000000006a */
[----:B------:R-:W4:Y:S01]  /*49360*/  LDL R146, [R1+0x1ca4] ;  /* 0x001ca40001927983 */ /* 0x000f220000100800 */
[----:B------:R-:W-:-:S03]  /*49370*/  PRMT R107, RZ, 0x7610, R107 ;  /* 0x00007610ff6b7816 */ /* 0x000fc6000000006b */
[----:B--2---:R0:W2:Y:S02]  /*49380*/  @!P0 LDG.E.U8 R104, desc[UR10][R8.64] ;  /* 0x0000000a08688981 */ /* 0x0040a4000c1e1100 */
[----:B0-----:R-:W-:Y:S02]  /*49390*/  @!P0 IMAD.MOV.U32 R8, RZ, RZ, R2 ;  /* 0x000000ffff088224 */ /* 0x001fe400078e0002 */
[----:B------:R-:W-:Y:S01]  /*493a0*/  @!P0 IMAD.MOV.U32 R9, RZ, RZ, R10 ;  /* 0x000000ffff098224 */ /* 0x000fe200078e000a */
[----:B------:R-:W2:Y:S04]  /*493b0*/  LDL R2, [R1+0x1d24] ;  /* 0x001d240001027983 */ /* 0x000ea80000100800 */
[----:B------:R-:W2:Y:S04]  /*493c0*/  LDL R10, [R1+0x1d20] ;  /* 0x001d2000010a7983 */ /* 0x000ea80000100800 */
[----:B------:R3:W2:Y:S02]  /*493d0*/  @!P0 LDG.E.U8 R105, desc[UR10][R8.64] ;  /* 0x0000000a08698981 */ /* 0x0006a4000c1e1100 */
[----:B---3--:R-:W-:-:S02]  /*493e0*/  @!P0 IMAD.MOV.U32 R8, RZ, RZ, R16 ;  /* 0x000000ffff088224 */ /* 0x008fc400078e0010 */
[----:B------:R-:W-:Y:S01]  /*493f0*/  @!P0 IMAD.MOV.U32 R9, RZ, RZ, R18 ;  /* 0x000000ffff098224 */ /* 0x000fe200078e0012 */
[----:B------:R-:W-:Y:S01]  /*49400*/  PRMT R108, RZ, 0x7610, R108 ;  /* 0x00007610ff6c7816 */ /* 0x000fe2000000006c */
[----:B------:R-:W3:Y:S04]  /*49410*/  LDL R18, [R1+0x1c60] ;  /* 0x001c600001127983 */ /* 0x000ee80000100800 */
[----:B------:R4:W3:Y:S01]  /*49420*/  @!P0 LDG.E.U8 R106, desc[UR10][R8.64] ;  /* 0x0000000a086a8981 */ /* 0x0008e2000c1e1100 */
[----:B------:R-:W-:Y:S02]  /*49430*/  PRMT R109, RZ, 0x7610, R109 ;  /* 0x00007610ff6d7816 */ /* 0x000fe4000000006d */
[----:B------:R-:W-:Y:S01]  /*49440*/  PRMT R110, RZ, 0x7610, R110 ;  /* 0x00007610ff6e7816 */ /* 0x000fe2000000006e */
[----:B------:R-:W3:Y:S01]  /*49450*/  LDL R16, [R1+0x1c64] ;  /* 0x001c640001107983 */ /* 0x000ee20000100800 */
[----:B----4-:R-:W-:-:S02]  /*49460*/  @!P0 IMAD.MOV.U32 R8, RZ, RZ, R14 ;  /* 0x000000ffff088224 */ /* 0x010fc400078e000e */
[----:B------:R-:W-:Y:S01]  /*49470*/  @!P0 IMAD.MOV.U32 R9, RZ, RZ, R15 ;  /* 0x000000ffff098224 */ /* 0x000fe200078e000f */
        /* <DEDUP_REMOVED lines=8> */
[----:B--2---:R-:W-:-:S03]  /*49500*/  @!P0 IMAD.MOV.U32 R8, RZ, RZ, R2 ;  /* 0x000000ffff088224 */ /* 0x004fc600078e0002 */
[----:B------:R-:W2:Y:S01]  /*49510*/  LDL R2, [R1+0x1ba4] ;  /* 0x001ba40001027983 */ /* 0x000ea20000100800 */
[----:B------:R-:W-:Y:S01]  /*49520*/  @!P0 IMAD.MOV.U32 R9, RZ, RZ, R10 ;  /* 0x000000ffff098224 */ /* 0x000fe200078e000a */
[----:B------:R-:W-:Y:S02]  /*49530*/  PRMT R111, RZ, 0x7610, R111 ;  /* 0x00007610ff6f7816 */ /* 0x000fe4000000006f */
[----:B------:R-:W2:Y:S04]  /*49540*/  LDL R10, [R1+0x1ba0] ;  /* 0x001ba000010a7983 */ /* 0x000ea80000100800 */
[----:B------:R0:W2:Y:S04]  /*49550*/  @!P0 LDG.E.U8 R109, desc[UR10][R8.64] ;  /* 0x0000000a086d8981 */ /* 0x0000a8000c1e1100 */
[----:B------:R-:W0:Y:S04]  /*49560*/  LDL R8, [R1+0x1ce0] ;  /* 0x001ce00001087983 */ /* 0x000e280000100800 */
[----:B------:R-:W0:Y:S02]  /*49570*/  LDL R9, [R1+0x1ce4] ;  /* 0x001ce40001097983 */ /* 0x000e240000100800 */
[----:B0-----:R-:W-:-:S04]  /*49580*/  @!P0 LOP3.LUT R9, R9, R8, RZ, 0x3c, !PT ;  /* 0x0000000809098212 */ /* 0x001fc800078e3cff */
[----:B------:R-:W-:-:S04]  /*49590*/  @!P0 LOP3.LUT R8, R9, R8, RZ, 0x3c, !PT ;  /* 0x0000000809088212 */ /* 0x000fc800078e3cff */
[----:B------:R-:W-:-:S05]  /*495a0*/  @!P0 LOP3.LUT R9, R9, R8, RZ, 0x3c, !PT ;  /* 0x0000000809098212 */ /* 0x000fca00078e3cff */
[----:B------:R0:W2:Y:S04]  /*495b0*/  @!P0 LDG.E.U8 R110, desc[UR10][R8.64] ;  /* 0x0000000a086e8981 */ /* 0x0000a8000c1e1100 */
[----:B------:R-:W3:Y:S01]  /*495c0*/  LDL R9, [R1+0x1ca0] ;  /* 0x001ca00001097983 */ /* 0x000ee20000100800 */
[----:B0-----:R-:W-:Y:S01]  /*495d0*/  @!P0 IMAD.MOV.U32 R8, RZ, RZ, R146 ;  /* 0x000000ffff088224 */ /* 0x001fe200078e0092 */
[----:B------:R-:W-:Y:S02]  /*495e0*/  PRMT R112, RZ, 0x7610, R112 ;  /* 0x00007610ff707816 */ /* 0x000fe40000000070 */
[----:B------:R-:W-:Y:S01]  /*495f0*/  PRMT R113, RZ, 0x7610, R113 ;  /* 0x00007610ff717816 */ /* 0x000fe20000000071 */
[----:B------:R-:W2:Y:S01]  /*49600*/  LDL R146, [R1+0x1b20] ;  /* 0x001b200001927983 */ /* 0x000ea20000100800 */
[----:B------:R-:W-:-:S03]  /*49610*/  PRMT R114, RZ, 0x7610, R114 ;  /* 0x00007610ff727816 */ /* 0x000fc60000000072 */
[----:B---3--:R0:W3:Y:S02]  /*49620*/  @!P0 LDG.E.U8 R111, desc[UR10][R8.64] ;  /* 0x0000000a086f8981 */ /* 0x0080e4000c1e1100 */
[----:B0-----:R-:W-:Y:S02]  /*49630*/  @!P0 IMAD.MOV.U32 R8, RZ, RZ, R16 ;  /* 0x000000ffff088224 */ /* 0x001fe400078e0010 */
        /* <DEDUP_REMOVED lines=42> */
[----:B------:R-:W-:Y:S01]  /*498e0*/  PRMT R8, R205, 0x5410, R8 ;  /* 0x00005410cd087816 */ /* 0x000fe20000000008 */
[----:B------:R-:W2:Y:S01]  /*498f0*/  LDL R17, [R1+0x19e0] ;  /* 0x0019e00001117983 */ /* 0x000ea20000100800 */
[----:B------:R-:W-:Y:S02]  /*49900*/  PRMT R9, R181, 0x5410, R9 ;  /* 0x00005410b5097816 */ /* 0x000fe40000000009 */
[----:B------:R-:W-:-:S02]  /*49910*/  PRMT R10, R162, 0x5410, R10 ;  /* 0x00005410a20a7816 */ /* 0x000fc4000000000a */
[----:B------:R-:W-:Y:S02]  /*49920*/  PRMT R11, R22, 0x5410, R11 ;  /* 0x00005410160b7816 */ /* 0x000fe4000000000b */
[----:B------:R-:W-:Y:S02]  /*49930*/  PRMT R117, RZ, 0x7610, R117 ;  /* 0x00007610ff757816 */ /* 0x000fe40000000075 */
[----:B------:R-:W-:Y:S01]  /*49940*/  PRMT R118, RZ, 0x7610, R118 ;  /* 0x00007610ff767816 */ /* 0x000fe20000000076 */
[----:B---3--:R0:W-:Y:S02]  /*49950*/  STS.128 [R18+UR4+0x10000], R8 ;  /* 0x0100000812007988 */ /* 0x0081e40008000c04 */
[----:B0-----:R-:W-:Y:S01]  /*49960*/  @!P0 IMAD.MOV.U32 R9, RZ, RZ, R146 ;  /* 0x000000ffff098224 */ /* 0x001fe200078e0092 */
[----:B------:R-:W-:Y:S01]  /*49970*/  PRMT R119, RZ, 0x7610, R119 ;  /* 0x00007610ff777816 */ /* 0x000fe20000000077 */
[----:B------:R-:W3:Y:S04]  /*49980*/  LDL R146, [R1+0x1a64] ;  /* 0x001a640001927983 */ /* 0x000ee80000100800 */
[----:B------:R-:W3:Y:S01]  /*49990*/  LDL R10, [R1+0x1a20] ;  /* 0x001a2000010a7983 */ /* 0x000ee20000100800 */
[----:B------:R-:W-:-:S02]  /*499a0*/  PRMT R116, RZ, 0x7610, R116 ;  /* 0x00007610ff747816 */ /* 0x000fc40000000074 */
[----:B------:R-:W-:Y:S01]  /*499b0*/  PRMT R120, RZ, 0x7610, R120 ;  /* 0x00007610ff787816 */ /* 0x000fe20000000078 */
[----:B------:R-:W3:Y:S04]  /*499c0*/  LDL R11, [R1+0x1964] ;  /* 0x00196400010b7983 */ /* 0x000ee80000100800 */
[----:B----4-:R-:W4:Y:S04]  /*499d0*/  @!P0 LDG.E.U8 R116, desc[UR10][R14.64] ;  /* 0x0000000a0e748981 */ /* 0x010f28000c1e1100 */
[----:B------:R-:W4:Y:S01]  /*499e0*/  LDL R15, [R1+0x19a0] ;  /* 0x0019a000010f7983 */ /* 0x000f220000100800 */
[----:B--2---:R-:W-:-:S03]  /*499f0*/  @!P0 IMAD.MOV.U32 R8, RZ, RZ, R2 ;  /* 0x000000ffff088224 */ /* 0x004fc600078e0002 */
[----:B------:R-:W2:Y:S04]  /*49a00*/  LDL R14, [R1+0x19a4] ;  /* 0x0019a400010e7983 */ /* 0x000ea80000100800 */
[----:B------:R0:W4:Y:S04]  /*49a10*/  @!P0 LDG.E.U8 R117, desc[UR10][R8.64] ;  /* 0x0000000a08758981 */ /* 0x000128000c1e1100 */
[----:B------:R-:W2:Y:S01]  /*49a20*/  LDL R2, [R1+0x1a24] ;  /* 0x001a240001027983 */ /* 0x000ea20000100800 */
[----:B0-----:R-:W-:Y:S02]  /*49a30*/  @!P0 IMAD.MOV.U32 R8, RZ, RZ, R13 ;  /* 0x000000ffff088224 */ /* 0x001fe400078e000d */
[----:B------:R-:W-:Y:S01]  /*49a40*/  @!P0 IMAD.MOV.U32 R9, RZ, RZ, R16 ;  /* 0x000000ffff098224 */ /* 0x000fe200078e0010 */
[----:B------:R-:W4:Y:S04]  /*49a50*/  LDL R13, [R1+0x1960] ;  /* 0x00196000010d7983 */ /* 0x000f280000100800 */
[----:B------:R0:W4:Y:S04]  /*49a60*/  @!P0 LDG.E.U8 R118, desc[UR10][R8.64] ;  /* 0x0000000a08768981 */ /* 0x000128000c1e1100 */
[----:B------:R-:W4:Y:S04]  /*49a70*/  LDL R16, [R1+0x19e4] ;  /* 0x0019e40001107983 */ /* 0x000f280000100800 */
[----:B------:R-:W0:Y:S04]  /*49a80*/  LDL R8, [R1+0x1aa0] ;  /* 0x001aa00001087983 */ /* 0x000e280000100800 */
[----:B------:R-:W0:Y:S02]  /*49a90*/  LDL R9, [R1+0x1aa4] ;  /* 0x001aa40001097983 */ /* 0x000e240000100800 */
[----:B0-----:R-:W-:-:S04]  /*49aa0*/  @!P0 LOP3.LUT R9, R9, R8, RZ, 0x3c, !PT ;  /* 0x0000000809098212 */ /* 0x001fc800078e3cff */
[----:B------:R-:W-:-:S04]  /*49ab0*/  @!P0 LOP3.LUT R8, R9, R8, RZ, 0x3c, !PT ;  /* 0x0000000809088212 */ /* 0x000fc800078e3cff */
[----:B------:R-:W-:-:S05]  /*49ac0*/  @!P0 LOP3.LUT R9, R9, R8, RZ, 0x3c, !PT ;  /* 0x0000000809098212 */ /* 0x000fca00078e3cff */
[----:B------:R3:W4:Y:S04]  /*49ad0*/  @!P0 LDG.E.U8 R119, desc[UR10][R8.64] ;  /* 0x0000000a08778981 */ /* 0x000728000c1e1100 */
[----:B------:R-:W2:Y:S01]  /*49ae0*/  LDL R9, [R1+0x1a60] ;  /* 0x001a600001097983 */ /* 0x000ea20000100800 */
[----:B---3--:R-:W-:Y:S01]  /*49af0*/  @!P0 IMAD.MOV.U32 R8, RZ, RZ, R146 ;  /* 0x000000ffff088224 */ /* 0x008fe200078e0092 */
[----:B------:R-:W-:Y:S02]  /*49b00*/  PRMT R121, RZ, 0x7610, R121 ;  /* 0x00007610ff797816 */ /* 0x000fe40000000079 */
[----:B------:R-:W-:Y:S01]  /*49b10*/  PRMT R122, RZ, 0x7610, R122 ;  /* 0x00007610ff7a7816 */ /* 0x000fe2000000007a */
[----:B------:R-:W3:Y:S01]  /*49b20*/  LDL R146, [R1+0x18a4] ;  /* 0x0018a40001927983 */ /* 0x000ee20000100800 */
[----:B------:R-:W-:-:S03]  /*49b30*/  PRMT R123, RZ, 0x7610, R123 ;  /* 0x00007610ff7b7816 */ /* 0x000fc6000000007b */
[----:B--2---:R0:W2:Y:S02]  /*49b40*/  @!P0 LDG.E.U8 R120, desc[UR10][R8.64] ;  /* 0x0000000a08788981 */ /* 0x0040a4000c1e1100 */
[----:B0-----:R-:W-:Y:S02]  /*49b50*/  @!P0 IMAD.MOV.U32 R8, RZ, RZ, R2 ;  /* 0x000000ffff088224 */ /* 0x001fe400078e0002 */
[----:B------:R-:W-:Y:S01]  /*49b60*/  @!P0 IMAD.MOV.U32 R9, RZ, RZ, R10 ;  /* 0x000000ffff098224 */ /* 0x000fe200078e000a */
[----:B------:R-:W3:Y:S04]  /*49b70*/  LDL R2, [R1+0x1924] ;  /* 0x0019240001027983 */ /* 0x000ee80000100800 */
[----:B------:R-:W2:Y:S04]  /*49b80*/  LDL R10, [R1+0x1920] ;  /* 0x00192000010a7983 */ /* 0x000ea80000100800 */
[----:B------:R4:W2:Y:S02]  /*49b90*/  @!P0 LDG.E.U8 R121, desc[UR10][R8.64] ;  /* 0x0000000a08798981 */ /* 0x0008a4000c1e1100 */
[----:B----4-:R-:W-:-:S02]  /*49ba0*/  @!P0 IMAD.MOV.U32 R8, RZ, RZ, R16 ;  /* 0x000000ffff088224 */ /* 0x010fc400078e0010 */
[----:B------:R-:W-:Y:S01]  /*49bb0*/  @!P0 IMAD.MOV.U32 R9, RZ, RZ, R17 ;  /* 0x000000ffff098224 */ /* 0x000fe200078e0011 */
[----:B------:R-:W-:Y:S01]  /*49bc0*/  PRMT R124, RZ, 0x7610, R124 ;  /* 0x00007610ff7c7816 */ /* 0x000fe2000000007c */
[----:B------:R-:W4:Y:S04]  /*49bd0*/  LDL R17, [R1+0x1534] ;  /* 0x0015340001117983 */ /* 0x000f280000100800 */
[----:B------:R0:W4:Y:S01]  /*49be0*/  @!P0 LDG.E.U8 R122, desc[UR10][R8.64] ;  /* 0x0000000a087a8981 */ /* 0x000122000c1e1100 */
[----:B------:R-:W-:Y:S02]  /*49bf0*/  PRMT R125, RZ, 0x7610, R125 ;  /* 0x00007610ff7d7816 */ /* 0x000fe4000000007d */
[----:B------:R-:W-:Y:S01]  /*49c00*/  PRMT R126, RZ, 0x7610, R126 ;  /* 0x00007610ff7e7816 */ /* 0x000fe2000000007e */
[----:B------:R-:W4:Y:S01]  /*49c10*/  LDL R16, [R1+0x1538] ;  /* 0x0015380001107983 */ /* 0x000f220000100800 */
[----:B0-----:R-:W-:-:S02]  /*49c20*/  @!P0 IMAD.MOV.U32 R8, RZ, RZ, R14 ;  /* 0x000000ffff088224 */ /* 0x001fc400078e000e */
        /* <DEDUP_REMOVED lines=9> */
[----:B---3--:R-:W-:Y:S01]  /*49cc0*/  @!P0 IMAD.MOV.U32 R8, RZ, RZ, R2 ;  /* 0x000000ffff088224 */ /* 0x008fe200078e0002 */
[----:B------:R-:W-:-:S02]  /*49cd0*/  PRMT R127, RZ, 0x7610, R127 ;  /* 0x00007610ff7f7816 */ /* 0x000fc4000000007f */
[----:B------:R-:W3:Y:S01]  /*49ce0*/  LDL R2, [R1+0x1478] ;  /* 0x0014780001027983 */ /* 0x000ee20000100800 */
[----:B--2---:R-:W-:-:S03]  /*49cf0*/  @!P0 IMAD.MOV.U32 R9, RZ, RZ, R10 ;  /* 0x000000ffff098224 */ /* 0x004fc600078e000a */
[----:B------:R-:W2:Y:S04]  /*49d00*/  LDL R10, [R1+0x1474] ;  /* 0x00147400010a7983 */ /* 0x000ea80000100800 */
[----:B------:R0:W3:Y:S04]  /*49d10*/  @!P0 LDG.E.U8 R125, desc[UR10][R8.64] ;  /* 0x0000000a087d8981 */ /* 0x0000e8000c1e1100 */
[----:B------:R-:W0:Y:S04]  /*49d20*/  LDL R8, [R1+0x18e0] ;  /* 0x0018e00001087983 */ /* 0x000e280000100800 */
[----:B------:R-:W0:Y:S02]  /*49d30*/  LDL R9, [R1+0x18e4] ;  /* 0x0018e40001097983 */ /* 0x000e240000100800 */
[----:B0-----:R-:W-:-:S04]  /*49d40*/  @!P0 LOP3.LUT R9, R9, R8, RZ, 0x3c, !PT ;  /* 0x0000000809098212 */ /* 0x001fc800078e3cff */
[----:B------:R-:W-:-:S04]  /*49d50*/  @!P0 LOP3.LUT R8, R9, R8, RZ, 0x3c, !PT ;  /* 0x0000000809088212 */ /* 0x000fc800078e3cff */
[----:B------:R-:W-:-:S05]  /*49d60*/  @!P0 LOP3.LUT R9, R9, R8, RZ, 0x3c, !PT ;  /* 0x0000000809098212 */ /* 0x000fca00078e3cff */
[----:B------:R0:W3:Y:S04]  /*49d70*/  @!P0 LDG.E.U8 R126, desc[UR10][R8.64] ;  /* 0x0000000a087e8981 */ /* 0x0000e8000c1e1100 */
[----:B------:R-:W4:Y:S01]  /*49d80*/  LDL R9, [R1+0x18a0] ;  /* 0x0018a00001097983 */ /* 0x000f220000100800 */
[----:B0-----:R-:W-:Y:S01]  /*49d90*/  @!P0 IMAD.MOV.U32 R8, RZ, RZ, R146 ;  /* 0x000000ffff088224 */ /* 0x001fe200078e0092 */
[----:B------:R-:W-:Y:S02]  /*49da0*/  PRMT R128, RZ, 0x7610, R128 ;  /* 0x00007610ff807816 */ /* 0x000fe40000000080 */
[----:B------:R-:W-:Y:S02]  /*49db0*/  PRMT R129, RZ, 0x7610, R129 ;  /* 0x00007610ff817816 */ /* 0x000fe40000000081 */
[----:B------:R-:W-:Y:S01]  /*49dc0*/  PRMT R130, RZ, 0x7610, R130 ;  /* 0x00007610ff827816 */ /* 0x000fe20000000082 */
[----:B----4-:R0:W4:Y:S02]  /*49dd0*/  @!P0 LDG.E.U8 R127, desc[UR10][R8.64] ;  /* 0x0000000a087f8981 */ /* 0x010124000c1e1100 */
[----:B0-----:R-:W-:-:S02]  /*49de0*/  @!P0 IMAD.MOV.U32 R8, RZ, RZ, R16 ;  /* 0x000000ffff088224 */ /* 0x001fc400078e0010 */
[----:B------:R-:W-:-:S05]  /*49df0*/  @!P0 IMAD.MOV.U32 R9, RZ, RZ, R17 ;  /* 0x000000ffff098224 */ /* 0x000fca00078e0011 */
[----:B------:R0:W4:Y:S02]  /*49e00*/  @!P0 LDG.E.U8 R128, desc[UR10][R8.64] ;  /* 0x0000000a08808981 */ /* 0x000124000c1e1100 */
[----:B0-----:R-:W-:Y:S02]  /*49e10*/  @!P0 IMAD.MOV.U32 R8, RZ, RZ, R14 ;  /* 0x000000ffff088224 */ /* 0x001fe400078e000e */
[----:B------:R-:W-:-:S05]  /*49e20*/  @!P0 IMAD.MOV.U32 R9, RZ, RZ, R15 ;  /* 0x000000ffff098224 */ /* 0x000fca00078e000f */
[----:B------:R0:W4:Y:S02]  /*49e30*/  @!P0 LDG.E.U8 R129, desc[UR10][R8.64] ;  /* 0x0000000a08818981 */ /* 0x000124000c1e1100 */
[----:B0-----:R-:W-:Y:S02]  /*49e40*/  @!P0 IMAD.MOV.U32 R8, RZ, RZ, R11 ;  /* 0x000000ffff088224 */ /* 0x001fe400078e000b */
[----:B------:R-:W-:-:S05]  /*49e50*/  @!P0 IMAD.MOV.U32 R9, RZ, RZ, R13 ;  /* 0x000000ffff098224 */ /* 0x000fca00078e000d */
[----:B------:R2:W4:Y:S02]  /*49e60*/  @!P0 LDG.E.U8 R130, desc[UR10][R8.64] ;  /* 0x0000000a08828981 */ /* 0x000524000c1e1100 */
[----:B--2---:R-:W-:Y:S01]  /*49e70*/  @!P0 IMAD.MOV.U32 R9, RZ, RZ, R10 ;  /* 0x000000ffff098224 */ /* 0x004fe200078e000a */
[----:B------:R-:W-:Y:S02]  /*49e80*/  LOP3.LUT R10, R239, 0xffff, RZ, 0xc0, !PT ;  /* 0x0000ffffef0a7812 */ /* 0x000fe400078ec0ff */
[----:B------:R-:W2:Y:S04]  /*49e90*/  LDL.LU R239, [R1+0x37b0] ;  /* 0x0037b00001ef7983 */ /* 0x000ea80000300800 */
[----:B------:R-:W4:Y:S04]  /*49ea0*/  LDL R17, [R1+0x13f4] ;  /* 0x0013f40001117983 */ /* 0x000f280000100800 */
[----:B------:R-:W2:Y:S04]  /*49eb0*/  LDL R16, [R1+0x13f8] ;  /* 0x0013f80001107983 */ /* 0x000ea80000100800 */
[----:B------:R-:W2:Y:S04]  /*49ec0*/  LDL R15, [R1+0x1434] ;  /* 0x00143400010f7983 */ /* 0x000ea80000100800 */
[----:B------:R-:W2:Y:S01]  /*49ed0*/  LDL R14, [R1+0x1438] ;  /* 0x00143800010e7983 */ /* 0x000ea20000100800 */
[----:B------:R-:W-:Y:S01]  /*49ee0*/  PRMT R131, RZ, 0x7610, R131 ;  /* 0x00007610ff837816 */ /* 0x000fe20000000083 */
[----:B---3--:R-:W-:Y:S01]  /*49ef0*/  @!P0 IMAD.MOV.U32 R8, RZ, RZ, R2 ;  /* 0x000000ffff088224 */ /* 0x008fe200078e0002 */
[----:B------:R-:W-:Y:S01]  /*49f00*/  LOP3.LUT R2, R24, 0xffff, RZ, 0xc0, !PT ;  /* 0x0000ffff18027812 */ /* 0x000fe200078ec0ff */
[----:B------:R-:W3:Y:S01]  /*49f10*/  LDL R146, [R1+0x13b4] ;  /* 0x0013b40001927983 */ /* 0x000ee20000100800 */
[----:B------:R-:W-:-:S03]  /*49f20*/  LOP3.LUT R251, R251, 0xffff, RZ, 0xc0, !PT ;  /* 0x0000fffffbfb7812 */ /* 0x000fc600078ec0ff */
[----:B------:R0:W3:Y:S01]  /*49f30*/  @!P0 LDG.E.U8 R131, desc[UR10][R8.64] ;  /* 0x0000000a08838981 */ /* 0x0000e2000c1e1100 */
[----:B------:R-:W-:Y:S02]  /*49f40*/  LOP3.LUT R247, R247, 0xffff, RZ, 0xc0, !PT ;  /* 0x0000fffff7f77812 */ /* 0x000fe400078ec0ff */
[----:B------:R-:W-:Y:S01]  /*49f50*/  LOP3.LUT R232, R232, 0xffff, RZ, 0xc0, !PT ;  /* 0x0000ffffe8e87812 */ /* 0x000fe200078ec0ff */
[----:B------:R-:W3:Y:S01]  /*49f60*/  LDL R24, [R1+0x1374] ;  /* 0x0013740001187983 */ /* 0x000ee20000100800 */
[----:B------:R-:W-:Y:S02]  /*49f70*/  LOP3.LUT R224, R224, 0xffff, RZ, 0xc0, !PT ;  /* 0x0000ffffe0e07812 */ /* 0x000fe400078ec0ff */
[----:B------:R-:W-:Y:S02]  /*49f80*/  LOP3.LUT R216, R216, 0xffff, RZ, 0xc0, !PT ;  /* 0x0000ffffd8d87812 */ /* 0x000fe400078ec0ff */
[----:B------:R-:W-:Y:S02]  /*49f90*/  LOP3.LUT R208, R208, 0xffff, RZ, 0xc0, !PT ;  /* 0x0000ffffd0d07812 */ /* 0x000fe400078ec0ff */
[----:B0-----:R-:W-:-:S02]  /*49fa0*/  LOP3.LUT R9, R40, 0xffff, RZ, 0xc0, !PT ;  /* 0x0000ffff28097812 */ /* 0x001fc400078ec0ff */
[----:B------:R-:W-:Y:S01]  /*49fb0*/  LOP3.LUT R8, R29, 0xffff, RZ, 0xc0, !PT ;  /* 0x0000ffff1d087812 */ /* 0x000fe200078ec0ff */
[----:B------:R-:W3:Y:S01]  /*49fc0*/  LDL R40, [R1+0x13b8] ;  /* 0x0013b80001287983 */ /* 0x000ee20000100800 */
[----:B------:R-:W-:Y:S02]  /*49fd0*/  LOP3.LUT R202, R202, 0xffff, RZ, 0xc0, !PT ;  /* 0x0000ffffcaca7812 */ /* 0x000fe400078ec0ff */
[----:B------:R-:W-:Y:S01]  /*49fe0*/  LOP3.LUT R196, R196, 0xffff, RZ, 0xc0, !PT ;  /* 0x0000ffffc4c47812 */ /* 0x000fe200078ec0ff */
[----:B------:R-:W3:Y:S01]  /*49ff0*/  LDL R29, [R1+0x1334] ;  /* 0x00133400011d7983 */ /* 0x000ee20000100800 */
[----:B------:R-:W-:Y:S02]  /*4a000*/  LOP3.LUT R190, R190, 0xffff, RZ, 0xc0, !PT ;  /* 0x0000ffffbebe7812 */ /* 0x000fe400078ec0ff */
[----:B------:R-:W-:Y:S02]  /*4a010*/  LOP3.LUT R180, R180, 0xffff, RZ, 0xc0, !PT ;  /* 0x0000ffffb4b47812 */ /* 0x000fe400078ec0ff */
[----:B------:R-:W-:-:S02]  /*4a020*/  LOP3.LUT R175, R175, 0xffff, RZ, 0xc0, !PT ;  /* 0x0000ffffafaf7812 */ /* 0x000fc400078ec0ff */
[----:B------:R-:W-:Y:S02]  /*4a030*/  LOP3.LUT R170, R170, 0xffff, RZ, 0xc0, !PT ;  /* 0x0000ffffaaaa7812 */ /* 0x000fe400078ec0ff */
[----:B------:R-:W-:Y:S02]  /*4a040*/  PRMT R13, R10, 0x3340, R9 ;  /* 0x000033400a0d7816 */ /* 0x000fe40000000009 */
[----:B------:R-:W-:Y:S02]  /*4a050*/  PRMT R8, R8, 0x3340, R2 ;  /* 0x0000334008087816 */ /* 0x000fe40000000002 */
[----:B------:R-:W-:Y:S01]  /*4a060*/  PRMT R247, R251, 0x3340, R247 ;  /* 0x00003340fbf77816 */ /* 0x000fe200000000f7 */
[----:B------:R-:W3:Y:S01]  /*4a070*/  LDL R2, [R1+0x1378] ;  /* 0x0013780001027983 */ /* 0x000ee20000100800 */
[----:B------:R-:W-:Y:S02]  /*4a080*/  PRMT R9, R232, 0x3340, R224 ;  /* 0x00003340e8097816 */ /* 0x000fe400000000e0 */
[----:B------:R-:W-:-:S02]  /*4a090*/  PRMT R208, R216, 0x3340, R208 ;  /* 0x00003340d8d07816 */ /* 0x000fc400000000d0 */
[----:B------:R-:W-:Y:S02]  /*4a0a0*/  PRMT R10, R202, 0x3340, R196 ;  /* 0x00003340ca0a7816 */ /* 0x000fe400000000c4 */
[----:B------:R-:W-:Y:S02]  /*4a0b0*/  PRMT R180, R190, 0x3340, R180 ;  /* 0x00003340beb47816 */ /* 0x000fe400000000b4 */
[----:B------:R-:W-:Y:S02]  /*4a0c0*/  PRMT R11, R175, 0x3340, R170 ;  /* 0x00003340af0b7816 */ /* 0x000fe400000000aa */
[----:B------:R-:W-:Y:S02]  /*4a0d0*/  PRMT R8, R13, 0x5410, R8 ;  /* 0x000054100d087816 */ /* 0x000fe40000000008 */
[----:B------:R-:W-:Y:S01]  /*4a0e0*/  PRMT R9, R247, 0x5410, R9 ;  /* 0x00005410f7097816 */ /* 0x000fe20000000009 */
[----:B------:R-:W3:Y:S01]  /*4a0f0*/  LDL R13, [R1+0x1274] ;  /* 0x00127400010d7983 */ /* 0x000ee20000100800 */
[----:B------:R-:W-:-:S02]  /*4a100*/  PRMT R10, R208, 0x5410, R10 ;  /* 0x00005410d00a7816 */ /* 0x000fc4000000000a */
[----:B------:R-:W-:-:S05]  /*4a110*/  PRMT R11, R180, 0x5410, R11 ;  /* 0x00005410b40b7816 */ /* 0x000fca000000000b */
[----:B------:R0:W-:Y:S01]  /*4a120*/  STS.128 [R18+UR4+0x14000], R8 ;  /* 0x0140000812007988 */ /* 0x0001e20008000c04 */
[----:B------:R-:W-:-:S03]  /*4a130*/  PRMT R132, RZ, 0x7610, R132 ;  /* 0x00007610ff847816 */ /* 0x000fc60000000084 */
[----:B0-----:R-:W3:Y:S04]  /*4a140*/  LDL R18, [R1+0x1338] ;  /* 0x0013380001127983 */ /* 0x001ee80000100800 */
[----:B------:R-:W3:Y:S01]  /*4a150*/  LDL R10, [R1+0x1278] ;  /* 0x00127800010a7983 */ /* 0x000ee20000100800 */
[----:B------:R-:W-:Y:S02]  /*4a160*/  PRMT R133, RZ, 0x7610, R133 ;  /* 0x00007610ff857816 */ /* 0x000fe40000000085 */
[----:B------:R-:W-:Y:S01]  /*4a170*/  PRMT R134, RZ, 0x7610, R134 ;  /* 0x00007610ff867816 */ /* 0x000fe20000000086 */
[----:B------:R-:W3:Y:S01]  /*4a180*/  LDL R11, [R1+0x1234] ;  /* 0x00123400010b7983 */ /* 0x000ee20000100800 */
[----:B----4-:R-:W-:-:S03]  /*4a190*/  @!P0 IMAD.MOV.U32 R9, RZ, RZ, R17 ;  /* 0x000000ffff098224 */ /* 0x010fc600078e0011 */
[----:B------:R-:W4:Y:S01]  /*4a1a0*/  LDL R17, [R1+0x12f4] ;  /* 0x0012f40001117983 */ /* 0x000f220000100800 */
[----:B--2---:R-:W-:-:S03]  /*4a1b0*/  @!P0 IMAD.MOV.U32 R8, RZ, RZ, R16 ;  /* 0x000000ffff088224 */ /* 0x004fc600078e0010 */
[----:B------:R-:W2:Y:S04]  /*4a1c0*/  LDL R16, [R1+0x12f8] ;  /* 0x0012f80001107983 */ /* 0x000ea80000100800 */
[----:B------:R3:W2:Y:S04]  /*4a1d0*/  @!P0 LDG.E.U8 R133, desc[UR10][R8.64] ;  /* 0x0000000a08858981 */ /* 0x0006a8000c1e1100 */
[----:B------:R-:W2:Y:S04]  /*4a1e0*/  @!P0 LDG.E.U8 R132, desc[UR10][R14.64] ;  /* 0x0000000a0e848981 */ /* 0x000ea8000c1e1100 */
[----:B------:R-:W2:Y:S04]  /*4a1f0*/  LDL R15, [R1+0x12b4] ;  /* 0x0012b400010f7983 */ /* 0x000ea80000100800 */
[----:B------:R-:W2:Y:S01]  /*4a200*/  LDL R14, [R1+0x12b8] ;  /* 0x0012b800010e7983 */ /* 0x000ea20000100800 */
[----:B---3--:R-:W-:-:S02]  /*4a210*/  @!P0 IMAD.MOV.U32 R9, RZ, RZ, R146 ;  /* 0x000000ffff098224 */ /* 0x008fc400078e0092 */
[----:B------:R-:W-:Y:S01]  /*4a220*/  @!P0 IMAD.MOV.U32 R8, RZ, RZ, R40 ;  /* 0x000000ffff088224 */ /* 0x000fe200078e0028 */
[----:B------:R-:W-:-:S04]  /*4a230*/  PRMT R135, RZ, 0x7610, R135 ;  /* 0x00007610ff877816 */ /* 0x000fc80000000087 */
[----:B------:R0:W3:Y:S01]  /*4a240*/  @!P0 LDG.E.U8 R134, desc[UR10][R8.64] ;  /* 0x0000000a08868981 */ /* 0x0000e2000c1e1100 */
[----:B------:R-:W-:Y:S01]  /*4a250*/  PRMT R136, RZ, 0x7610, R136 ;  /* 0x00007610ff887816 */ /* 0x000fe20000000088 */
[----:B0-----:R-:W-:Y:S02]  /*4a260*/  @!P0 IMAD.MOV.U32 R9, RZ, RZ, R24 ;  /* 0x000000ffff098224 */ /* 0x001fe400078e0018 */
[----:B------:R-:W-:Y:S01]  /*4a270*/  @!P0 IMAD.MOV.U32 R8, RZ, RZ, R2 ;  /* 0x000000ffff088224 */ /* 0x000fe200078e0002 */
[----:B------:R-:W-:Y:S01]  /*4a280*/  PRMT R239, RZ, 0x7610, R239 ;  /* 0x00007610ffef7816 */ /* 0x000fe200000000ef */
[----:B------:R-:W3:Y:S04]  /*4a290*/  LDL R2, [R1+0x1238] ;  /* 0x0012380001027983 */ /* 0x000ee80000100800 */
[----:B------:R0:W3:Y:S01]  /*4a2a0*/  @!P0 LDG.E.U8 R135, desc[UR10][R8.64] ;  /* 0x0000000a08878981 */ /* 0x0000e2000c1e1100 */
[----:B------:R-:W-:-:S03]  /*4a2b0*/  PRMT R137, RZ, 0x7610, R137 ;  /* 0x00007610ff897816 */ /* 0x000fc60000000089 */
[----:B------:R-:W3:Y:S04]  /*4a2c0*/  LDL.LU R24, [R1+0x11f4] ;  /* 0x0011f40001187983 */ /* 0x000ee80000300800 */
[----:B------:R-:W3:Y:S01]  /*4a2d0*/  LDL R146, [R1+0x1548] ;  /* 0x0015480001927983 */ /* 0x000ee20000100800 */
[----:B0-----:R-:W-:Y:S02]  /*4a2e0*/  @!P0 IMAD.MOV.U32 R9, RZ, RZ, R29 ;  /* 0x000000ffff098224 */ /* 0x001fe400078e001d */
[----:B------:R-:W-:Y:S02]  /*4a2f0*/  @!P0 IMAD.MOV.U32 R8, RZ, RZ, R18 ;  /* 0x000000ffff088224 */ /* 0x000fe400078e0012 */
[----:B------:R-:W3:Y:S04]  /*4a300*/  LDL R18, [R1+0x186c] ;  /* 0x00186c0001127983 */ /* 0x000ee80000100800 */
[----:B------:R4:W3:Y:S02]  /*4a310*/  @!P0 LDG.E.U8 R136, desc[UR10][R8.64] ;  /* 0x0000000a08888981 */ /* 0x0008e4000c1e1100 */
[----:B----4-:R-:W-:-:S02]  /*4a320*/  @!P0 IMAD.MOV.U32 R9, RZ, RZ, R17 ;  /* 0x000000ffff098224 */ /* 0x010fc400078e0011 */
[----:B------:R-:W4:Y:S01]  /*4a330*/  LDL R17, [R1+0x2458] ;  /* 0x0024580001117983 */ /* 0x000f220000100800 */
[----:B--2---:R-:W-:-:S03]  /*4a340*/  @!P0 IMAD.MOV.U32 R8, RZ, RZ, R16 ;  /* 0x000000ffff088224 */ /* 0x004fc600078e0010 */
[----:B------:R-:W2:Y:S04]  /*4a350*/  LDL R16, [R1+0x245c] ;  /* 0x00245c0001107983 */ /* 0x000ea80000100800 */
[----:B------:R0:W4:Y:S02]  /*4a360*/  @!P0 LDG.E.U8 R239, desc[UR10][R8.64] ;  /* 0x0000000a08ef8981 */ /* 0x000124000c1e1100 */
[----:B0-----:R-:W-:Y:S01]  /*4a370*/  @!P0 IMAD.MOV.U32 R9, RZ, RZ, R15 ;  /* 0x000000ffff098224 */ /* 0x001fe200078e000f */
[----:B------:R-:W-:Y:S01]  /*4a380*/  PRMT R138, RZ, 0x7610, R138 ;  /* 0x00007610ff8a7816 */ /* 0x000fe2000000008a */
[----:B------:R-:W4:Y:S01]  /*4a390*/  LDL R15, [R1+0x2418] ;  /* 0x00241800010f7983 */ /* 0x000f220000100800 */
[----:B------:R-:W-:-:S03]  /*4a3a0*/  @!P0 IMAD.MOV.U32 R8, RZ, RZ, R14 ;  /* 0x000000ffff088224 */ /* 0x000fc600078e000e */
[----:B------:R-:W4:Y:S04]  /*4a3b0*/  LDL R14, [R1+0x241c] ;  /* 0x00241c00010e7983 */ /* 0x000f280000100800 */
[----:B------:R0:W4:Y:S02]  /*4a3c0*/  @!P0 LDG.E.U8 R137, desc[UR10][R8.64] ;  /* 0x0000000a08898981 */ /* 0x000124000c1e1100 */
[----:B0-----:R-:W-:Y:S02]  /*4a3d0*/  @!P0 IMAD.MOV.U32 R8, RZ, RZ, R10 ;  /* 0x000000ffff088224 */ /* 0x001fe400078e000a */
[----:B------:R-:W2:Y:S01]  /*4a3e0*/  LDL R10, [R1+0x11f8] ;  /* 0x0011f800010a7983 */ /* 0x000ea20000100800 */
[----:B------:R-:W-:-:S03]  /*4a3f0*/  @!P0 IMAD.MOV.U32 R9, RZ, RZ, R13 ;  /* 0x000000ffff098224 */ /* 0x000fc600078e000d */
[----:B------:R-:W4:Y:S04]  /*4a400*/  LDL R13, [R1+0x23d8] ;  /* 0x0023d800010d7983 */ /* 0x000f280000100800 */
[----:B------:R0:W4:Y:S01]  /*4a410*/  @!P0 LDG.E.U8 R138, desc[UR10][R8.64] ;  /* 0x0000000a088a8981 */ /* 0x000122000c1e1100 */
[----:B------:R-:W-:Y:S01]  /*4a420*/  PRMT R139, RZ, 0x7610, R139 ;  /* 0x00007610ff8b7816 */ /* 0x000fe2000000008b */
[----:B0-----:R-:W-:Y:S02]  /*4a430*/  @!P0 IMAD.MOV.U32 R9, RZ, RZ, R11 ;  /* 0x000000ffff098224 */ /* 0x001fe400078e000b */
[----:B------:R-:W4:Y:S01]  /*4a440*/  LDL R11, [R1+0x23dc] ;  /* 0x0023dc00010b7983 */ /* 0x000f220000100800 */
[----:B---3--:R-:W-:-:S03]  /*4a450*/  @!P0 IMAD.MOV.U32 R8, RZ, RZ, R2 ;  /* 0x000000ffff088224 */ /* 0x008fc600078e0002 */
[----:B------:R-:W3:Y:S04]  /*4a460*/  LDL R2, [R1+0x239c] ;  /* 0x00239c0001027983 */ /* 0x000ee80000100800 */
[----:B------:R-:W3:Y:S04]  /*4a470*/  LDL.LU R40, [R1+0x11b8] ;  /* 0x0011b80001287983 */ /* 0x000ee80000300800 */
[----:B------:R-:W3:Y:S04]  /*4a480*/  LDL.LU R29, [R1+0x11b4] ;  /* 0x0011b400011d7983 */ /* 0x000ee80000300800 */
[----:B------:R2:W3:Y:S02]  /*4a490*/  @!P0 LDG.E.U8 R139, desc[UR10][R8.64] ;  /* 0x0000000a088b8981 */ /* 0x0004e4000c1e1100 */
[----:B--2---:R-:W-:-:S02]  /*4a4a0*/  @!P0 IMAD.MOV.U32 R8, RZ, RZ, R10 ;  /* 0x000000ffff088224 */ /* 0x004fc400078e000a */
[----:B------:R-:W2:Y:S01]  /*4a4b0*/  LDL R10, [R1+0x2398] ;  /* 0x00239800010a7983 */ /* 0x000ea20000100800 */
[----:B------:R-:W-:Y:S01]  /*4a4c0*/  PRMT R140, RZ, 0x7610, R140 ;  /* 0x00007610ff8c7816 */ /* 0x000fe2000000008c */
[----:B------:R-:W-:Y:S01]  /*4a4d0*/  @!P0 IMAD.MOV.U32 R9, RZ, RZ, R24 ;  /* 0x000000ffff098224 */ /* 0x000fe200078e0018 */
[----:B------:R-:W-:-:S04]  /*4a4e0*/  PRMT R142, RZ, 0x7610, R142 ;  /* 0x00007610ff8e7816 */ /* 0x000fc8000000008e */
[----:B------:R0:W2:Y:S01]  /*4a4f0*/  @!P0 LDG.E.U8 R140, desc[UR10][R8.64] ;  /* 0x0000000a088c8981 */ /* 0x0000a2000c1e1100 */
[----:B------:R-:W-:Y:S01]  /*4a500*/  PRMT R143, RZ, 0x7610, R143 ;  /* 0x00007610ff8f7816 */ /* 0x000fe2000000008f */
[----:B0-----:R-:W-:Y:S02]  /*4a510*/  @!P0 IMAD.MOV.U32 R8, RZ, RZ, R18 ;  /* 0x000000ffff088224 */ /* 0x001fe400078e0012 */
[----:B------:R-:W-:-:S05]  /*4a520*/  @!P0 IMAD.MOV.U32 R9, RZ, RZ, R146 ;  /* 0x000000ffff098224 */ /* 0x000fca00078e0092 */
[----:B------:R0:W2:Y:S01]  /*4a530*/  @!P0 LDG.E.U8 R142, desc[UR10][R8.64] ;  /* 0x0000000a088e8981 */ /* 0x0000a2000c1e1100 */
[----:B------:R-:W-:Y:S01]  /*4a540*/  PRMT R144, RZ, 0x7610, R144 ;  /* 0x00007610ff907816 */ /* 0x000fe20000000090 */
[----:B0-----:R-:W-:Y:S02]  /*4a550*/  @!P0 IMAD.MOV.U32 R8, RZ, RZ, R16 ;  /* 0x000000ffff088224 */ /* 0x001fe400078e0010 */
[----:B----4-:R-:W-:-:S05]  /*4a560*/  @!P0 IMAD.MOV.U32 R9, RZ, RZ, R17 ;  /* 0x000000ffff098224 */ /* 0x010fca00078e0011 */
[----:B------:R0:W4:Y:S01]  /*4a570*/  @!P0 LDG.E.U8 R143, desc[UR10][R8.64] ;  /* 0x0000000a088f8981 */ /* 0x000122000c1e1100 */
[----:B------:R-:W-:Y:S01]  /*4a580*/  PRMT R235, RZ, 0x7610, R235 ;  /* 0x00007610ffeb7816 */ /* 0x000fe200000000eb */
[----:B0-----:R-:W-:Y:S02]  /*4a590*/  @!P0 IMAD.MOV.U32 R8, RZ, RZ, R14 ;  /* 0x000000ffff088224 */ /* 0x001fe400078e000e */
[----:B------:R-:W-:-:S05]  /*4a5a0*/  @!P0 IMAD.MOV.U32 R9, RZ, RZ, R15 ;  /* 0x000000ffff098224 */ /* 0x000fca00078e000f */
[----:B------:R0:W4:Y:S01]  /*4a5b0*/  @!P0 LDG.E.U8 R144, desc[UR10][R8.64] ;  /* 0x0000000a08908981 */ /* 0x000122000c1e1100 */
[----:B------:R-:W-:Y:S01]  /*4a5c0*/  PRMT R141, RZ, 0x7610, R141 ;  /* 0x00007610ff8d7816 */ /* 0x000fe2000000008d */
[----:B0-----:R-:W-:Y:S02]  /*4a5d0*/  @!P0 IMAD.MOV.U32 R8, RZ, RZ, R11 ;  /* 0x000000ffff088224 */ /* 0x001fe400078e000b */
[----:B------:R-:W-:-:S05]  /*4a5e0*/  @!P0 IMAD.MOV.U32 R9, RZ, RZ, R13 ;  /* 0x000000ffff098224 */ /* 0x000fca00078e000d */
[----:B------:R3:W4:Y:S01]  /*4a5f0*/  @!P0 LDG.E.U8 R235, desc[UR10][R8.64] ;  /* 0x0000000a08eb8981 */ /* 0x000722000c1e1100 */
[----:B------:R-:W-:Y:S01]  /*4a600*/  PRMT R236, RZ, 0x7610, R236 ;  /* 0x00007610ffec7816 */ /* 0x000fe200000000ec */
[----:B---3--:R-:W-:Y:S02]  /*4a610*/  @!P0 IMAD.MOV.U32 R8, RZ, RZ, R40 ;  /* 0x000000ffff088224 */ /* 0x008fe400078e0028 */
[----:B------:R-:W-:-:S05]  /*4a620*/  @!P0 IMAD.MOV.U32 R9, RZ, RZ, R29 ;  /* 0x000000ffff098224 */ /* 0x000fca00078e001d */
[----:B------:R0:W3:Y:S02]  /*4a630*/  @!P0 LDG.E.U8 R141, desc[UR10][R8.64] ;  /* 0x0000000a088d8981 */ /* 0x0000e4000c1e1100 */
[----:B0-----:R-:W-:Y:S01]  /*4a640*/  @!P0 IMAD.MOV.U32 R8, RZ, RZ, R2 ;  /* 0x000000ffff088224 */ /* 0x001fe200078e0002 */
[----:B------:R-:W-:Y:S01]  /*4a650*/  LOP3.LUT R2, R238, 0xffff, RZ, 0xc0, !PT ;  /* 0x0000ffffee027812 */ /* 0x000fe200078ec0ff */
[----:B--2---:R-:W-:-:S05]  /*4a660*/  @!P0 IMAD.MOV.U32 R9, RZ, RZ, R10 ;  /* 0x000000ffff098224 */ /* 0x004fca00078e000a */
[----:B------:R0:W2:Y:S02]  /*4a670*/  @!P0 LDG.E.U8 R236, desc[UR10][R8.64] ;  /* 0x0000000a08ec8981 */ /* 0x0000a4000c1e1100 */
[----:B0-----:R-:W-:Y:S02]  /*4a680*/  LOP3.LUT R8, R237, 0xffff, RZ, 0xc0, !PT ;  /* 0x0000ffffed087812 */ /* 0x001fe400078ec0ff */
[----:B------:R-:W4:Y:S04]  /*4a690*/  LDL.LU R237, [R1+0x37ac] ;  /* 0x0037ac0001ed7983 */ /* 0x000f280000300800 */
[----:B------:R-:W3:Y:S04]  /*4a6a0*/  LDL.LU R238, [R1+0x37a8] ;  /* 0x0037a80001ee7983 */ /* 0x000ee80000300800 */
[----:B------:R-:W2:Y:S04]  /*4a6b0*/  LDL R15, [R1+0x2358] ;  /* 0x00235800010f7983 */ /* 0x000ea80000100800 */
[----:B------:R-:W2:Y:S01]  /*4a6c0*/  LDL R14, [R1+0x235c] ;  /* 0x00235c00010e7983 */ /* 0x000ea20000100800 */
[----:B------:R-:W-:-:S03]  /*4a6d0*/  PRMT R233, RZ, 0x7610, R233 ;  /* 0x00007610ffe97816 */ /* 0x000fc600000000e9 */
[----:B------:R-:W4:Y:S01]  /*4a6e0*/  LDL R146, [R1+0x2978] ;  /* 0x0029780001927983 */ /* 0x000f220000100800 */
[----:B------:R-:W-:-:S03]  /*4a6f0*/  LOP3.LUT R246, R246, 0xffff, RZ, 0xc0, !PT ;  /* 0x0000fffff6f67812 */ /* 0x000fc600078ec0ff */
[----:B------:R-:W3:Y:S01]  /*4a700*/  LDL R18, [R1+0x2318] ;  /* 0x0023180001127983 */ /* 0x000ee20000100800 */
[----:B------:R-:W-:-:S03]  /*4a710*/  LOP3.LUT R231, R231, 0xffff, RZ, 0xc0, !PT ;  /* 0x0000ffffe7e77812 */ /* 0x000fc600078ec0ff */
[----:B------:R-:W3:Y:S01]  /*4a720*/  LDL R16, [R1+0x231c] ;  /* 0x00231c0001107983 */ /* 0x000ee20000100800 */
[----:B------:R-:W-:Y:S02]  /*4a730*/  PRMT R2, R8, 0x3340, R2 ;  /* 0x0000334008027816 */ /* 0x000fe40000000002 */
[----:B------:R-:W-:Y:S01]  /*4a740*/  PRMT R8, R246, 0x3340, R231 ;  /* 0x00003340f6087816 */ /* 0x000fe200000000e7 */
[----:B------:R-:W3:Y:S03]  /*4a750*/  LDL R13, [R1+0x22dc] ;  /* 0x0022dc00010d7983 */ /* 0x000ee60000100800 */
[----:B------:R-:W-:Y:S01]  /*4a760*/  PRMT R8, R2, 0x5410, R8 ;  /* 0x0000541002087816 */ /* 0x000fe20000000008 */
[----:B------:R-:W3:Y:S04]  /*4a770*/  LDL R17, [R1+0x229c] ;  /* 0x00229c0001117983 */ /* 0x000ee80000100800 */
[----:B------:R-:W3:Y:S04]  /*4a780*/  LDL R2, [R1+0x2298] ;  /* 0x0022980001027983 */ /* 0x000ee80000100800 */
[----:B--2---:R-:W2:Y:S04]  /*4a790*/  @!P0 LDG.E.U8 R233, desc[UR10][R14.64] ;  /* 0x0000000a0ee98981 */ /* 0x004ea8000c1e1100 */
[----:B------:R-:W2:Y:S01]  /*4a7a0*/  LDL R14, [R1+0x22d8] ;  /* 0x0022d800010e7983 */ /* 0x000ea20000100800 */
[----:B------:R-:W-:-:S02]  /*4a7b0*/  LOP3.LUT R223, R223, 0xffff, RZ, 0xc0, !PT ;  /* 0x0000ffffdfdf7812 */ /* 0x000fc400078ec0ff */
[----:B------:R-:W-:Y:S01]  /*4a7c0*/  LOP3.LUT R215, R215, 0xffff, RZ, 0xc0, !PT ;  /* 0x0000ffffd7d77812 */ /* 0x000fe200078ec0ff */
[----:B------:R-:W2:Y:S01]  /*4a7d0*/  LDL R15, [R1+0x221c] ;  /* 0x00221c00010f7983 */ /* 0x000ea20000100800 */
        /* <DEDUP_REMOVED lines=19> */
[----:B------:R-:W-:-:S03]  /*4a910*/  PRMT R234, RZ, 0x7610, R234 ;  /* 0x00007610ffea7816 */ /* 0x000fc600000000ea */
[----:B----4-:R0:W-:Y:S01]  /*4a920*/  STS.128 [R146+UR4+0x10000], R8 ;  /* 0x0100000892007988 */ /* 0x0101e20008000c04 */
[----:B------:R-:W-:Y:S02]  /*4a930*/  PRMT R237, RZ, 0x7610, R237 ;  /* 0x00007610ffed7816 */ /* 0x000fe400000000ed */
[----:B---3--:R-:W-:Y:S01]  /*4a940*/  PRMT R238, RZ, 0x7610, R238 ;  /* 0x00007610ffee7816 */ /* 0x008fe200000000ee */
[----:B0-----:R-:W-:Y:S01]  /*4a950*/  @!P0 IMAD.MOV.U32 R8, RZ, RZ, R16 ;  /* 0x000000ffff088224 */ /* 0x001fe200078e0010 */
[----:B------:R-:W3:Y:S01]  /*4a960*/  LDL R11, [R1+0x219c] ;  /* 0x00219c00010b7983 */ /* 0x000ee20000100800 */
[----:B------:R-:W-:-:S03]  /*4a970*/  @!P0 IMAD.MOV.U32 R9, RZ, RZ, R18 ;  /* 0x000000ffff098224 */ /* 0x000fc600078e0012 */
[----:B------:R-:W4:Y:S04]  /*4a980*/  LDL R18, [R1+0x225c] ;  /* 0x00225c0001127983 */ /* 0x000f280000100800 */
[----:B------:R0:W3:Y:S04]  /*4a990*/  @!P0 LDG.E.U8 R234, desc[UR10][R8.64] ;  /* 0x0000000a08ea8981 */ /* 0x0000e8000c1e1100 */
[----:B------:R-:W3:Y:S01]  /*4a9a0*/  LDL R16, [R1+0x2218] ;  /* 0x0022180001107983 */ /* 0x000ee20000100800 */
[----:B------:R-:W-:-:S03]  /*4a9b0*/  PRMT R27, RZ, 0x7610, R27 ;  /* 0x00007610ff1b7816 */ /* 0x000fc6000000001b */
[----:B------:R-:W3:Y:S01]  /*4a9c0*/  LDL R10, [R1+0x2158] ;  /* 0x00215800010a7983 */ /* 0x000ee20000100800 */
[----:B0-----:R-:W-:-:S03]  /*4a9d0*/  @!P0 IMAD.MOV.U32 R8, RZ, RZ, R13 ;  /* 0x000000ffff088224 */ /* 0x001fc600078e000d */
[----:B------:R-:W3:Y:S01]  /*4a9e0*/  LDL R13, [R1+0x21dc] ;  /* 0x0021dc00010d7983 */ /* 0x000ee20000100800 */
[----:B--2---:R-:W-:-:S03]  /*4a9f0*/  @!P0 IMAD.MOV.U32 R9, RZ, RZ, R14 ;  /* 0x000000ffff098224 */ /* 0x004fc600078e000e */
[----:B------:R-:W2:Y:S04]  /*4aa00*/  LDL R14, [R1+0x21d8] ;  /* 0x0021d800010e7983 */ /* 0x000ea80000100800 */
[----:B------:R0:W2:Y:S02]  /*4aa10*/  @!P0 LDG.E.U8 R237, desc[UR10][R8.64] ;  /* 0x0000000a08ed8981 */ /* 0x0000a4000c1e1100 */
[----:B0-----:R-:W-:Y:S02]  /*4aa20*/  @!P0 IMAD.MOV.U32 R8, RZ, RZ, R17 ;  /* 0x000000ffff088224 */ /* 0x001fe400078e0011 */
[----:B------:R-:W-:Y:S01]  /*4aa30*/  @!P0 IMAD.MOV.U32 R9, RZ, RZ, R2 ;  /* 0x000000ffff098224 */ /* 0x000fe200078e0002 */
[----:B------:R-:W2:Y:S04]  /*4aa40*/  LDL R17, [R1+0x2198] ;  /* 0x0021980001117983 */ /* 0x000ea80000100800 */
[----:B------:R4:W2:Y:S04]  /*4aa50*/  @!P0 LDG.E.U8 R238, desc[UR10][R8.64] ;  /* 0x0000000a08ee8981 */ /* 0x0008a8000c1e1100 */
[----:B------:R-:W2:Y:S04]  /*4aa60*/  LDL R2, [R1+0x215c] ;  /* 0x00215c0001027983 */ /* 0x000ea80000100800 */
[----:B------:R-:W3:Y:S01]  /*4aa70*/  LDL R9, [R1+0x2258] ;  /* 0x0022580001097983 */ /* 0x000ee20000100800 */
[----:B------:R-:W-:Y:S01]  /*4aa80*/  PRMT R26, RZ, 0x7610, R26 ;  /* 0x00007610ff1a7816 */ /* 0x000fe2000000001a */
[----:B----4-:R-:W-:-:S05]  /*4aa90*/  @!P0 IMAD.MOV.U32 R8, RZ, RZ, R18 ;  /* 0x000000ffff088224 */ /* 0x010fca00078e0012 */
[----:B---3--:R0:W3:Y:S02]  /*4aaa0*/  @!P0 LDG.E.U8 R27, desc[UR10][R8.64] ;  /* 0x0000000a081b8981 */ /* 0x0080e4000c1e1100 */
[----:B0-----:R-:W-:Y:S02]  /*4aab0*/  @!P0 IMAD.MOV.U32 R8, RZ, RZ, R15 ;  /* 0x000000ffff088224 */ /* 0x001fe400078e000f */
[----:B------:R-:W-:Y:S01]  /*4aac0*/  @!P0 IMAD.MOV.U32 R9, RZ, RZ, R16 ;  /* 0x000000ffff098224 */ /* 0x000fe200078e0010 */
[----:B------:R-:W4:Y:S04]  /*4aad0*/  LDL R15, [R1+0x211c] ;  /* 0x00211c00010f7983 */ /* 0x000f280000100800 */
[----:B------:R-:W3:Y:S04]  /*4aae0*/  LDL R16, [R1+0x2118] ;  /* 0x0021180001107983 */ /* 0x000ee80000100800 */
[----:B------:R0:W3:Y:S02]  /*4aaf0*/  @!P0 LDG.E.U8 R26, desc[UR10][R8.64] ;  /* 0x0000000a081a8981 */ /* 0x0000e4000c1e1100 */
[----:B0-----:R-:W-:-:S02]  /*4ab00*/  @!P0 IMAD.MOV.U32 R8, RZ, RZ, R13 ;  /* 0x000000ffff088224 */ /* 0x001fc400078e000d */
[----:B--2---:R-:W-:Y:S01]  /*4ab10*/  @!P0 IMAD.MOV.U32 R9, RZ, RZ, R14 ;  /* 0x000000ffff098224 */ /* 0x004fe200078e000e */
[----:B------:R-:W2:Y:S04]  /*4ab20*/  LDL R13, [R1+0x20dc] ;  /* 0x0020dc00010d7983 */ /* 0x000ea80000100800 */
[----:B------:R-:W2:Y:S01]  /*4ab30*/  LDL R14, [R1+0x20d8] ;  /* 0x0020d800010e7983 */ /* 0x000ea20000100800 */
[----:B------:R-:W-:Y:S02]  /*4ab40*/  PRMT R6, RZ, 0x7610, R6 ;  /* 0x00007610ff067816 */ /* 0x000fe40000000006 */
[----:B------:R-:W-:-:S04]  /*4ab50*/  PRMT R0, RZ, 0x7610, R0 ;  /* 0x00007610ff007816 */ /* 0x000fc80000000000 */
[----:B------:R0:W2:Y:S01]  /*4ab60*/  @!P0 LDG.E.U8 R6, desc[UR10][R8.64] ;  /* 0x0000000a08068981 */ /* 0x0000a2000c1e1100 */
[----:B------:R-:W-:Y:S01]  /*4ab70*/  PRMT R252, RZ, 0x7610, R252 ;  /* 0x00007610fffc7816 */ /* 0x000fe200000000fc */
[----:B0-----:R-:W-:Y:S02]  /*4ab80*/  @!P0 IMAD.MOV.U32 R8, RZ, RZ, R11 ;  /* 0x000000ffff088224 */ /* 0x001fe400078e000b */
[----:B------:R-:W-:Y:S01]  /*4ab90*/  @!P0 IMAD.MOV.U32 R9, RZ, RZ, R17 ;  /* 0x000000ffff098224 */ /* 0x000fe200078e0011 */
[----:B------:R-:W-:Y:S01]  /*4aba0*/  PRMT R251, RZ, 0x7610, R251 ;  /* 0x00007610fffb7816 */ /* 0x000fe200000000fb */
[----:B------:R-:W2:Y:S04]  /*4abb0*/  LDL R11, [R1+0x205c] ;  /* 0x00205c00010b7983 */ /* 0x000ea80000100800 */
[----:B------:R0:W2:Y:S02]  /*4abc0*/  @!P0 LDG.E.U8 R0, desc[UR10][R8.64] ;  /* 0x0000000a08008981 */ /* 0x0000a4000c1e1100 */
[----:B0-----:R-:W-:-:S02]  /*4abd0*/  @!P0 IMAD.MOV.U32 R8, RZ, RZ, R2 ;  /* 0x000000ffff088224 */ /* 0x001fc400078e0002 */
[----:B------:R-:W-:Y:S01]  /*4abe0*/  @!P0 IMAD.MOV.U32 R9, RZ, RZ, R10 ;  /* 0x000000ffff098224 */ /* 0x000fe200078e000a */
[----:B------:R-:W-:Y:S01]  /*4abf0*/  PRMT R250, RZ, 0x7610, R250 ;  /* 0x00007610fffa7816 */ /* 0x000fe200000000fa */
[----:B------:R-:W2:Y:S04]  /*4ac00*/  LDL.LU R10, [R1+0xfb0] ;  /* 0x000fb000010a7983 */ /* 0x000ea80000300800 */
[----:B------:R4:W2:Y:S04]  /*4ac10*/  @!P0 LDG.E.U8 R252, desc[UR10][R8.64] ;  /* 0x0000000a08fc8981 */ /* 0x0008a8000c1e1100 */
[----:B------:R-:W2:Y:S04]  /*4ac20*/  LDL.LU R2, [R1+0xfa8] ;  /* 0x000fa80001027983 */ /* 0x000ea80000300800 */
[----:B------:R-:W2:Y:S04]  /*4ac30*/  LDL.LU R17, [R1+0xfa0] ;  /* 0x000fa00001117983 */ /* 0x000ea80000300800 */
[----:B------:R-:W2:Y:S01]  /*4ac40*/  LDL.LU R18, [R1+0xf98] ;  /* 0x000f980001127983 */ /* 0x000ea20000300800 */
[----:B----4-:R-:W-:-:S03]  /*4ac50*/  @!P0 IMAD.MOV.U32 R8, RZ, RZ, R15 ;  /* 0x000000ffff088224 */ /* 0x010fc600078e000f */
[----:B------:R-:W4:Y:S01]  /*4ac60*/  LDL.LU R15, [R1+0xf70] ;  /* 0x000f7000010f7983 */ /* 0x000f220000300800 */
[----:B---3--:R-:W-:-:S03]  /*4ac70*/  @!P0 IMAD.MOV.U32 R9, RZ, RZ, R16 ;  /* 0x000000ffff098224 */ /* 0x008fc600078e0010 */
[----:B------:R-:W3:Y:S04]  /*4ac80*/  LDL.LU R16, [R1+0xf64] ;  /* 0x000f640001107983 */ /* 0x000ee80000300800 */
[----:B------:R2:W4:Y:S02]  /*4ac90*/  @!P0 LDG.E.U8 R251, desc[UR10][R8.64] ;  /* 0x0000000a08fb8981 */ /* 0x000524000c1e1100 */
[----:B--2---:R-:W-:Y:S02]  /*4aca0*/  @!P0 IMAD.MOV.U32 R8, RZ, RZ, R13 ;  /* 0x000000ffff088224 */ /* 0x004fe400078e000d */
[----:B------:R-:W-:Y:S02]  /*4acb0*/  @!P0 IMAD.MOV.U32 R9, RZ, RZ, R14 ;  /* 0x000000ffff098224 */ /* 0x000fe400078e000e */
[----:B------:R-:W2:Y:S04]  /*4acc0*/  LDL.LU R14, [R1+0xf4c] ;  /* 0x000f4c00010e7983 */ /* 0x000ea80000300800 */
[----:B------:R-:W2:Y:S04]  /*4acd0*/  LDL.LU R13, [R1+0xf44] ;  /* 0x000f4400010d7983 */ /* 0x000ea80000300800 */
[----:B------:R0:W2:Y:S04]  /*4ace0*/  @!P0 LDG.E.U8 R250, desc[UR10][R8.64] ;  /* 0x0000000a08fa8981 */ /* 0x0000a8000c1e1100 */
[----:B------:R-:W0:Y:S04]  /*4acf0*/  LDL R8, [R1+0x2098] ;  /* 0x0020980001087983 */ /* 0x000e280000100800 */
[----:B------:R-:W0:Y:S01]  /*4ad00*/  LDL R9, [R1+0x209c] ;  /* 0x00209c0001097983 */ /* 0x000e220000100800 */
[----:B------:R-:W-:-:S02]  /*4ad10*/  PRMT R249, RZ, 0x7610, R249 ;  /* 0x00007610fff97816 */ /* 0x000fc400000000f9 */
[----:B0-----:R-:W-:-:S04]  /*4ad20*/  @!P0 LOP3.LUT R9, R9, R8, RZ, 0x3c, !PT ;  /* 0x0000000809098212 */ /* 0x001fc800078e3cff */
[----:B------:R-:W-:-:S04]  /*4ad30*/  @!P0 LOP3.LUT R8, R9, R8, RZ, 0x3c, !PT ;  /* 0x0000000809088212 */ /* 0x000fc800078e3cff */
[----:B------:R-:W-:-:S05]  /*4ad40*/  @!P0 LOP3.LUT R9, R9, R8, RZ, 0x3c, !PT ;  /* 0x0000000809098212 */ /* 0x000fca00078e3cff */
[----:B------:R0:W2:Y:S04]  /*4ad50*/  @!P0 LDG.E.U8 R249, desc[UR10][R8.64] ;  /* 0x0000000a08f98981 */ /* 0x0000a8000c1e1100 */
[----:B------:R-:W3:Y:S01]  /*4ad60*/  LDL R9, [R1+0x2058] ;  /* 0x0020580001097983 */ /* 0x000ee20000100800 */
[----:B------:R-:W-:Y:S01]  /*4ad70*/  PRMT R248, RZ, 0x7610, R248 ;  /* 0x00007610fff87816 */ /* 0x000fe200000000f8 */
[----:B0-----:R-:W-:Y:S02]  /*4ad80*/  @!P0 IMAD.MOV.U32 R8, RZ, RZ, R11 ;  /* 0x000000ffff088224 */ /* 0x001fe400078e000b */
[----:B------:R-:W2:Y:S04]  /*4ad90*/  LDL.LU R11, [R1+0xf28] ;  /* 0x000f2800010b7983 */ /* 0x000ea80000300800 */
[----:B---3--:R0:W3:Y:S04]  /*4ada0*/  @!P0 LDG.E.U8 R248, desc[UR10][R8.64] ;  /* 0x0000000a08f88981 */ /* 0x0080e8000c1e1100 */
[----:B------:R-:W0:Y:S04]  /*4adb0*/  LDL R8, [R1+0x2018] ;  /* 0x0020180001087983 */ /* 0x000e280000100800 */
[----:B------:R-:W0:Y:S01]  /*4adc0*/  LDL R9, [R1+0x201c] ;  /* 0x00201c0001097983 */ /* 0x000e220000100800 */
[----:B------:R-:W-:-:S02]  /*4add0*/  PRMT R247, RZ, 0x7610, R247 ;  /* 0x00007610fff77816 */ /* 0x000fc400000000f7 */
[----:B0-----:R-:W-:-:S04]  /*4ade0*/  @!P0 LOP3.LUT R9, R9, R8, RZ, 0x3c, !PT ;  /* 0x0000000809098212 */ /* 0x001fc800078e3cff */
[----:B------:R-:W-:-:S04]  /*4adf0*/  @!P0 LOP3.LUT R8, R9, R8, RZ, 0x3c, !PT ;  /* 0x0000000809088212 */ /* 0x000fc800078e3cff */
[----:B------:R-:W-:-:S05]  /*4ae00*/  @!P0 LOP3.LUT R9, R9, R8, RZ, 0x3c, !PT ;  /* 0x0000000809098212 */ /* 0x000fca00078e3cff */
[----:B------:R0:W3:Y:S04]  /*4ae10*/  @!P0 LDG.E.U8 R247, desc[UR10][R8.64] ;  /* 0x0000000a08f78981 */ /* 0x0000e8000c1e1100 */
[----:B------:R-:W0:Y:S04]  /*4ae20*/  LDL R8, [R1+0x1fd8] ;  /* 0x001fd80001087983 */ /* 0x000e280000100800 */
[----:B------:R-:W0:Y:S01]  /*4ae30*/  LDL R9, [R1+0x1fdc] ;  /* 0x001fdc0001097983 */ /* 0x000e220000100800 */
[----:B------:R-:W-:Y:S02]  /*4ae40*/  PRMT R246, RZ, 0x7610, R246 ;  /* 0x00007610fff67816 */ /* 0x000fe400000000f6 */
[----:B0-----:R-:W-:-:S04]  /*4ae50*/  @!P0 LOP3.LUT R9, R9, R8, RZ, 0x3c, !PT ;  /* 0x0000000809098212 */ /* 0x001fc800078e3cff */
[----:B------:R-:W-:-:S04]  /*4ae60*/  @!P0 LOP3.LUT R8, R9, R8, RZ, 0x3c, !PT ;  /* 0x0000000809088212 */ /* 0x000fc800078e3cff */
[----:B------:R-:W-:-:S05]  /*4ae70*/  @!P0 LOP3.LUT R9, R9, R8, RZ, 0x3c, !PT ;  /* 0x0000000809098212 */ /* 0x000fca00078e3cff */
[----:B------:R0:W3:Y:S04]  /*4ae80*/  @!P0 LDG.E.U8 R246, desc[UR10][R8.64] ;  /* 0x0000000a08f68981 */ /* 0x0000e8000c1e1100 */
[----:B------:R-:W0:Y:S04]  /*4ae90*/  LDL R8, [R1+0x1f98] ;  /* 0x001f980001087983 */ /* 0x000e280000100800 */
[----:B------:R-:W0:Y:S01]  /*4aea0*/  LDL R9, [R1+0x1f9c] ;  /* 0x001f9c0001097983 */ /* 0x000e220000100800 */
[----:B------:R-:W-:Y:S02]  /*4aeb0*/  PRMT R245, RZ, 0x7610, R245 ;  /* 0x00007610fff57816 */ /* 0x000fe400000000f5 */
[----:B------:R-:W-:-:S02]  /*4aec0*/  LOP3.LUT R10, R10, 0xffff, RZ, 0xc0, !PT ;  /* 0x0000ffff0a0a7812 */ /* 0x000fc400078ec0ff */
[----:B0-----:R-:W-:-:S04]  /*4aed0*/  @!P0 LOP3.LUT R9, R9, R8, RZ, 0x3c, !PT ;  /* 0x0000000809098212 */ /* 0x001fc800078e3cff */
[----:B------:R-:W-:-:S04]  /*4aee0*/  @!P0 LOP3.LUT R8, R9, R8, RZ, 0x3c, !PT ;  /* 0x0000000809088212 */ /* 0x000fc800078e3cff */
[----:B------:R-:W-:-:S05]  /*4aef0*/  @!P0 LOP3.LUT R9, R9, R8, RZ, 0x3c, !PT ;  /* 0x0000000809098212 */ /* 0x000fca00078e3cff */
[----:B------:R0:W3:Y:S02]  /*4af00*/  @!P0 LDG.E.U8 R245, desc[UR10][R8.64] ;  /* 0x0000000a08f58981 */ /* 0x0000e4000c1e1100 */
[----:B0-----:R-:W-:Y:S02]  /*4af10*/  LOP3.LUT R9, R2, 0xffff, RZ, 0xc0, !PT ;  /* 0x0000ffff02097812 */ /* 0x001fe400078ec0ff */
[----:B------:R-:W-:Y:S02]  /*4af20*/  LOP3.LUT R2, R18, 0xffff, RZ, 0xc0, !PT ;  /* 0x0000ffff12027812 */ /* 0x000fe400078ec0ff */
[----:B------:R-:W-:Y:S02]  /*4af30*/  PRMT R18, R10, 0x3340, R9 ;  /* 0x000033400a127816 */ /* 0x000fe40000000009 */
[----:B------:R-:W4:Y:S04]  /*4af40*/  LDL.LU R10, [R1+0xf8c] ;  /* 0x000f8c00010a7983 */ /* 0x000f280000300800 */
[----:B------:R-:W2:Y:S01]  /*4af50*/  LDL.LU R9, [R1+0xf80] ;  /* 0x000f800001097983 */ /* 0x000ea20000300800 */
[----:B------:R-:W-:-:S04]  /*4af60*/  LOP3.LUT R8, R17, 0xffff, RZ, 0xc0, !PT ;  /* 0x0000ffff11087812 */ /* 0x000fc800078ec0ff */
[----:B------:R-:W-:Y:S02]  /*4af70*/  PRMT R17, R8, 0x3340, R2 ;  /* 0x0000334008117816 */ /* 0x000fe40000000002 */
[----:B------:R-:W-:Y:S02]  /*4af80*/  LOP3.LUT R2, R16, 0xffff, RZ, 0xc0, !PT ;  /* 0x0000ffff10027812 */ /* 0x000fe400078ec0ff */
[----:B----4-:R-:W-:Y:S02]  /*4af90*/  LOP3.LUT R10, R10, 0xffff, RZ, 0xc0, !PT ;  /* 0x0000ffff0a0a7812 */ /* 0x010fe400078ec0ff */
[----:B--2---:R-:W-:-:S04]  /*4afa0*/  LOP3.LUT R9, R9, 0xffff, RZ, 0xc0, !PT ;  /* 0x0000ffff09097812 */ /* 0x004fc800078ec0ff */
[----:B------:R-:W-:Y:S02]  /*4afb0*/  PRMT R16, R10, 0x3340, R9 ;  /* 0x000033400a107816 */ /* 0x000fe40000000009 */
[----:B------:R-:W2:Y:S04]  /*4afc0*/  LDL.LU R10, [R1+0xf5c] ;  /* 0x000f5c00010a7983 */ /* 0x000ea80000300800 */
[----:B------:R-:W4:Y:S01]  /*4afd0*/  LDL.LU R9, [R1+0xf54] ;  /* 0x000f540001097983 */ /* 0x000f220000300800 */
[----:B------:R-:W-:-:S04]  /*4afe0*/  LOP3.LUT R8, R15, 0xffff, RZ, 0xc0, !PT ;  /* 0x0000ffff0f087812 */ /* 0x000fc800078ec0ff */
[----:B------:R-:W-:Y:S02]  /*4aff0*/  PRMT R15, R8, 0x3340, R2 ;  /* 0x00003340080f7816 */ /* 0x000fe40000000002 */
[----:B------:R-:W-:Y:S02]  /*4b000*/  LOP3.LUT R2, R13, 0xffff, RZ, 0xc0, !PT ;  /* 0x0000ffff0d027812 */ /* 0x000fe400078ec0ff */
[----:B------:R-:W-:-:S04]  /*4b010*/  LOP3.LUT R8, R14, 0xffff, RZ, 0xc0, !PT ;  /* 0x0000ffff0e087812 */ /* 0x000fc800078ec0ff */
[----:B------:R-:W-:Y:S02]  /*4b020*/  PRMT R13, R8, 0x3340, R2 ;  /* 0x00003340080d7816 */ /* 0x000fe40000000002 */
[----:B--2---:R-:W-:Y:S02]  /*4b030*/  LOP3.LUT R10, R10, 0xffff, RZ, 0xc0, !PT ;  /* 0x0000ffff0a0a7812 */ /* 0x004fe400078ec0ff */
[----:B----4-:R-:W-:-:S04]  /*4b040*/  LOP3.LUT R9, R9, 0xffff, RZ, 0xc0, !PT ;  /* 0x0000ffff09097812 */ /* 0x010fc800078ec0ff */
[----:B------:R-:W-:Y:S02]  /*4b050*/  PRMT R14, R10, 0x3340, R9 ;  /* 0x000033400a0e7816 */ /* 0x000fe40000000009 */
[----:B------:R-:W2:Y:S04]  /*4b060*/  LDL.LU R10, [R1+0xf3c] ;  /* 0x000f3c00010a7983 */ /* 0x000ea80000300800 */
[----:B------:R-:W4:Y:S04]  /*4b070*/  LDL.LU R9, [R1+0xf34] ;  /* 0x000f340001097983 */ /* 0x000f280000300800 */
[----:B------:R-:W3:Y:S01]  /*4b080*/  LDL.LU R2, [R1+0xf2c] ;  /* 0x000f2c0001027983 */ /* 0x000ee20000300800 */
[----:B--2---:R-:W-:-:S02]  /*4b090*/  LOP3.LUT R10, R10, 0xffff, RZ, 0xc0, !PT ;  /* 0x0000ffff0a0a7812 */ /* 0x004fc400078ec0ff */
[----:B----4-:R-:W-:Y:S02]  /*4b0a0*/  LOP3.LUT R9, R9, 0xffff, RZ, 0xc0, !PT ;  /* 0x0000ffff09097812 */ /* 0x010fe400078ec0ff */
[----:B---3--:R-:W-:Y:S02]  /*4b0b0*/  LOP3.LUT R8, R2, 0xffff, RZ, 0xc0, !PT ;  /* 0x0000ffff02087812 */ /* 0x008fe400078ec0ff */
[----:B------:R-:W-:Y:S02]  /*4b0c0*/  LOP3.LUT R2, R11, 0xffff, RZ, 0xc0, !PT ;  /* 0x0000ffff0b027812 */ /* 0x000fe400078ec0ff */
[----:B------:R-:W-:Y:S02]  /*4b0d0*/  PRMT R11, R10, 0x3340, R9 ;  /* 0x000033400a0b7816 */ /* 0x000fe40000000009 */
[----:B------:R-:W-:Y:S02]  /*4b0e0*/  PRMT R9, R16, 0x5410, R15 ;  /* 0x0000541010097816 */ /* 0x000fe4000000000f */
[----:B------:R-:W-:Y:S01]  /*4b0f0*/  PRMT R10, R14, 0x5410, R13 ;  /* 0x000054100e0a7816 */ /* 0x000fe2000000000d */
[----:B------:R-:W2:Y:S04]  /*4b100*/  LDL R15, [R1+0x1f5c] ;  /* 0x001f5c00010f7983 */ /* 0x000ea80000100800 */
[----:B------:R-:W3:Y:S01]  /*4b110*/  LDL R13, [R1+0x1f58] ;  /* 0x001f5800010d7983 */ /* 0x000ee20000100800 */
[----:B------:R-:W-:-:S02]  /*4b120*/  PRMT R2, R8, 0x3340, R2 ;  /* 0x0000334008027816 */ /* 0x000fc40000000002 */
[----:B------:R-:W-:Y:S01]  /*4b130*/  PRMT R8, R18, 0x5410, R17 ;  /* 0x0000541012087816 */ /* 0x000fe20000000011 */
[----:B------:R-:W4:Y:S04]  /*4b140*/  LDL R16, [R1+0x1ed8] ;  /* 0x001ed80001107983 */ /* 0x000f280000100800 */
[----:B------:R-:W4:Y:S01]  /*4b150*/  LDL R17, [R1+0x1f1c] ;  /* 0x001f1c0001117983 */ /* 0x000f220000100800 */
[----:B------:R-:W-:-:S03]  /*4b160*/  PRMT R11, R11, 0x5410, R2 ;  /* 0x000054100b0b7816 */ /* 0x000fc60000000002 */
[----:B------:R-:W4:Y:S04]  /*4b170*/  LDL R2, [R1+0x1f18] ;  /* 0x001f180001027983 */ /* 0x000f280000100800 */
[----:B------:R-:W4:Y:S04]  /*4b180*/  LDL R18, [R1+0x1edc] ;  /* 0x001edc0001127983 */ /* 0x000f280000100800 */
[----:B------:R0:W-:Y:S01]  /*4b190*/  STS.128 [R146+UR4+0x14000], R8 ;  /* 0x0140000892007988 */ /* 0x0001e20008000c04 */
[----:B--2---:R-:W-:Y:S02]  /*4b1a0*/  @!P0 IMAD.MOV.U32 R14, RZ, RZ, R15 ;  /* 0x000000ffff0e8224 */ /* 0x004fe400078e000f */
[----:B---3--:R-:W-:-:S02]  /*4b1b0*/  @!P0 IMAD.MOV.U32 R15, RZ, RZ, R13 ;  /* 0x000000ffff0f8224 */ /* 0x008fc400078e000d */
[----:B------:R-:W2:Y:S04]  /*4b1c0*/  LDL R13, [R1+0x1e9c] ;  /* 0x001e9c00010d7983 */ /* 0x000ea80000100800 */
[----:B0-----:R-:W3:Y:S04]  /*4b1d0*/  LDL.LU R146, [R1+0x37a4] ;  /* 0x0037a40001927983 */ /* 0x001ee80000300800 */
[----:B------:R-:W3:Y:S01]  /*4b1e0*/  LDL R11, [R1+0x1e98] ;  /* 0x001e9800010b7983 */ /* 0x000ee20000100800 */
[----:B------:R-:W-:Y:S01]  /*4b1f0*/  PRMT R243, RZ, 0x7610, R243 ;  /* 0x00007610fff37816 */ /* 0x000fe200000000f3 */
[----:B----4-:R-:W-:-:S02]  /*4b200*/  @!P0 IMAD.MOV.U32 R8, RZ, RZ, R17 ;  /* 0x000000ffff088224 */ /* 0x010fc400078e0011 */
[----:B------:R-:W-:Y:S01]  /*4b210*/  @!P0 IMAD.MOV.U32 R9, RZ, RZ, R2 ;  /* 0x000000ffff098224 */ /* 0x000fe200078e0002 */
[----:B------:R-:W-:Y:S02]  /*4b220*/  PRMT R242, RZ, 0x7610, R242 ;  /* 0x00007610fff27816 */ /* 0x000fe400000000f2 */
[----:B------:R-:W-:Y:S01]  /*4b230*/  PRMT R241, RZ, 0x7610, R241 ;  /* 0x00007610fff17816 */ /* 0x000fe200000000f1 */
[----:B------:R-:W4:Y:S04]  /*4b240*/  LDL R17, [R1+0x1e5c] ;  /* 0x001e5c0001117983 */ /* 0x000f280000100800 */
[----:B------:R0:W4:Y:S04]  /*4b250*/  @!P0 LDG.E.U8 R243, desc[UR10][R8.64] ;  /* 0x0000000a08f38981 */ /* 0x000128000c1e1100 */
[----:B------:R-:W4:Y:S04]  /*4b260*/  LDL R10, [R1+0x1e18] ;  /* 0x001e1800010a7983 */ /* 0x000f280000100800 */
[----:B------:R-:W4:Y:S01]  /*4b270*/  LDL R2, [R1+0x1e1c] ;  /* 0x001e1c0001027983 */ /* 0x000f220000100800 */
[----:B0-----:R-:W-:-:S02]  /*4b280*/  @!P0 IMAD.MOV.U32 R8, RZ, RZ, R18 ;  /* 0x000000ffff088224 */ /* 0x001fc400078e0012 */
[----:B------:R-:W-:Y:S01]  /*4b290*/  @!P0 IMAD.MOV.U32 R9, RZ, RZ, R16 ;  /* 0x000000ffff098224 */ /* 0x000fe200078e0010 */
[----:B------:R-:W-:Y:S01]  /*4b2a0*/  PRMT R244, RZ, 0x7610, R244 ;  /* 0x00007610fff47816 */ /* 0x000fe200000000f4 */
[----:B------:R-:W4:Y:S04]  /*4b2b0*/  LDL R18, [R1+0x1dd8] ;  /* 0x001dd80001127983 */ /* 0x000f280000100800 */
[----:B------:R2:W4:Y:S04]  /*4b2c0*/  @!P0 LDG.E.U8 R242, desc[UR10][R8.64] ;  /* 0x0000000a08f28981 */ /* 0x000528000c1e1100 */
[----:B------:R-:W4:Y:S04]  /*4b2d0*/  LDL R16, [R1+0x1ddc] ;  /* 0x001ddc0001107983 */ /* 0x000f280000100800 */
[----:B------:R-:W4:Y:S01]  /*4b2e0*/  @!P0 LDG.E.U8 R244, desc[UR10][R14.64] ;  /* 0x0000000a0ef48981 */ /* 0x000f22000c1e1100 */
[----:B------:R-:W-:-:S03]  /*4b2f0*/  PRMT R240, RZ, 0x7610, R240 ;  /* 0x00007610fff07816 */ /* 0x000fc600000000f0 */
[----:B------:R-:W4:Y:S04]  /*4b300*/  LDL R15, [R1+0x1d98] ;  /* 0x001d9800010f7983 */ /* 0x000f280000100800 */
[----:B------:R-:W4:Y:S01]  /*4b310*/  LDL R14, [R1+0x1d9c] ;  /* 0x001d9c00010e7983 */ /* 0x000f220000100800 */
[----:B--2---:R-:W-:Y:S02]  /*4b320*/  @!P0 IMAD.MOV.U32 R8, RZ, RZ, R13 ;  /* 0x000000ffff088224 */ /* 0x004fe400078e000d */
[----:B---3--:R-:W-:Y:S01]  /*4b330*/  @!P0 IMAD.MOV.U32 R9, RZ, RZ, R11 ;  /* 0x000000ffff098224 */ /* 0x008fe200078e000b */
[----:B------:R-:W2:Y:S04]  /*4b340*/  LDL R13, [R1+0x1d58] ;  /* 0x001d5800010d7983 */ /* 0x000ea80000100800 */
[----:B------:R-:W3:Y:S04]  /*4b350*/  LDL R11, [R1+0x1d5c] ;  /* 0x001d5c00010b7983 */ /* 0x000ee80000100800 */
[----:B------:R4:W2:Y:S04]  /*4b360*/  @!P0 LDG.E.U8 R241, desc[UR10][R8.64] ;  /* 0x0000000a08f18981 */ /* 0x0008a8000c1e1100 */
[----:B------:R-:W3:Y:S01]  /*4b370*/  LDL R9, [R1+0x1e58] ;  /* 0x001e580001097983 */ /* 0x000ee20000100800 */
[----:B----4-:R-:W-:Y:S01]  /*4b380*/  @!P0 IMAD.MOV.U32 R8, RZ, RZ, R17 ;  /* 0x000000ffff088224 */ /* 0x010fe200078e0011 */
[----:B------:R-:W-:-:S02]  /*4b390*/  PRMT R232, RZ, 0x7610, R232 ;  /* 0x00007610ffe87816 */ /* 0x000fc400000000e8 */
[----:B------:R-:W-:Y:S02]  /*4b3a0*/  PRMT R231, RZ, 0x7610, R231 ;  /* 0x00007610ffe77816 */ /* 0x000fe400000000e7 */
[----:B------:R-:W-:Y:S02]  /*4b3b0*/  PRMT R230, RZ, 0x7610, R230 ;  /* 0x00007610ffe67816 */ /* 0x000fe400000000e6 */
[----:B------:R-:W-:Y:S01]  /*4b3c0*/  PRMT R229, RZ, 0x7610, R229 ;  /* 0x00007610ffe57816 */ /* 0x000fe200000000e5 */
[----:B---3--:R0:W3:Y:S02]  /*4b3d0*/  @!P0 LDG.E.U8 R240, desc[UR10][R8.64] ;  /* 0x0000000a08f08981 */ /* 0x0080e4000c1e1100 */
[----:B0-----:R-:W-:Y:S02]  /*4b3e0*/  @!P0 IMAD.MOV.U32 R8, RZ, RZ, R2 ;  /* 0x000000ffff088224 */ /* 0x001fe400078e0002 */
[----:B------:R-:W-:Y:S01]  /*4b3f0*/  @!P0 IMAD.MOV.U32 R9, RZ, RZ, R10 ;  /* 0x000000ffff098224 */ /* 0x000fe200078e000a */
[----:B------:R-:W4:Y:S04]  /*4b400*/  LDL R2, [R1+0x1d1c] ;  /* 0x001d1c0001027983 */ /* 0x000f280000100800 */
[----:B------:R-:W3:Y:S04]  /*4b410*/  LDL R10, [R1+0x1d18] ;  /* 0x001d1800010a7983 */ /* 0x000ee80000100800 */
[----:B------:R0:W3:Y:S01]  /*4b420*/  @!P0 LDG.E.U8 R232, desc[UR10][R8.64] ;  /* 0x0000000a08e88981 */ /* 0x0000e2000c1e1100 */
[----:B------:R-:W-:-:S03]  /*4b430*/  PRMT R228, RZ, 0x7610, R228 ;  /* 0x00007610ffe47816 */ /* 0x000fc600000000e4 */
[----:B------:R-:W3:Y:S01]  /*4b440*/  LDL.LU R17, [R1+0xfb8] ;  /* 0x000fb80001117983 */ /* 0x000ee20000300800 */
[----:B0-----:R-:W-:Y:S02]  /*4b450*/  @!P0 IMAD.MOV.U32 R8, RZ, RZ, R16 ;  /* 0x000000ffff088224 */ /* 0x001fe400078e0010 */
[----:B------:R-:W-:Y:S01]  /*4b460*/  @!P0 IMAD.MOV.U32 R9, RZ, RZ, R18 ;  /* 0x000000ffff098224 */ /* 0x000fe200078e0012 */
[----:B------:R-:W-:Y:S01]  /*4b470*/  PRMT R227, RZ, 0x7610, R227 ;  /* 0x00007610ffe37816 */ /* 0x000fe200000000e3 */
[----:B------:R-:W3:Y:S04]  /*4b480*/  LDL R18, [R1+0x1c58] ;  /* 0x001c580001127983 */ /* 0x000ee80000100800 */
[----:B------:R0:W3:Y:S04]  /*4b490*/  @!P0 LDG.E.U8 R231, desc[UR10][R8.64] ;  /* 0x0000000a08e78981 */ /* 0x0000e8000c1e1100 */
[----:B------:R-:W3:Y:S01]  /*4b4a0*/  LDL R16, [R1+0x1c5c] ;  /* 0x001c5c0001107983 */ /* 0x000ee20000100800 */
[----:B0-----:R-:W-:-:S02]  /*4b4b0*/  @!P0 IMAD.MOV.U32 R8, RZ, RZ, R14 ;  /* 0x000000ffff088224 */ /* 0x001fc400078e000e */
[----:B------:R-:W-:Y:S01]  /*4b4c0*/  @!P0 IMAD.MOV.U32 R9, RZ, RZ, R15 ;  /* 0x000000ffff098224 */ /* 0x000fe200078e000f */
[----:B------:R-:W3:Y:S04]  /*4b4d0*/  LDL R14, [R1+0x1c1c] ;  /* 0x001c1c00010e7983 */ /* 0x000ee80000100800 */
[----:B------:R-:W3:Y:S04]  /*4b4e0*/  LDL R15, [R1+0x1c18] ;  /* 0x001c1800010f7983 */ /* 0x000ee80000100800 */
[----:B------:R0:W3:Y:S02]  /*4b4f0*/  @!P0 LDG.E.U8 R230, desc[UR10][R8.64] ;  /* 0x0000000a08e68981 */ /* 0x0000e4000c1e1100 */
[----:B0-----:R-:W-:-:S02]  /*4b500*/  @!P0 IMAD.MOV.U32 R8, RZ, RZ, R11 ;  /* 0x000000ffff088224 */ /* 0x001fc400078e000b */
[----:B--2---:R-:W-:Y:S01]  /*4b510*/  @!P0 IMAD.MOV.U32 R9, RZ, RZ, R13 ;  /* 0x000000ffff098224 */ /* 0x004fe200078e000d */
[----:B------:R-:W2:Y:S04]  /*4b520*/  LDL R11, [R1+0x1bdc] ;  /* 0x001bdc00010b7983 */ /* 0x000ea80000100800 */
[----:B------:R-:W2:Y:S04]  /*4b530*/  LDL R13, [R1+0x1bd8] ;  /* 0x001bd800010d7983 */ /* 0x000ea80000100800 */
[----:B------:R4:W2:Y:S02]  /*4b540*/  @!P0 LDG.E.U8 R229, desc[UR10][R8.64] ;  /* 0x0000000a08e58981 */ /* 0x0008a4000c1e1100 */
[----:B----4-:R-:W-:-:S02]  /*4b550*/  @!P0 IMAD.MOV.U32 R8, RZ, RZ, R2 ;  /* 0x000000ffff088224 */ /* 0x010fc400078e0002 */
[----:B---3--:R-:W-:Y:S01]  /*4b560*/  @!P0 IMAD.MOV.U32 R9, RZ, RZ, R10 ;  /* 0x000000ffff098224 */ /* 0x008fe200078e000a */
[----:B------:R-:W3:Y:S04]  /*4b570*/  LDL R2, [R1+0x1b9c] ;  /* 0x001b9c0001027983 */ /* 0x000ee80000100800 */
[----:B------:R-:W4:Y:S04]  /*4b580*/  LDL R10, [R1+0x1b98] ;  /* 0x001b9800010a7983 */ /* 0x000f280000100800 */
[----:B------:R0:W4:Y:S04]  /*4b590*/  @!P0 LDG.E.U8 R228, desc[UR10][R8.64] ;  /* 0x0000000a08e48981 */ /* 0x000128000c1e1100 */
[----:B------:R-:W0:Y:S04]  /*4b5a0*/  LDL R8, [R1+0x1cd8] ;  /* 0x001cd80001087983 */ /* 0x000e280000100800 */
[----:B------:R-:W0:Y:S02]  /*4b5b0*/  LDL R9, [R1+0x1cdc] ;  /* 0x001cdc0001097983 */ /* 0x000e240000100800 */
[----:B0-----:R-:W-:-:S04]  /*4b5c0*/  @!P0 LOP3.LUT R9, R9, R8, RZ, 0x3c, !PT ;  /* 0x0000000809098212 */ /* 0x001fc800078e3cff */
[----:B------:R-:W-:-:S04]  /*4b5d0*/  @!P0 LOP3.LUT R8, R9, R8, RZ, 0x3c, !PT ;  /* 0x0000000809088212 */ /* 0x000fc800078e3cff */
[----:B------:R-:W-:-:S05]  /*4b5e0*/  @!P0 LOP3.LUT R9, R9, R8, RZ, 0x3c, !PT ;  /* 0x0000000809098212 */ /* 0x000fca00078e3cff */
[----:B------:R0:W4:Y:S04]  /*4b5f0*/  @!P0 LDG.E.U8 R227, desc[UR10][R8.64] ;  /* 0x0000000a08e38981 */ /* 0x000128000c1e1100 */
[----:B------:R-:W0:Y:S04]  /*4b600*/  LDL R8, [R1+0x1c98] ;  /* 0x001c980001087983 */ /* 0x000e280000100800 */
[----:B------:R-:W0:Y:S01]  /*4b610*/  LDL R9, [R1+0x1c9c] ;  /* 0x001c9c0001097983 */ /* 0x000e220000100800 */
[----:B------:R-:W-:Y:S02]  /*4b620*/  PRMT R226, RZ, 0x7610, R226 ;  /* 0x00007610ffe27816 */ /* 0x000fe400000000e2 */
[----:B------:R-:W-:-:S02]  /*4b630*/  PRMT R225, RZ, 0x7610, R225 ;  /* 0x00007610ffe17816 */ /* 0x000fc400000000e1 */
[----:B------:R-:W-:Y:S02]  /*4b640*/  PRMT R224, RZ, 0x7610, R224 ;  /* 0x00007610ffe07816 */ /* 0x000fe400000000e0 */
[----:B------:R-:W-:Y:S02]  /*4b650*/  PRMT R223, RZ, 0x7610, R223 ;  /* 0x00007610ffdf7816 */ /* 0x000fe400000000df */
[----:B------:R-:W-:Y:S02]  /*4b660*/  PRMT R222, RZ, 0x7610, R222 ;  /* 0x00007610ffde7816 */ /* 0x000fe400000000de */
[----:B0-----:R-:W-:-:S04]  /*4b670*/  @!P0 LOP3.LUT R9, R9, R8, RZ, 0x3c, !PT ;  /* 0x0000000809098212 */ /* 0x001fc800078e3cff */
[----:B------:R-:W-:-:S04]  /*4b680*/  @!P0 LOP3.LUT R8, R9, R8, RZ, 0x3c, !PT ;  /* 0x0000000809088212 */ /* 0x000fc800078e3cff */
[----:B------:R-:W-:-:S05]  /*4b690*/  @!P0 LOP3.LUT R9, R9, R8, RZ, 0x3c, !PT ;  /* 0x0000000809098212 */ /* 0x000fca00078e3cff */
[----:B------:R0:W4:Y:S02]  /*4b6a0*/  @!P0 LDG.E.U8 R226, desc[UR10][R8.64] ;  /* 0x0000000a08e28981 */ /* 0x000124000c1e1100 */
[----:B0-----:R-:W-:Y:S02]  /*4b6b0*/  @!P0 IMAD.MOV.U32 R8, RZ, RZ, R16 ;  /* 0x000000ffff088224 */ /* 0x001fe400078e0010 */
[----:B------:R-:W-:-:S05]  /*4b6c0*/  @!P0 IMAD.MOV.U32 R9, RZ, RZ, R18 ;  /* 0x000000ffff098224 */ /* 0x000fca00078e0012 */
[----:B------:R0:W4:Y:S02]  /*4b6d0*/  @!P0 LDG.E.U8 R225, desc[UR10][R8.64] ;  /* 0x0000000a08e18981 */ /* 0x000124000c1e1100 */
[----:B0-----:R-:W-:Y:S02]  /*4b6e0*/  @!P0 IMAD.MOV.U32 R8, RZ, RZ, R14 ;  /* 0x000000ffff088224 */ /* 0x001fe400078e000e */
[----:B------:R-:W-:-:S05]  /*4b6f0*/  @!P0 IMAD.MOV.U32 R9, RZ, RZ, R15 ;  /* 0x000000ffff098224 */ /* 0x000fca00078e000f */
[----:B------:R2:W4:Y:S02]  /*4b700*/  @!P0 LDG.E.U8 R224, desc[UR10][R8.64] ;  /* 0x0000000a08e08981 */ /* 0x000524000c1e1100 */
[----:B--2---:R-:W-:Y:S02]  /*4b710*/  @!P0 IMAD.MOV.U32 R8, RZ, RZ, R11 ;  /* 0x000000ffff088224 */ /* 0x004fe400078e000b */
[----:B------:R-:W-:-:S05]  /*4b720*/  @!P0 IMAD.MOV.U32 R9, RZ, RZ, R13 ;  /* 0x000000ffff098224 */ /* 0x000fca00078e000d */
[----:B------:R3:W2:Y:S02]  /*4b730*/  @!P0 LDG.E.U8 R223, desc[UR10][R8.64] ;  /* 0x0000000a08df8981 */ /* 0x0006a4000c1e1100 */
[----:B---3--:R-:W-:Y:S02]  /*4b740*/  @!P0 IMAD.MOV.U32 R8, RZ, RZ, R2 ;  /* 0x000000ffff088224 */ /* 0x008fe400078e0002 */
[----:B----4-:R-:W-:Y:S01]  /*4b750*/  @!P0 IMAD.MOV.U32 R9, RZ, RZ, R10 ;  /* 0x000000ffff098224 */ /* 0x010fe200078e000a */
[----:B------:R-:W-:Y:S02]  /*4b760*/  LOP3.LUT R10, R17, 0xffff, RZ, 0xc0, !PT ;  /* 0x0000ffff110a7812 */ /* 0x000fe400078ec0ff */
[----:B------:R-:W-:Y:S02]  /*4b770*/  LOP3.LUT R2, R149, 0xffff, RZ, 0xc0, !PT ;  /* 0x0000ffff95027812 */ /* 0x000fe400078ec0ff */
[----:B------:R0:W3:Y:S02]  /*4b780*/  @!P0 LDG.E.U8 R222, desc[UR10][R8.64] ;  /* 0x0000000a08de8981 */ /* 0x0000e4000c1e1100 */
[----:B0-----:R-:W-:-:S02]  /*4b790*/  LOP3.LUT R9, R146, 0xffff, RZ, 0xc0, !PT ;  /* 0x0000ffff92097812 */ /* 0x001fc400078ec0ff */
[----:B------:R-:W-:Y:S01]  /*4b7a0*/  LOP3.LUT R8, R46, 0xffff, RZ, 0xc0, !PT ;  /* 0x0000ffff2e087812 */ /* 0x000fe200078ec0ff */
[----:B------:R-:W4:Y:S04]  /*4b7b0*/  LDL.LU R146, [R1+0x37a0] ;  /* 0x0037a00001927983 */ /* 0x000f280000300800 */
[----:B------:R-:W3:Y:S01]  /*4b7c0*/  LDL.LU R46, [R1+0x379c] ;  /* 0x00379c00012e7983 */ /* 0x000ee20000300800 */
[----:B------:R-:W-:Y:S02]  /*4b7d0*/  PRMT R18, R10, 0x3340, R9 ;  /* 0x000033400a127816 */ /* 0x000fe40000000009 */
[----:B------:R-:W-:Y:S02]  /*4b7e0*/  PRMT R17, R8, 0x3340, R2 ;  /* 0x0000334008117816 */ /* 0x000fe40000000002 */
[----:B------:R-:W-:-:S02]  /*4b7f0*/  LOP3.LUT R10, R3, 0xffff, RZ, 0xc0, !PT ;  /* 0x0000ffff030a7812 */ /* 0x000fc400078ec0ff */
[----:B------:R-:W-:Y:S01]  /*4b800*/  LOP3.LUT R9, R150, 0xffff, RZ, 0xc0, !PT ;  /* 0x0000ffff96097812 */ /* 0x000fe200078ec0ff */
[----:B------:R-:W3:Y:S01]  /*4b810*/  LDL.LU R149, [R1+0x3798] ;  /* 0x0037980001957983 */ /* 0x000ee20000300800 */
[----:B------:R-:W-:Y:S02]  /*4b820*/  LOP3.LUT R8, R5, 0xffff, RZ, 0xc0, !PT ;  /* 0x0000ffff05087812 */ /* 0x000fe400078ec0ff */
[----:B------:R-:W-:Y:S01]  /*4b830*/  LOP3.LUT R2, R12, 0xffff, RZ, 0xc0, !PT ;  /* 0x0000ffff0c027812 */ /* 0x000fe200078ec0ff */
[----:B------:R-:W3:Y:S04]  /*4b840*/  LDL.LU R3, [R1+0x3794] ;  /* 0x0037940001037983 */ /* 0x000ee80000300800 */
[----:B------:R-:W3:Y:S04]  /*4b850*/  LDL.LU R150, [R1+0x3790] ;  /* 0x0037900001967983 */ /* 0x000ee80000300800 */
[----:B------:R-:W3:Y:S01]  /*4b860*/  LDL.LU R5, [R1+0x378c] ;  /* 0x00378c0001057983 */ /* 0x000ee20000300800 */
[----:B------:R-:W-:-:S03]  /*4b870*/  PRMT R16, R10, 0x3340, R9 ;  /* 0x000033400a107816 */ /* 0x000fc60000000009 */
[----:B------:R-:W2:Y:S01]  /*4b880*/  LDL.LU R12, [R1+0x3788] ;  /* 0x00378800010c7983 */ /* 0x000ea20000300800 */
[----:B------:R-:W-:Y:S02]  /*4b890*/  PRMT R15, R8, 0x3340, R2 ;  /* 0x00003340080f7816 */ /* 0x000fe40000000002 */
[----:B------:R-:W-:Y:S02]  /*4b8a0*/  LOP3.LUT R10, R4, 0xffff, RZ, 0xc0, !PT ;  /* 0x0000ffff040a7812 */ /* 0x000fe400078ec0ff */
[----:B------:R-:W-:Y:S01]  /*4b8b0*/  LOP3.LUT R2, R45, 0xffff, RZ, 0xc0, !PT ;  /* 0x0000ffff2d027812 */ /* 0x000fe200078ec0ff */
[----:B------:R-:W3:Y:S04]  /*4b8c0*/  LDL.LU R4, [R1+0x3784] ;  /* 0x0037840001047983 */ /* 0x000ee80000300800 */
[----:B------:R-:W4:Y:S01]  /*4b8d0*/  LDL R45, [R1+0x2974] ;  /* 0x00297400012d7983 */ /* 0x000f220000100800 */
[----:B------:R-:W-:-:S02]  /*4b8e0*/  LOP3.LUT R9, R43, 0xffff, RZ, 0xc0, !PT ;  /* 0x0000ffff2b097812 */ /* 0x000fc400078ec0ff */
[----:B------:R-:W-:Y:S01]  /*4b8f0*/  LOP3.LUT R8, R38, 0xffff, RZ, 0xc0, !PT ;  /* 0x0000ffff26087812 */ /* 0x000fe200078ec0ff */
[----:B------:R-:W2:Y:S04]  /*4b900*/  LDL R43, [R1+0x1b58] ;  /* 0x001b5800012b7983 */ /* 0x000ea80000100800 */
[----:B------:R-:W3:Y:S01]  /*4b910*/  LDL R38, [R1+0x1b5c] ;  /* 0x001b5c0001267983 */ /* 0x000ee20000100800 */
[----:B------:R-:W-:Y:S02]  /*4b920*/  PRMT R14, R10, 0x3340, R9 ;  /* 0x000033400a0e7816 */ /* 0x000fe40000000009 */
[----:B------:R-:W-:Y:S02]  /*4b930*/  PRMT R13, R8, 0x3340, R2 ;  /* 0x00003340080d7816 */ /* 0x000fe40000000002 */
[----:B------:R-:W-:-:S02]  /*4b940*/  LOP3.LUT R10, R151, 0xffff, RZ, 0xc0, !PT ;  /* 0x0000ffff970a7812 */ /* 0x000fc400078ec0ff */
[----:B------:R-:W-:Y:S02]  /*4b950*/  LOP3.LUT R9, R145, 0xffff, RZ, 0xc0, !PT ;  /* 0x0000ffff91097812 */ /* 0x000fe400078ec0ff */
[----:B------:R-:W-:Y:S02]  /*4b960*/  LOP3.LUT R8, R50, 0xffff, RZ, 0xc0, !PT ;  /* 0x0000ffff32087812 */ /* 0x000fe400078ec0ff */
[----:B------:R-:W-:Y:S01]  /*4b970*/  LOP3.LUT R2, R7, 0xffff, RZ, 0xc0, !PT ;  /* 0x0000ffff07027812 */ /* 0x000fe200078ec0ff */
[----:B------:R-:W2:Y:S01]  /*4b980*/  LDL.LU R151, [R1+0x3780] ;  /* 0x0037800001977983 */ /* 0x000ea20000300800 */
[----:B------:R-:W-:Y:S02]  /*4b990*/  PRMT R11, R10, 0x3340, R9 ;  /* 0x000033400a0b7816 */ /* 0x000fe40000000009 */
[----:B------:R-:W-:Y:S02]  /*4b9a0*/  PRMT R2, R8, 0x3340, R2 ;  /* 0x0000334008027816 */ /* 0x000fe40000000002 */
[----:B------:R-:W-:-:S02]  /*4b9b0*/  PRMT R8, R18, 0x5410, R17 ;  /* 0x0000541012087816 */ /* 0x000fc40000000011 */
[----:B------:R-:W-:Y:S02]  /*4b9c0*/  PRMT R9, R16, 0x5410, R15 ;  /* 0x0000541010097816 */ /* 0x000fe4000000000f */
[----:B------:R-:W-:Y:S02]  /*4b9d0*/  PRMT R10, R14, 0x5410, R13 ;  /* 0x000054100e0a7816 */ /* 0x000fe4000000000d */
[----:B------:R-:W-:Y:S01]  /*4b9e0*/  PRMT R11, R11, 0x5410, R2 ;  /* 0x000054100b0b7816 */ /* 0x000fe20000000002 */
[----:B------:R-:W2:Y:S04]  /*4b9f0*/  LDL.LU R145, [R1+0x377c] ;  /* 0x00377c0001917983 */ /* 0x000ea80000300800 */
[----:B------:R-:W2:Y:S01]  /*4ba00*/  LDL.LU R7, [R1+0x11f0] ;  /* 0x0011f00001077983 */ /* 0x000ea20000300800 */
[----:B------:R-:W-:-:S02]  /*4ba10*/  PRMT R220, RZ, 0x7610, R220 ;  /* 0x00007610ffdc7816 */ /* 0x000fc400000000dc */
[----:B------:R-:W-:Y:S02]  /*4ba20*/  PRMT R219, RZ, 0x7610, R219 ;  /* 0x00007610ffdb7816 */ /* 0x000fe400000000db */
[----:B------:R-:W-:Y:S02]  /*4ba30*/  PRMT R218, RZ, 0x7610, R218 ;  /* 0x00007610ffda7816 */ /* 0x000fe400000000da */
[----:B------:R-:W-:Y:S01]  /*4ba40*/  PRMT R217, RZ, 0x7610, R217 ;  /* 0x00007610ffd97816 */ /* 0x000fe200000000d9 */
[----:B------:R-:W2:Y:S04]  /*4ba50*/  LDL R50, [R1+0x1a1c] ;  /* 0x001a1c0001327983 */ /* 0x000ea80000100800 */
[----:B----4-:R0:W-:Y:S04]  /*4ba60*/  STS.128 [R45+UR4+0x10000], R8 ;  /* 0x010000082d007988 */ /* 0x0101e80008000c04 */
[----:B0-----:R-:W4:Y:S04]  /*4ba70*/  LDL R8, [R1+0x1b18] ;  /* 0x001b180001087983 */ /* 0x001f280000100800 */
[----:B------:R-:W4:Y:S04]  /*4ba80*/  LDL R9, [R1+0x1b1c] ;  /* 0x001b1c0001097983 */ /* 0x000f280000100800 */
[----:B------:R-:W4:Y:S04]  /*4ba90*/  LDL R10, [R1+0x1ad8] ;  /* 0x001ad800010a7983 */ /* 0x000f280000100800 */
[----:B------:R-:W4:Y:S01]  /*4baa0*/  LDL R11, [R1+0x1adc] ;  /* 0x001adc00010b7983 */ /* 0x000f220000100800 */
[----:B---3--:R-:W-:-:S02]  /*4bab0*/  @!P0 IMAD.MOV.U32 R14, RZ, RZ, R38 ;  /* 0x000000ffff0e8224 */ /* 0x008fc400078e0026 */
[----:B--2---:R-:W-:Y:S01]  /*4bac0*/  @!P0 IMAD.MOV.U32 R15, RZ, RZ, R43 ;  /* 0x000000ffff0f8224 */ /* 0x004fe200078e002b */
[----:B------:R-:W2:Y:S04]  /*4bad0*/  LDL R38, [R1+0x1a5c] ;  /* 0x001a5c0001267983 */ /* 0x000ea80000100800 */
[----:B------:R-:W3:Y:S01]  /*4bae0*/  LDL R43, [R1+0x1a58] ;  /* 0x001a5800012b7983 */ /* 0x000ee20000100800 */
[----:B----4-:R-:W-:-:S04]  /*4baf0*/  @!P0 LOP3.LUT R9, R9, R8, RZ, 0x3c, !PT ;  /* 0x0000000809098212 */ /* 0x010fc800078e3cff */
[----:B------:R-:W-:-:S04]  /*4bb00*/  @!P0 LOP3.LUT R8, R9, R8, RZ, 0x3c, !PT ;  /* 0x0000000809088212 */ /* 0x000fc800078e3cff */
[----:B------:R-:W-:-:S05]  /*4bb10*/  @!P0 LOP3.LUT R9, R9, R8, RZ, 0x3c, !PT ;  /* 0x0000000809098212 */ /* 0x000fca00078e3cff */
[----:B------:R0:W4:Y:S02]  /*4bb20*/  @!P0 LDG.E.U8 R220, desc[UR10][R8.64] ;  /* 0x0000000a08dc8981 */ /* 0x000124000c1e1100 */
[----:B0-----:R-:W-:Y:S02]  /*4bb30*/  @!P0 IMAD.MOV.U32 R8, RZ, RZ, R11 ;  /* 0x000000ffff088224 */ /* 0x001fe400078e000b */
[----:B------:R-:W-:Y:S01]  /*4bb40*/  @!P0 IMAD.MOV.U32 R9, RZ, RZ, R10 ;  /* 0x000000ffff098224 */ /* 0x000fe200078e000a */
[----:B------:R-:W-:Y:S01]  /*4bb50*/  PRMT R216, RZ, 0x7610, R216 ;  /* 0x00007610ffd87816 */ /* 0x000fe200000000d8 */
        /* <DEDUP_REMOVED lines=8> */
[----:B------:R2:W4:Y:S02]  /*4bbe0*/  @!P0 LDG.E.U8 R218, desc[UR10][R8.64] ;  /* 0x0000000a08da8981 */ /* 0x000524000c1e1100 */
[----:B--2---:R-:W-:Y:S02]  /*4bbf0*/  @!P0 IMAD.MOV.U32 R8, RZ, RZ, R38 ;  /* 0x000000ffff088224 */ /* 0x004fe400078e0026 */
[----:B---3--:R-:W-:Y:S01]  /*4bc00*/  @!P0 IMAD.MOV.U32 R9, RZ, RZ, R43 ;  /* 0x000000ffff098224 */ /* 0x008fe200078e002b */
[----:B------:R-:W-:Y:S02]  /*4bc10*/  PRMT R215, RZ, 0x7610, R215 ;  /* 0x00007610ffd77816 */ /* 0x000fe400000000d7 */
[----:B------:R-:W-:Y:S01]  /*4bc20*/  PRMT R214, RZ, 0x7610, R214 ;  /* 0x00007610ffd67816 */ /* 0x000fe200000000d6 */
[----:B------:R-:W2:Y:S04]  /*4bc30*/  LDL R43, [R1+0x1918] ;  /* 0x00191800012b7983 */ /* 0x000ea80000100800 */
[----:B------:R0:W3:Y:S04]  /*4bc40*/  @!P0 LDG.E.U8 R217, desc[UR10][R8.64] ;  /* 0x0000000a08d98981 */ /* 0x0000e8000c1e1100 */
[----:B------:R-:W2:Y:S04]  /*4bc50*/  LDL R38, [R1+0x191c] ;  /* 0x00191c0001267983 */ /* 0x000ea80000100800 */
[----:B------:R-:W4:Y:S01]  /*4bc60*/  LDL R9, [R1+0x1a18] ;  /* 0x001a180001097983 */ /* 0x000f220000100800 */
[----:B0-----:R-:W-:Y:S01]  /*4bc70*/  @!P0 IMAD.MOV.U32 R8, RZ, RZ, R50 ;  /* 0x000000ffff088224 */ /* 0x001fe200078e0032 */
[----:B------:R-:W-:-:S02]  /*4bc80*/  PRMT R213, RZ, 0x7610, R213 ;  /* 0x00007610ffd57816 */ /* 0x000fc400000000d5 */
[----:B------:R-:W-:Y:S01]  /*4bc90*/  PRMT R212, RZ, 0x7610, R212 ;  /* 0x00007610ffd47816 */ /* 0x000fe200000000d4 */
[----:B------:R-:W3:Y:S04]  /*4bca0*/  LDL R50, [R1+0x18dc] ;  /* 0x0018dc0001327983 */ /* 0x000ee80000100800 */
[----:B----4-:R0:W4:Y:S04]  /*4bcb0*/  @!P0 LDG.E.U8 R216, desc[UR10][R8.64] ;  /* 0x0000000a08d88981 */ /* 0x010128000c1e1100 */
[----:B------:R-:W0:Y:S04]  /*4bcc0*/  LDL R8, [R1+0x19d8] ;  /* 0x0019d80001087983 */ /* 0x000e280000100800 */
[----:B------:R-:W0:Y:S02]  /*4bcd0*/  LDL R9, [R1+0x19dc] ;  /* 0x0019dc0001097983 */ /* 0x000e240000100800 */
[----:B0-----:R-:W-:-:S04]  /*4bce0*/  @!P0 LOP3.LUT R9, R9, R8, RZ, 0x3c, !PT ;  /* 0x0000000809098212 */ /* 0x001fc800078e3cff */
        /* <DEDUP_REMOVED lines=16> */
[----:B------:R-:W-:Y:S01]  /*4bdf0*/  @!P0 IMAD.MOV.U32 R9, RZ, RZ, R43 ;  /* 0x000000ffff098224 */ /* 0x000fe200078e002b */
[----:B------:R-:W-:Y:S02]  /*4be00*/  PRMT R210, RZ, 0x7610, R210 ;  /* 0x00007610ffd27816 */ /* 0x000fe400000000d2 */
[----:B------:R-:W-:Y:S01]  /*4be10*/  PRMT R209, RZ, 0x7610, R209 ;  /* 0x00007610ffd17816 */ /* 0x000fe200000000d1 */
[----:B------:R-:W2:Y:S04]  /*4be20*/  LDL R43, [R1+0x14ac] ;  /* 0x0014ac00012b7983 */ /* 0x000ea80000100800 */
[----:B------:R3:W2:Y:S04]  /*4be30*/  @!P0 LDG.E.U8 R212, desc[UR10][R8.64] ;  /* 0x0000000a08d48981 */ /* 0x0006a8000c1e1100 */
[----:B------:R-:W2:Y:S04]  /*4be40*/  LDL R38, [R1+0x14b0] ;  /* 0x0014b00001267983 */ /* 0x000ea80000100800 */
[----:B------:R-:W4:Y:S01]  /*4be50*/  LDL R9, [R1+0x18d8] ;  /* 0x0018d80001097983 */ /* 0x000f220000100800 */
[----:B---3--:R-:W-:Y:S01]  /*4be60*/  @!P0 IMAD.MOV.U32 R8, RZ, RZ, R50 ;  /* 0x000000ffff088224 */ /* 0x008fe200078e0032 */
        /* <DEDUP_REMOVED lines=55> */
[----:B------:R-:W2:Y:S04]  /*4c1e0*/  LDL R38, [R1+0x1230] ;  /* 0x0012300001267983 */ /* 0x000ea80000100800 */
[----:B------:R-:W2:Y:S04]  /*4c1f0*/  LDL R43, [R1+0x122c] ;  /* 0x00122c00012b7983 */ /* 0x000ea80000100800 */
[----:B------:R3:W2:Y:S04]  /*4c200*/  @!P0 LDG.E.U8 R202, desc[UR10][R8.64] ;  /* 0x0000000a08ca8981 */ /* 0x0006a8000c1e1100 */
[----:B------:R-:W4:Y:S01]  /*4c210*/  LDL R9, [R1+0x132c] ;  /* 0x00132c0001097983 */ /* 0x000f220000100800 */
[----:B---3--:R-:W-:-:S03]  /*4c220*/  @!P0 IMAD.MOV.U32 R8, RZ, RZ, R50 ;  /* 0x000000ffff088224 */ /* 0x008fc600078e0032 */
[----:B------:R-:W3:Y:S04]  /*4c230*/  LDL.LU R50, [R1+0x11ec] ;  /* 0x0011ec0001327983 */ /* 0x000ee80000300800 */
[----:B----4-:R0:W4:Y:S04]  /*4c240*/  @!P0 LDG.E.U8 R201, desc[UR10][R8.64] ;  /* 0x0000000a08c98981 */ /* 0x010128000c1e1100 */
[----:B------:R-:W0:Y:S04]  /*4c250*/  LDL R8, [R1+0x12ec] ;  /* 0x0012ec0001087983 */ /* 0x000e280000100800 */
[----:B------:R-:W0:Y:S01]  /*4c260*/  LDL R9, [R1+0x12f0] ;  /* 0x0012f00001097983 */ /* 0x000e220000100800 */
[----:B------:R-:W-:-:S02]  /*4c270*/  PRMT R200, RZ, 0x7610, R200 ;  /* 0x00007610ffc87816 */ /* 0x000fc400000000c8 */
[----:B------:R-:W-:Y:S02]  /*4c280*/  PRMT R199, RZ, 0x7610, R199 ;  /* 0x00007610ffc77816 */ /* 0x000fe400000000c7 */
[----:B0-----:R-:W-:-:S04]  /*4c290*/  @!P0 LOP3.LUT R9, R9, R8, RZ, 0x3c, !PT ;  /* 0x0000000809098212 */ /* 0x001fc800078e3cff */
[----:B------:R-:W-:-:S04]  /*4c2a0*/  @!P0 LOP3.LUT R8, R9, R8, RZ, 0x3c, !PT ;  /* 0x0000000809088212 */ /* 0x000fc800078e3cff */
[----:B------:R-:W-:-:S05]  /*4c2b0*/  @!P0 LOP3.LUT R9, R9, R8, RZ, 0x3c, !PT ;  /* 0x0000000809098212 */ /* 0x000fca00078e3cff */
[----:B------:R0:W4:Y:S02]  /*4c2c0*/  @!P0 LDG.E.U8 R200, desc[UR10][R8.64] ;  /* 0x0000000a08c88981 */ /* 0x000124000c1e1100 */
[----:B0-----:R-:W-:Y:S02]  /*4c2d0*/  @!P0 IMAD.MOV.U32 R8, RZ, RZ, R10 ;  /* 0x000000ffff088224 */ /* 0x001fe400078e000a */
[----:B------:R-:W-:Y:S01]  /*4c2e0*/  @!P0 IMAD.MOV.U32 R9, RZ, RZ, R11 ;  /* 0x000000ffff098224 */ /* 0x000fe200078e000b */
[----:B------:R-:W-:Y:S02]  /*4c2f0*/  PRMT R198, RZ, 0x7610, R198 ;  /* 0x00007610ffc67816 */ /* 0x000fe400000000c6 */
[----:B------:R-:W-:Y:S01]  /*4c300*/  PRMT R197, RZ, 0x7610, R197 ;  /* 0x00007610ffc57816 */ /* 0x000fe200000000c5 */
[----:B------:R-:W4:Y:S04]  /*4c310*/  LDL R11, [R1+0x2450] ;  /* 0x00245000010b7983 */ /* 0x000f280000100800 */
[----:B------:R0:W4:Y:S04]  /*4c320*/  @!P0 LDG.E.U8 R199, desc[UR10][R8.64] ;  /* 0x0000000a08c78981 */ /* 0x000128000c1e1100 */
[----:B------:R-:W4:Y:S04]  /*4c330*/  LDL R10, [R1+0x2454] ;  /* 0x00245400010a7983 */ /* 0x000f280000100800 */
[----:B------:R-:W0:Y:S04]  /*4c340*/  LDL R8, [R1+0x126c] ;  /* 0x00126c0001087983 */ /* 0x000e280000100800 */
[----:B------:R-:W0:Y:S01]  /*4c350*/  LDL R9, [R1+0x1270] ;  /* 0x0012700001097983 */ /* 0x000e220000100800 */
[----:B------:R-:W-:-:S02]  /*4c360*/  PRMT R196, RZ, 0x7610, R196 ;  /* 0x00007610ffc47816 */ /* 0x000fc400000000c4 */
[----:B0-----:R-:W-:-:S04]  /*4c370*/  @!P0 LOP3.LUT R9, R9, R8, RZ, 0x3c, !PT ;  /* 0x0000000809098212 */ /* 0x001fc800078e3cff */
[----:B------:R-:W-:-:S04]  /*4c380*/  @!P0 LOP3.LUT R8, R9, R8, RZ, 0x3c, !PT ;  /* 0x0000000809088212 */ /* 0x000fc800078e3cff */
[----:B------:R-:W-:-:S05]  /*4c390*/  @!P0 LOP3.LUT R9, R9, R8, RZ, 0x3c, !PT ;  /* 0x0000000809098212 */ /* 0x000fca00078e3cff */
[----:B------:R2:W4:Y:S02]  /*4c3a0*/  @!P0 LDG.E.U8 R198, desc[UR10][R8.64] ;  /* 0x0000000a08c68981 */ /* 0x000524000c1e1100 */
[----:B--2---:R-:W-:Y:S02]  /*4c3b0*/  @!P0 IMAD.MOV.U32 R8, RZ, RZ, R38 ;  /* 0x000000ffff088224 */ /* 0x004fe400078e0026 */
[----:B------:R-:W-:Y:S02]  /*4c3c0*/  @!P0 IMAD.MOV.U32 R9, RZ, RZ, R43 ;  /* 0x000000ffff098224 */ /* 0x000fe400078e002b */
[----:B------:R-:W2:Y:S04]  /*4c3d0*/  LDL.LU R43, [R1+0x11ac] ;  /* 0x0011ac00012b7983 */ /* 0x000ea80000300800 */
[----:B------:R-:W2:Y:S04]  /*4c3e0*/  LDL.LU R38, [R1+0x11b0] ;  /* 0x0011b00001267983 */ /* 0x000ea80000300800 */
[----:B------:R0:W2:Y:S04]  /*4c3f0*/  @!P0 LDG.E.U8 R197, desc[UR10][R8.64] ;  /* 0x0000000a08c58981 */ /* 0x0000a8000c1e1100 */
[----:B------:R1:W-:Y:S01]  /*4c400*/  STL [R1+0x2b40], R7 ;  /* 0x002b400701007387 */ /* 0x0003e20000100800 */
[----:B0-----:R-:W-:-:S02]  /*4c410*/  @!P0 IMAD.MOV.U32 R8, RZ, RZ, R7 ;  /* 0x000000ffff088224 */ /* 0x001fc400078e0007 */
[----:B---3--:R-:W-:Y:S01]  /*4c420*/  @!P0 IMAD.MOV.U32 R9, RZ, RZ, R50 ;  /* 0x000000ffff098224 */ /* 0x008fe200078e0032 */
[----:B-1----:R-:W3:Y:S04]  /*4c430*/  LDL R7, [R1+0x2488] ;  /* 0x0024880001077983 */ /* 0x002ee80000100800 */
[----:B------:R3:W2:Y:S04]  /*4c440*/  @!P0 LDG.E.U8 R196, desc[UR10][R8.64] ;  /* 0x0000000a08c48981 */ /* 0x0006a8000c1e1100 */
[----:B------:R-:W4:Y:S01]  /*4c450*/  LDL R9, [R1+0x1868] ;  /* 0x0018680001097983 */ /* 0x000f220000100800 */
[----:B------:R-:W-:-:S02]  /*4c460*/  PRMT R195, RZ, 0x7610, R195 ;  /* 0x00007610ffc37816 */ /* 0x000fc400000000c3 */
[----:B------:R-:W-:Y:S01]  /*4c470*/  PRMT R194, RZ, 0x7610, R194 ;  /* 0x00007610ffc27816 */ /* 0x000fe200000000c2 */
[----:B---3--:R-:W-:Y:S01]  /*4c480*/  @!P0 IMAD.MOV.U32 R8, RZ, RZ, R7 ;  /* 0x000000ffff088224 */ /* 0x008fe200078e0007 */
[----:B------:R-:W-:Y:S02]  /*4c490*/  PRMT R193, RZ, 0x7610, R193 ;  /* 0x00007610ffc17816 */ /* 0x000fe400000000c1 */
[----:B------:R-:W-:Y:S02]  /*4c4a0*/  PRMT R192, RZ, 0x7610, R192 ;  /* 0x00007610ffc07816 */ /* 0x000fe400000000c0 */
[----:B------:R-:W-:Y:S02]  /*4c4b0*/  PRMT R191, RZ, 0x7610, R191 ;  /* 0x00007610ffbf7816 */ /* 0x000fe400000000bf */
[----:B------:R-:W-:Y:S01]  /*4c4c0*/  PRMT R190, RZ, 0x7610, R190 ;  /* 0x00007610ffbe7816 */ /* 0x000fe200000000be */
[----:B------:R-:W3:Y:S04]  /*4c4d0*/  LDL R7, [R1+0x2314] ;  /* 0x0023140001077983 */ /* 0x000ee80000100800 */
[----:B----4-:R0:W4:Y:S02]  /*4c4e0*/  @!P0 LDG.E.U8 R195, desc[UR10][R8.64] ;  /* 0x0000000a08c38981 */ /* 0x010124000c1e1100 */
[----:B0-----:R-:W-:-:S02]  /*4c4f0*/  @!P0 IMAD.MOV.U32 R8, RZ, RZ, R10 ;  /* 0x000000ffff088224 */ /* 0x001fc400078e000a */
[----:B------:R-:W-:Y:S01]  /*4c500*/  @!P0 IMAD.MOV.U32 R9, RZ, RZ, R11 ;  /* 0x000000ffff098224 */ /* 0x000fe200078e000b */
[----:B------:R-:W4:Y:S04]  /*4c510*/  LDL R10, [R1+0x2310] ;  /* 0x00231000010a7983 */ /* 0x000f280000100800 */
[----:B------:R-:W3:Y:S04]  /*4c520*/  LDL R11, [R1+0x2354] ;  /* 0x00235400010b7983 */ /* 0x000ee80000100800 */
        /* <DEDUP_REMOVED lines=8> */
[----:B------:R-:W0:Y:S02]  /*4c5b0*/  LDL R9, [R1+0x23d4] ;  /* 0x0023d40001097983 */ /* 0x000e240000100800 */
[----:B0-----:R-:W-:-:S04]  /*4c5c0*/  @!P0 LOP3.LUT R9, R9, R8, RZ, 0x3c, !PT ;  /* 0x0000000809098212 */ /* 0x001fc800078e3cff */
[----:B------:R-:W-:-:S04]  /*4c5d0*/  @!P0 LOP3.LUT R8, R9, R8, RZ, 0x3c, !PT ;  /* 0x0000000809088212 */ /* 0x000fc800078e3cff */
[----:B------:R-:W-:-:S05]  /*4c5e0*/  @!P0 LOP3.LUT R9, R9, R8, RZ, 0x3c, !PT ;  /* 0x0000000809098212 */ /* 0x000fca00078e3cff */
[----:B------:R2:W4:Y:S02]  /*4c5f0*/  @!P0 LDG.E.U8 R192, desc[UR10][R8.64] ;  /* 0x0000000a08c08981 */ /* 0x000524000c1e1100 */
[----:B--2---:R-:W-:Y:S02]  /*4c600*/  @!P0 IMAD.MOV.U32 R8, RZ, RZ, R38 ;  /* 0x000000ffff088224 */ /* 0x004fe400078e0026 */
[----:B------:R-:W-:-:S05]  /*4c610*/  @!P0 IMAD.MOV.U32 R9, RZ, RZ, R43 ;  /* 0x000000ffff098224 */ /* 0x000fca00078e002b */
[----:B------:R0:W2:Y:S04]  /*4c620*/  @!P0 LDG.E.U8 R191, desc[UR10][R8.64] ;  /* 0x0000000a08bf8981 */ /* 0x0000a8000c1e1100 */
[----:B------:R-:W0:Y:S04]  /*4c630*/  LDL R8, [R1+0x2390] ;  /* 0x0023900001087983 */ /* 0x000e280000100800 */
[----:B------:R-:W0:Y:S02]  /*4c640*/  LDL R9, [R1+0x2394] ;  /* 0x0023940001097983 */ /* 0x000e240000100800 */
[----:B0-----:R-:W-:-:S04]  /*4c650*/  @!P0 LOP3.LUT R9, R9, R8, RZ, 0x3c, !PT ;  /* 0x0000000809098212 */ /* 0x001fc800078e3cff */
[----:B------:R-:W-:-:S04]  /*4c660*/  @!P0 LOP3.LUT R8, R9, R8, RZ, 0x3c, !PT ;  /* 0x0000000809088212 */ /* 0x000fc800078e3cff */
[----:B------:R-:W-:-:S05]  /*4c670*/  @!P0 LOP3.LUT R9, R9, R8, RZ, 0x3c, !PT ;  /* 0x0000000809098212 */ /* 0x000fca00078e3cff */
[----:B------:R3:W2:Y:S04]  /*4c680*/  @!P0 LDG.E.U8 R190, desc[UR10][R8.64] ;  /* 0x0000000a08be8981 */ /* 0x0006a8000c1e1100 */
[----:B------:R-:W4:Y:S01]  /*4c690*/  LDL R9, [R1+0x2350] ;  /* 0x0023500001097983 */ /* 0x000f220000100800 */
[----:B------:R-:W-:Y:S01]  /*4c6a0*/  PRMT R189, RZ, 0x7610, R189 ;  /* 0x00007610ffbd7816 */ /* 0x000fe200000000bd */
[----:B---3--:R-:W-:Y:S01]  /*4c6b0*/  @!P0 IMAD.MOV.U32 R8, RZ, RZ, R11 ;  /* 0x000000ffff088224 */ /* 0x008fe200078e000b */
[----:B------:R-:W-:Y:S02]  /*4c6c0*/  PRMT R188, RZ, 0x7610, R188 ;  /* 0x00007610ffbc7816 */ /* 0x000fe400000000bc */
[----:B------:R-:W-:Y:S02]  /*4c6d0*/  PRMT R187, RZ, 0x7610, R187 ;  /* 0x00007610ffbb7816 */ /* 0x000fe400000000bb */
[----:B------:R-:W-:-:S02]  /*4c6e0*/  PRMT R186, RZ, 0x7610, R186 ;  /* 0x00007610ffba7816 */ /* 0x000fc400000000ba */
[----:B------:R-:W-:Y:S02]  /*4c6f0*/  PRMT R185, RZ, 0x7610, R185 ;  /* 0x00007610ffb97816 */ /* 0x000fe400000000b9 */
[----:B------:R-:W-:Y:S01]  /*4c700*/  PRMT R184, RZ, 0x7610, R184 ;  /* 0x00007610ffb87816 */ /* 0x000fe200000000b8 */
[----:B------:R-:W3:Y:S04]  /*4c710*/  LDL R11, [R1+0x21d4] ;  /* 0x0021d400010b7983 */ /* 0x000ee80000100800 */
[----:B----4-:R0:W4:Y:S02]  /*4c720*/  @!P0 LDG.E.U8 R189, desc[UR10][R8.64] ;  /* 0x0000000a08bd8981 */ /* 0x010124000c1e1100 */
[----:B0-----:R-:W-:Y:S02]  /*4c730*/  @!P0 IMAD.MOV.U32 R8, RZ, RZ, R7 ;  /* 0x000000ffff088224 */ /* 0x001fe400078e0007 */
[----:B------:R-:W-:Y:S01]  /*4c740*/  @!P0 IMAD.MOV.U32 R9, RZ, RZ, R10 ;  /* 0x000000ffff098224 */ /* 0x000fe200078e000a */
[----:B------:R-:W2:Y:S04]  /*4c750*/  LDL R7, [R1+0x2194] ;  /* 0x0021940001077983 */ /* 0x000ea80000100800 */
        /* <DEDUP_REMOVED lines=26> */
[----:B------:R-:W2:Y:S01]  /*4c900*/  LDL R9, [R1+0x21d0] ;  /* 0x0021d00001097983 */ /* 0x000ea20000100800 */
        /* <DEDUP_REMOVED lines=8> */
[----:B--2---:R0:W2:Y:S02]  /*4c990*/  @!P0 LDG.E.U8 R183, desc[UR10][R8.64] ;  /* 0x0000000a08b78981 */ /* 0x0040a4000c1e1100 */
[----:B0-----:R-:W-:Y:S02]  /*4c9a0*/  @!P0 IMAD.MOV.U32 R8, RZ, RZ, R7 ;  /* 0x000000ffff088224 */ /* 0x001fe400078e0007 */
[----:B----4-:R-:W-:Y:S01]  /*4c9b0*/  @!P0 IMAD.MOV.U32 R9, RZ, RZ, R10 ;  /* 0x000000ffff098224 */ /* 0x010fe200078e000a */
[----:B------:R-:W4:Y:S04]  /*4c9c0*/  LDL R7, [R1+0x2014] ;  /* 0x0020140001077983 */ /* 0x000f280000100800 */
        /* <DEDUP_REMOVED lines=37> */
[----:B--2---:R-:W-:Y:S01]  /*4cc20*/  @!P0 IMAD.MOV.U32 R9, RZ, RZ, R10 ;  /* 0x000000ffff098224 */ /* 0x004fe200078e000a */
        /* <DEDUP_REMOVED lines=189> */
[----:B------:R-:W-:Y:S01]  /*4d800*/  PRMT R221, RZ, 0x7610, R221 ;  /* 0x00007610ffdd7816 */ /* 0x000fe200000000dd */
[----:B------:R-:W3:Y:S05]  /*4d810*/  LDL R11, [R1+0x1428] ;  /* 0x00142800010b7983 */ /* 0x000eea0000100800 */
[----:B------:R-:W3:Y:S04]  /*4d820*/  @!P0 LDG.E.U8 R221, desc[UR10][R14.64] ;  /* 0x0000000a0edd8981 */ /* 0x000ee8000c1e1100 */
[----:B--2---:R0:W2:Y:S02]  /*4d830*/  @!P0 LDG.E.U8 R19, desc[UR10][R8.64] ;  /* 0x0000000a08138981 */ /* 0x0040a4000c1e1100 */
[----:B0-----:R-:W-:-:S02]  /*4d840*/  @!P0 IMAD.MOV.U32 R8, RZ, RZ, R7 ;  /* 0x000000ffff088224 */ /* 0x001fc400078e0007 */
[----:B----4-:R-:W-:Y:S01]  /*4d850*/  @!P0 IMAD.MOV.U32 R9, RZ, RZ, R10 ;  /* 0x000000ffff098224 */ /* 0x010fe200078e000a */
[----:B------:R-:W-:Y:S02]  /*4d860*/  PRMT R15, RZ, 0x7610, R15 ;  /* 0x00007610ff0f7816 */ /* 0x000fe4000000000f */
[----:B------:R-:W-:Y:S01]  /*4d870*/  PRMT R14, RZ, 0x7610, R14 ;  /* 0x00007610ff0e7816 */ /* 0x000fe2000000000e */
[----:B------:R-:W4:Y:S04]  /*4d880*/  LDL R10, [R1+0x13e4] ;  /* 0x0013e400010a7983 */ /* 0x000f280000100800 */
[----:B------:R0:W2:Y:S04]  /*4d890*/  @!P0 LDG.E.U8 R18, desc[UR10][R8.64] ;  /* 0x0000000a08128981 */ /* 0x0000a8000c1e1100 */
[----:B------:R-:W4:Y:S04]  /*4d8a0*/  LDL R7, [R1+0x13e8] ;  /* 0x0013e80001077983 */ /* 0x000f280000100800 */
        /* <DEDUP_REMOVED lines=28> */
[----:B------:R-:W-:Y:S02]  /*4da70*/  LOP3.LUT R11, R146, 0xffff, RZ, 0xc0, !PT ;  /* 0x0000ffff920b7812 */ /* 0x000fe400078ec0ff */
[----:B------:R-:W3:Y:S04]  /*4da80*/  LDL.LU R146, [R1+0x3778] ;  /* 0x0037780001927983 */ /* 0x000ee80000300800 */
[----:B----4-:R0:W4:Y:S02]  /*4da90*/  @!P0 LDG.E.U8 R13, desc[UR10][R8.64] ;  /* 0x0000000a080d8981 */ /* 0x010124000c1e1100 */
[----:B0-----:R-:W-:-:S02]  /*4daa0*/  @!P0 IMAD.MOV.U32 R8, RZ, RZ, R7 ;  /* 0x000000ffff088224 */ /* 0x001fc400078e0007 */
[----:B------:R-:W-:Y:S01]  /*4dab0*/  @!P0 IMAD.MOV.U32 R9, RZ, RZ, R10 ;  /* 0x000000ffff098224 */ /* 0x000fe200078e000a */
[----:B------:R-:W-:Y:S02]  /*4dac0*/  LOP3.LUT R10, R147, 0xffff, RZ, 0xc0, !PT ;  /* 0x0000ffff930a7812 */ /* 0x000fe400078ec0ff */
[----:B------:R-:W3:Y:S04]  /*4dad0*/  LDL.LU R147, [R1+0x3774] ;  /* 0x0037740001937983 */ /* 0x000ee80000300800 */
[----:B------:R0:W3:Y:S02]  /*4dae0*/  @!P0 LDG.E.U8 R2, desc[UR10][R8.64] ;  /* 0x0000000a08028981 */ /* 0x0000e4000c1e1100 */
[----:B0-----:R-:W-:Y:S02]  /*4daf0*/  LOP3.LUT R9, R36, 0xffff, RZ, 0xc0, !PT ;  /* 0x0000ffff24097812 */ /* 0x001fe400078ec0ff */
[----:B------:R-:W-:-:S02]  /*4db00*/  LOP3.LUT R8, R35, 0xffff, RZ, 0xc0, !PT ;  /* 0x0000ffff23087812 */ /* 0x000fc400078ec0ff */
[----:B------:R-:W-:Y:S02]  /*4db10*/  PRMT R36, R11, 0x3340, R10 ;  /* 0x000033400b247816 */ /* 0x000fe4000000000a */
[----:B------:R-:W-:Y:S02]  /*4db20*/  LOP3.LUT R11, R148, 0xffff, RZ, 0xc0, !PT ;  /* 0x0000ffff940b7812 */ /* 0x000fe400078ec0ff */
[----:B------:R-:W-:Y:S02]  /*4db30*/  LOP3.LUT R10, R25, 0xffff, RZ, 0xc0, !PT ;  /* 0x0000ffff190a7812 */ /* 0x000fe400078ec0ff */
[----:B------:R-:W-:Y:S02]  /*4db40*/  PRMT R35, R9, 0x3340, R8 ;  /* 0x0000334009237816 */ /* 0x000fe40000000008 */
        /* <DEDUP_REMOVED lines=14> */
[----:B------:R-:W-:Y:S01]  /*4dc30*/  PRMT R7, R11, 0x3340, R10 ;  /* 0x000033400b077816 */ /* 0x000fe2000000000a */
[----:B------:R-:W3:Y:S04]  /*4dc40*/  LDL.LU R148, [R1+0x3770] ;  /* 0x0037700001947983 */ /* 0x000ee80000300800 */
[----:B------:R-:W2:Y:S01]  /*4dc50*/  LDL.LU R25, [R1+0x376c] ;  /* 0x00376c0001197983 */ /* 0x000ea20000300800 */
[----:B------:R-:W-:-:S03]  /*4dc60*/  PRMT R11, R9, 0x3340, R8 ;  /* 0x00003340090b7816 */ /* 0x000fc60000000008 */
[----:B------:R-:W3:Y:S01]  /*4dc70*/  LDL.LU R28, [R1+0x3768] ;  /* 0x00376800011c7983 */ /* 0x000ee20000300800 */
[----:B------:R-:W-:Y:S02]  /*4dc80*/  PRMT R8, R36, 0x5410, R35 ;  /* 0x0000541024087816 */ /* 0x000fe40000000023 */
[----:B------:R-:W-:Y:S02]  /*4dc90*/  PRMT R9, R39, 0x5410, R37 ;  /* 0x0000541027097816 */ /* 0x000fe40000000025 */
[----:B------:R-:W-:Y:S02]  /*4dca0*/  PRMT R10, R44, 0x5410, R41 ;  /* 0x000054102c0a7816 */ /* 0x000fe40000000029 */
[----:B------:R-:W-:Y:S01]  /*4dcb0*/  PRMT R11, R7, 0x5410, R11 ;  /* 0x00005410070b7816 */ /* 0x000fe2000000000b */
[----:B------:R-:W3:Y:S04]  /*4dcc0*/  LDL.LU R30, [R1+0x3764] ;  /* 0x00376400011e7983 */ /* 0x000ee80000300800 */
[----:B------:R-:W3:Y:S04]  /*4dcd0*/  LDL.LU R31, [R1+0x3760] ;  /* 0x00376000011f7983 */ /* 0x000ee80000300800 */
[----:B------:R-:W3:Y:S04]  /*4dce0*/  LDL.LU R32, [R1+0x375c] ;  /* 0x00375c0001207983 */ /* 0x000ee80000300800 */
[----:B------:R-:W3:Y:S04]  /*4dcf0*/  LDL.LU R33, [R1+0x3758] ;  /* 0x0037580001217983 */ /* 0x000ee80000300800 */
[----:B------:R-:W3:Y:S04]  /*4dd00*/  LDL.LU R34, [R1+0x3754] ;  /* 0x0037540001227983 */ /* 0x000ee80000300800 */
[----:B------:R0:W-:Y:S04]  /*4dd10*/  STS.128 [R45+UR4+0x14000], R8 ;  /* 0x014000082d007988 */ /* 0x0001e80008000c04 */
[----:B------:R-:W3:Y:S04]  /*4dd20*/  LDL.LU R35, [R1+0x3750] ;  /* 0x0037500001237983 */ /* 0x000ee80000300800 */
[----:B------:R-:W3:Y:S04]  /*4dd30*/  LDL.LU R36, [R1+0x374c] ;  /* 0x00374c0001247983 */ /* 0x000ee80000300800 */
[----:B------:R-:W3:Y:S04]  /*4dd40*/  LDL.LU R37, [R1+0x3748] ;  /* 0x0037480001257983 */ /* 0x000ee80000300800 */
[----:B------:R-:W3:Y:S04]  /*4dd50*/  LDL.LU R39, [R1+0x3744] ;  /* 0x0037440001277983 */ /* 0x000ee80000300800 */
[----:B------:R-:W3:Y:S04]  /*4dd60*/  LDL.LU R41, [R1+0x3740] ;  /* 0x0037400001297983 */ /* 0x000ee80000300800 */
[----:B------:R-:W3:Y:S01]  /*4dd70*/  LDL.LU R44, [R1+0x373c] ;  /* 0x00373c00012c7983 */ /* 0x000ee20000300800 */
[----:B0-----:R-:W-:-:S02]  /*4dd80*/  LOP3.LUT R11, R47, 0xffff, RZ, 0xc0, !PT ;  /* 0x0000ffff2f0b7812 */ /* 0x001fc400078ec0ff */
[----:B------:R-:W-:Y:S02]  /*4dd90*/  LOP3.LUT R10, R48, 0xffff, RZ, 0xc0, !PT ;  /* 0x0000ffff300a7812 */ /* 0x000fe400078ec0ff */
[----:B------:R-:W-:Y:S02]  /*4dda0*/  LOP3.LUT R9, R58, 0xffff, RZ, 0xc0, !PT ;  /* 0x0000ffff3a097812 */ /* 0x000fe400078ec0ff */
[----:B------:R-:W-:Y:S01]  /*4ddb0*/  LOP3.LUT R8, R57, 0xffff, RZ, 0xc0, !PT ;  /* 0x0000ffff39087812 */ /* 0x000fe200078ec0ff */
[----:B------:R-:W3:Y:S01]  /*4ddc0*/  LDL.LU R45, [R1+0x3738] ;  /* 0x00373800012d7983 */ /* 0x000ee20000300800 */
[----:B------:R-:W-:Y:S02]  /*4ddd0*/  PRMT R58, R11, 0x3340, R10 ;  /* 0x000033400b3a7816 */ /* 0x000fe4000000000a */
[----:B------:R-:W-:Y:S02]  /*4dde0*/  LOP3.LUT R11, R49, 0xffff, RZ, 0xc0, !PT ;  /* 0x0000ffff310b7812 */ /* 0x000fe400078ec0ff */
[----:B------:R-:W-:Y:S01]  /*4ddf0*/  LOP3.LUT R10, R51, 0xffff, RZ, 0xc0, !PT ;  /* 0x0000ffff330a7812 */ /* 0x000fe200078ec0ff */
[----:B------:R-:W3:Y:S01]  /*4de00*/  LDL.LU R47, [R1+0x3734] ;  /* 0x00373400012f7983 */ /* 0x000ee20000300800 */
[----:B------:R-:W-:-:S03]  /*4de10*/  PRMT R57, R9, 0x3340, R8 ;  /* 0x0000334009397816 */ /* 0x000fc60000000008 */
[----:B------:R-:W3:Y:S01]  /*4de20*/  LDL.LU R48, [R1+0x3730] ;  /* 0x0037300001307983 */ /* 0x000ee20000300800 */
[----:B------:R-:W-:-:S03]  /*4de30*/  LOP3.LUT R9, R60, 0xffff, RZ, 0xc0, !PT ;  /* 0x0000ffff3c097812 */ /* 0x000fc600078ec0ff */
[----:B------:R-:W3:Y:S01]  /*4de40*/  LDL.LU R49, [R1+0x372c] ;  /* 0x00372c0001317983 */ /* 0x000ee20000300800 */
[----:B------:R-:W-:-:S03]  /*4de50*/  PRMT R60, R11, 0x3340, R10 ;  /* 0x000033400b3c7816 */ /* 0x000fc6000000000a */
[----:B------:R-:W3:Y:S01]  /*4de60*/  LDL.LU R51, [R1+0x3728] ;  /* 0x0037280001337983 */ /* 0x000ee20000300800 */
[----:B------:R-:W-:-:S03]  /*4de70*/  LOP3.LUT R11, R78, 0xffff, RZ, 0xc0, !PT ;  /* 0x0000ffff4e0b7812 */ /* 0x000fc600078ec0ff */
[----:B------:R-:W4:Y:S01]  /*4de80*/  LDL R78, [R1+0x2970] ;  /* 0x00297000014e7983 */ /* 0x000f220000100800 */
[----:B------:R-:W-:Y:S02]  /*4de90*/  LOP3.LUT R8, R59, 0xffff, RZ, 0xc0, !PT ;  /* 0x0000ffff3b087812 */ /* 0x000fe400078ec0ff */
[----:B------:R-:W-:Y:S02]  /*4dea0*/  LOP3.LUT R10, R52, 0xffff, RZ, 0xc0, !PT ;  /* 0x0000ffff340a7812 */ /* 0x000fe400078ec0ff */
[----:B------:R-:W3:Y:S01]  /*4deb0*/  LDL.LU R52, [R1+0x3724] ;  /* 0x0037240001347983 */ /* 0x000ee20000300800 */
        /* <DEDUP_REMOVED lines=10> */
[----:B------:R-:W3:Y:S01]  /*4df60*/  LDL.LU R53, [R1+0x3720] ;  /* 0x0037200001357983 */ /* 0x000ee20000300800 */
[----:B------:R-:W-:Y:S02]  /*4df70*/  PRMT R11, R9, 0x3340, R8 ;  /* 0x00003340090b7816 */ /* 0x000fe40000000008 */
        /* <DEDUP_REMOVED lines=13> */
[----:B----4-:R0:W-:Y:S02]  /*4e050*/  STS.128 [R78+UR4+0x10000], R8 ;  /* 0x010000084e007988 */ /* 0x0101e40008000c04 */
[----:B0-----:R-:W-:-:S02]  /*4e060*/  LOP3.LUT R11, R63, 0xffff, RZ, 0xc0, !PT ;  /* 0x0000ffff3f0b7812 */ /* 0x001fc400078ec0ff */
[----:B------:R-:W-:Y:S02]  /*4e070*/  LOP3.LUT R10, R64, 0xffff, RZ, 0xc0, !PT ;  /* 0x0000ffff400a7812 */ /* 0x000fe400078ec0ff */
[----:B------:R-:W-:Y:S02]  /*4e080*/  LOP3.LUT R9, R73, 0xffff, RZ, 0xc0, !PT ;  /* 0x0000ffff49097812 */ /* 0x000fe400078ec0ff */
[----:B------:R-:W-:Y:S01]  /*4e090*/  LOP3.LUT R8, R72, 0xffff, RZ, 0xc0, !PT ;  /* 0x0000ffff48087812 */ /* 0x000fe200078ec0ff */
[----:B------:R-:W4:Y:S01]  /*4e0a0*/  LDL.LU R63, [R1+0x36f8] ;  /* 0x0036f800013f7983 */ /* 0x000f220000300800 */
[----:B------:R-:W-:Y:S02]  /*4e0b0*/  PRMT R73, R11, 0x3340, R10 ;  /* 0x000033400b497816 */ /* 0x000fe4000000000a */
[----:B------:R-:W-:Y:S02]  /*4e0c0*/  LOP3.LUT R11, R65, 0xffff, RZ, 0xc0, !PT ;  /* 0x0000ffff410b7812 */ /* 0x000fe400078ec0ff */
[----:B------:R-:W-:-:S02]  /*4e0d0*/  PRMT R72, R9, 0x3340, R8 ;  /* 0x0000334009487816 */ /* 0x000fc40000000008 */
        /* <DEDUP_REMOVED lines=17> */
[----:B------:R-:W4:Y:S04]  /*4e1f0*/  LDL.LU R66, [R1+0x36ec] ;  /* 0x0036ec0001427983 */ /* 0x000f280000300800 */
[----:B------:R-:W4:Y:S04]  /*4e200*/  LDL.LU R67, [R1+0x36e8] ;  /* 0x0036e80001437983 */ /* 0x000f280000300800 */
[----:B------:R-:W2:Y:S01]  /*4e210*/  LDL.LU R42, [R1+0x1180] ;  /* 0x00118000012a7983 */ /* 0x000ea20000300800 */
[----:B------:R-:W-:-:S03]  /*4e220*/  PRMT R7, R11, 0x3340, R10 ;  /* 0x000033400b077816 */ /* 0x000fc6000000000a */
[----:B------:R-:W4:Y:S01]  /*4e230*/  LDL.LU R68, [R1+0x36e4] ;  /* 0x0036e40001447983 */ /* 0x000f220000300800 */
[----:B------:R-:W-:-:S03]  /*4e240*/  PRMT R11, R9, 0x3340, R8 ;  /* 0x00003340090b7816 */ /* 0x000fc60000000008 */
[----:B------:R-:W4:Y:S04]  /*4e250*/  LDL.LU R69, [R1+0x36e0] ;  /* 0x0036e00001457983 */ /* 0x000f280000300800 */
[----:B------:R-:W4:Y:S04]  /*4e260*/  LDL.LU R70, [R1+0x36dc] ;  /* 0x0036dc0001467983 */ /* 0x000f280000300800 */
[----:B------:R-:W4:Y:S01]  /*4e270*/  LDL.LU R71, [R1+0x36d8] ;  /* 0x0036d80001477983 */ /* 0x000f220000300800 */
[----:B------:R-:W-:-:S03]  /*4e280*/  PRMT R8, R73, 0x5410, R72 ;  /* 0x0000541049087816 */ /* 0x000fc60000000048 */
[----:B------:R-:W4:Y:S01]  /*4e290*/  LDL.LU R72, [R1+0x36d4] ;  /* 0x0036d40001487983 */ /* 0x000f220000300800 */
[----:B------:R-:W-:Y:S02]  /*4e2a0*/  PRMT R9, R75, 0x5410, R74 ;  /* 0x000054104b097816 */ /* 0x000fe4000000004a */
[----:B------:R-:W-:Y:S02]  /*4e2b0*/  PRMT R10, R77, 0x5410, R76 ;  /* 0x000054104d0a7816 */ /* 0x000fe4000000004c */
[----:B------:R-:W-:Y:S01]  /*4e2c0*/  PRMT R11, R7, 0x5410, R11 ;  /* 0x00005410070b7816 */ /* 0x000fe2000000000b */
[----:B------:R-:W4:Y:S04]  /*4e2d0*/  LDL.LU R73, [R1+0x36d0] ;  /* 0x0036d00001497983 */ /* 0x000f280000300800 */
[----:B------:R-:W4:Y:S04]  /*4e2e0*/  LDL.LU R74, [R1+0x36cc] ;  /* 0x0036cc00014a7983 */ /* 0x000f280000300800 */
[----:B------:R-:W4:Y:S04]  /*4e2f0*/  LDL.LU R75, [R1+0x36c8] ;  /* 0x0036c800014b7983 */ /* 0x000f280000300800 */
[----:B------:R-:W4:Y:S04]  /*4e300*/  LDL.LU R76, [R1+0x36c4] ;  /* 0x0036c400014c7983 */ /* 0x000f280000300800 */
[----:B------:R-:W4:Y:S04]  /*4e310*/  LDL.LU R77, [R1+0x36c0] ;  /* 0x0036c000014d7983 */ /* 0x000f280000300800 */
[----:B------:R0:W-:Y:S04]  /*4e320*/  STS.128 [R78+UR4+0x14000], R8 ;  /* 0x014000084e007988 */ /* 0x0001e80008000c04 */
[----:B0-----:R-:W4:Y:S04]  /*4e330*/  LDL.LU R78, [R1+0x36bc] ;  /* 0x0036bc00014e7983 */ /* 0x001f280000300800 */
[----:B------:R-:W3:Y:S01]  /*4e340*/  LDL R9, [R1+0x117c] ;  /* 0x00117c0001097983 */ /* 0x000ee20000100800 */
[----:B------:R-:W-:Y:S01]  /*4e350*/  PRMT R12, RZ, 0x7610, R12 ;  /* 0x00007610ff0c7816 */ /* 0x000fe2000000000c */
[----:B--2---:R-:W-:-:S05]  /*4e360*/  @!P0 IMAD.MOV.U32 R8, RZ, RZ, R42 ;  /* 0x000000ffff088224 */ /* 0x004fca00078e002a */
[----:B---3--:R-:W2:Y:S01]  /*4e370*/  @!P0 LDG.E.U8 R12, desc[UR10][R8.64] ;  /* 0x0000000a080c8981 */ /* 0x008ea2000c1e1100 */
[----:B------:R-:W0:Y:S02]  /*4e380*/  S2R R7, SR_TID.X ;  /* 0x0000000000077919 */ /* 0x000e240000002100 */
[----:B0-----:R-:W-:-:S05]  /*4e390*/  LOP3.LUT R7, R7, 0x7f, RZ, 0xc0, !PT ;  /* 0x0000007f07077812 */ /* 0x001fca00078ec0ff */
[----:B------:R0:W-:Y:S04]  /*4e3a0*/  STS.U8 [R7+UR4], R79 ;  /* 0x0000004f07007988 */ /* 0x0001e80008000004 */
[----:B------:R1:W-:Y:S04]  /*4e3b0*/  STS.U8 [R7+UR4+0x400], R80 ;  /* 0x0004005007007988 */ /* 0x0003e80008000004 */
        /* <DEDUP_REMOVED lines=57> */
[----:B--2---:R-:W-:Y:S04]  /*4e750*/  STL [R1+0x340c], R12 ;  /* 0x00340c0c01007387 */ /* 0x004fe80000100800 */
[----:B0-----:R-:W2:Y:S04]  /*4e760*/  LDL.LU R79, [R1+0x36b8] ;  /* 0x0036b800014f7983 */ /* 0x001ea80000300800 */
[----:B-1----:R-:W2:Y:S04]  /*4e770*/  LDL.LU R80, [R1+0x36b4] ;  /* 0x0036b40001507983 */ /* 0x002ea80000300800 */
[----:B---3--:R-:W3:Y:S04]  /*4e780*/  LDL.LU R81, [R1+0x36b0] ;  /* 0x0036b00001517983 */ /* 0x008ee80000300800 */
[----:B----4-:R-:W4:Y:S04]  /*4e790*/  LDL.LU R82, [R1+0x36ac] ;  /* 0x0036ac0001527983 */ /* 0x010f280000300800 */
[----:B------:R-:W2:Y:S04]  /*4e7a0*/  LDL.LU R83, [R1+0x36a8] ;  /* 0x0036a80001537983 */ /* 0x000ea80000300800 */
[----:B------:R-:W3:Y:S04]  /*4e7b0*/  LDL.LU R84, [R1+0x36a4] ;  /* 0x0036a40001547983 */ /* 0x000ee80000300800 */
[----:B------:R-:W4:Y:S04]  /*4e7c0*/  LDL.LU R85, [R1+0x36a0] ;  /* 0x0036a00001557983 */ /* 0x000f280000300800 */
        /* <DEDUP_REMOVED lines=51> */
[----:B------:R-:W3:Y:S04]  /*4eb00*/  LDL.LU R239, [R1+0x35d0] ;  /* 0x0035d00001ef7983 */ /* 0x000ee80000300800 */
[----:B------:R0:W-:Y:S04]  /*4eb10*/  STS.U8 [R7+UR4+0xec00], R137 ;  /* 0x00ec008907007988 */ /* 0x0001e80008000004 */
[----:B------:R1:W-:Y:S04]  /*4eb20*/  STS.U8 [R7+UR4+0xf000], R138 ;  /* 0x00f0008a07007988 */ /* 0x0003e80008000004 */
[----:B------:R1:W-:Y:S04]  /*4eb30*/  STS.U8 [R7+UR4+0xf400], R139 ;  /* 0x00f4008b07007988 */ /* 0x0003e80008000004 */
[----:B------:R1:W-:Y:S04]  /*4eb40*/  STS.U8 [R7+UR4+0xf800], R140 ;  /* 0x00f8008c07007988 */ /* 0x0003e80008000004 */
[----:B------:R1:W-:Y:S04]  /*4eb50*/  STS.U8 [R7+UR4+0xfc00], R141 ;  /* 0x00fc008d07007988 */ /* 0x0003e80008000004 */
[----:B0-----:R-:W2:Y:S04]  /*4eb60*/  LDL.LU R137, [R1+0x35cc] ;  /* 0x0035cc0001897983 */ /* 0x001ea80000300800 */
[----:B-1----:R-:W4:Y:S04]  /*4eb70*/  LDL.LU R138, [R1+0x35c8] ;  /* 0x0035c800018a7983 */ /* 0x002f280000300800 */
[----:B------:R-:W2:Y:S04]  /*4eb80*/  LDL.LU R139, [R1+0x35c4] ;  /* 0x0035c400018b7983 */ /* 0x000ea80000300800 */
[----:B------:R-:W2:Y:S04]  /*4eb90*/  LDL.LU R140, [R1+0x35c0] ;  /* 0x0035c000018c7983 */ /* 0x000ea80000300800 */
[----:B------:R-:W2:Y:S04]  /*4eba0*/  LDL.LU R141, [R1+0x35bc] ;  /* 0x0035bc00018d7983 */ /* 0x000ea80000300800 */
[----:B---3--:R0:W-:Y:S04]  /*4ebb0*/  STS.U8 [R239+UR4+0x80], R142 ;  /* 0x0000808eef007988 */ /* 0x0081e80008000004 */
[----:B------:R1:W-:Y:S04]  /*4ebc0*/  STS.U8 [R239+UR4+0x480], R143 ;  /* 0x0004808fef007988 */ /* 0x0003e80008000004 */
[----:B------:R3:W-:Y:S04]  /*4ebd0*/  STS.U8 [R239+UR4+0x880], R144 ;  /* 0x00088090ef007988 */ /* 0x0007e80008000004 */
[----:B------:R3:W-:Y:S04]  /*4ebe0*/  STS.U8 [R239+UR4+0xc80], R235 ;  /* 0x000c80ebef007988 */ /* 0x0007e80008000004 */
[----:B------:R4:W-:Y:S04]  /*4ebf0*/  STS.U8 [R239+UR4+0x1080], R236 ;  /* 0x001080ecef007988 */ /* 0x0009e80008000004 */
[----:B------:R4:W-:Y:S04]  /*4ec00*/  STS.U8 [R239+UR4+0x1480], R233 ;  /* 0x001480e9ef007988 */ /* 0x0009e80008000004 */
[----:B0-----:R-:W2:Y:S04]  /*4ec10*/  LDL.LU R142, [R1+0x35b8] ;  /* 0x0035b800018e7983 */ /* 0x001ea80000300800 */
[----:B-1----:R-:W2:Y:S04]  /*4ec20*/  LDL.LU R143, [R1+0x35b4] ;  /* 0x0035b400018f7983 */ /* 0x002ea80000300800 */
[----:B---3--:R-:W3:Y:S04]  /*4ec30*/  LDL.LU R144, [R1+0x35b0] ;  /* 0x0035b00001907983 */ /* 0x008ee80000300800 */
[----:B------:R-:W3:Y:S04]  /*4ec40*/  LDL.LU R235, [R1+0x35ac] ;  /* 0x0035ac0001eb7983 */ /* 0x000ee80000300800 */
[----:B----4-:R-:W4:Y:S04]  /*4ec50*/  LDL.LU R236, [R1+0x35a8] ;  /* 0x0035a80001ec7983 */ /* 0x010f280000300800 */
[----:B------:R-:W3:Y:S04]  /*4ec60*/  LDL.LU R233, [R1+0x35a4] ;  /* 0x0035a40001e97983 */ /* 0x000ee80000300800 */
[----:B------:R0:W-:Y:S04]  /*4ec70*/  STS.U8 [R239+UR4+0x1880], R234 ;  /* 0x001880eaef007988 */ /* 0x0001e80008000004 */
[----:B------:R1:W-:Y:S04]  /*4ec80*/  STS.U8 [R239+UR4+0x1c80], R237 ;  /* 0x001c80edef007988 */ /* 0x0003e80008000004 */
[----:B0-----:R-:W2:Y:S04]  /*4ec90*/  LDL.LU R234, [R1+0x35a0] ;  /* 0x0035a00001ea7983 */ /* 0x001ea80000300800 */
[----:B-1----:R-:W4:Y:S04]  /*4eca0*/  LDL.LU R237, [R1+0x359c] ;  /* 0x00359c0001ed7983 */ /* 0x002f280000300800 */
[----:B------:R-:W3:Y:S04]  /*4ecb0*/  LDL R9, [R1+0x1864] ;  /* 0x0018640001097983 */ /* 0x000ee80000100800 */
[----:B------:R-:W3:Y:S01]  /*4ecc0*/  LDL R8, [R1+0x2484] ;  /* 0x0024840001087983 */ /* 0x000ee20000100800 */
[----:B----4-:R-:W-:-:S06]  /*4ecd0*/  PRMT R237, RZ, 0x7610, R237 ;  /* 0x00007610ffed7816 */ /* 0x010fcc00000000ed */
[----:B---3--:R-:W3:Y:S04]  /*4ece0*/  @!P0 LDG.E.U8 R237, desc[UR10][R8.64] ;  /* 0x0000000a08ed8981 */ /* 0x008ee8000c1e1100 */
[----:B------:R0:W-:Y:S04]  /*4ecf0*/  STS.U8 [R239+UR4+0x2480], R27 ;  /* 0x0024801bef007988 */ /* 0x0001e80008000004 */
[----:B------:R1:W-:Y:S04]  /*4ed00*/  STS.U8 [R239+UR4+0x2880], R26 ;  /* 0x0028801aef007988 */ /* 0x0003e80008000004 */
[----:B------:R4:W-:Y:S04]  /*4ed10*/  STS.U8 [R239+UR4+0x2c80], R6 ;  /* 0x002c8006ef007988 */ /* 0x0009e80008000004 */
[----:B------:R2:W-:Y:S04]  /*4ed20*/  STS.U8 [R239+UR4+0x3080], R0 ;  /* 0x00308000ef007988 */ /* 0x0005e80008000004 */
[----:B------:R-:W-:Y:S04]  /*4ed30*/  STS.U8 [R239+UR4+0x2080], R238 ;  /* 0x002080eeef007988 */ /* 0x000fe80008000004 */
[----:B------:R-:W-:Y:S04]  /*4ed40*/  STS.U8 [R239+UR4+0x3480], R252 ;  /* 0x003480fcef007988 */ /* 0x000fe80008000004 */
[----:B------:R-:W-:Y:S04]  /*4ed50*/  STS.U8 [R239+UR4+0x3880], R251 ;  /* 0x003880fbef007988 */ /* 0x000fe80008000004 */
[----:B0-----:R-:W3:Y:S04]  /*4ed60*/  LDL R27, [R1+0x2468] ;  /* 0x00246800011b7983 */ /* 0x001ee80000100800 */
[----:B-1----:R-:W3:Y:S04]  /*4ed70*/  LDL R26, [R1+0x246c] ;  /* 0x00246c00011a7983 */ /* 0x002ee80000100800 */
[----:B------:R-:W3:Y:S04]  /*4ed80*/  LDL.LU R7, [R1+0x121c] ;  /* 0x00121c0001077983 */ /* 0x000ee80000300800 */
[----:B----4-:R-:W4:Y:S04]  /*4ed90*/  LDL.LU R6, [R1+0x1214] ;  /* 0x0012140001067983 */ /* 0x010f280000300800 */
[----:B--2---:R-:W2:Y:S04]  /*4eda0*/  LDL.LU R0, [R1+0x11e8] ;  /* 0x0011e80001007983 */ /* 0x004ea80000300800 */
[----:B------:R-:W-:Y:S04]  /*4edb0*/  STS.U8 [R239+UR4+0x3c80], R250 ;  /* 0x003c80faef007988 */ /* 0x000fe80008000004 */
        /* <DEDUP_REMOVED lines=48> */
[----:B------:R0:W-:Y:S04]  /*4f0c0*/  STL [R1+0x2b44], R239 ;  /* 0x002b44ef01007387 */ /* 0x0001e80000100800 */
[----:B0-----:R-:W4:Y:S04]  /*4f0d0*/  LDL.LU R239, [R1+0x1224] ;  /* 0x0012240001ef7983 */ /* 0x001f280000300800 */
[----:B---3--:R0:W-:Y:S04]  /*4f0e0*/  STL [R1+0x116c], R237 ;  /* 0x00116ced01007387 */ /* 0x0081e80000100800 */
[----:B0-----:R-:W3:Y:S04]  /*4f0f0*/  LDL.LU R237, [R1+0x3598] ;  /* 0x0035980001ed7983 */ /* 0x001ee80000300800 */
[----:B------:R-:W2:Y:S04]  /*4f100*/  LDL R8, [R1+0x1544] ;  /* 0x0015440001087983 */ /* 0x000ea80000100800 */
[----:B------:R-:W2:Y:S01]  /*4f110*/  LDL R9, [R1+0x2480] ;  /* 0x0024800001097983 */ /* 0x000ea20000100800 */
[----:B------:R-:W-:-:S02]  /*4f120*/  PRMT R234, RZ, 0x7610, R234 ;  /* 0x00007610ffea7816 */ /* 0x000fc400000000ea */
[----:B--2---:R-:W-:-:S04]  /*4f130*/  @!P0 LOP3.LUT R9, R9, R8, RZ, 0x3c, !PT ;  /* 0x0000000809098212 */ /* 0x004fc800078e3cff */
[----:B------:R-:W-:-:S04]  /*4f140*/  @!P0 LOP3.LUT R8, R9, R8, RZ, 0x3c, !PT ;  /* 0x0000000809088212 */ /* 0x000fc800078e3cff */
[----:B------:R-:W-:-:S05]  /*4f150*/  @!P0 LOP3.LUT R9, R9, R8, RZ, 0x3c, !PT ;  /* 0x0000000809098212 */ /* 0x000fca00078e3cff */
[----:B------:R-:W2:Y:S04]  /*4f160*/  @!P0 LDG.E.U8 R234, desc[UR10][R8.64] ;  /* 0x0000000a08ea8981 */ /* 0x000ea8000c1e1100 */
[----:B--2---:R0:W-:Y:S04]  /*4f170*/  STL [R1+0x1168], R234 ;  /* 0x001168ea01007387 */ /* 0x0041e80000100800 */
[----:B0-----:R-:W2:Y:S04]  /*4f180*/  LDL.LU R234, [R1+0x3594] ;  /* 0x0035940001ea7983 */ /* 0x001ea80000300800 */
[----:B------:R-:W4:Y:S04]  /*4f190*/  LDL R8, [R1+0x2478] ;  /* 0x0024780001087983 */ /* 0x000f280000100800 */
[----:B------:R-:W4:Y:S01]  /*4f1a0*/  LDL R9, [R1+0x247c] ;  /* 0x00247c0001097983 */ /* 0x000f220000100800 */
[----:B---3--:R-:W-:-:S02]  /*4f1b0*/  PRMT R237, RZ, 0x7610, R237 ;  /* 0x00007610ffed7816 */ /* 0x008fc400000000ed */
[----:B----4-:R-:W-:-:S04]  /*4f1c0*/  @!P0 LOP3.LUT R9, R9, R8, RZ, 0x3c, !PT ;  /* 0x0000000809098212 */ /* 0x010fc800078e3cff */
[----:B------:R-:W-:-:S04]  /*4f1d0*/  @!P0 LOP3.LUT R8, R9, R8, RZ, 0x3c, !PT ;  /* 0x0000000809088212 */ /* 0x000fc800078e3cff */
[----:B------:R-:W-:-:S05]  /*4f1e0*/  @!P0 LOP3.LUT R9, R9, R8, RZ, 0x3c, !PT ;  /* 0x0000000809098212 */ /* 0x000fca00078e3cff */
[----:B------:R-:W3:Y:S04]  /*4f1f0*/  @!P0 LDG.E.U8 R237, desc[UR10][R8.64] ;  /* 0x0000000a08ed8981 */ /* 0x000ee8000c1e1100 */
[----:B---3--:R0:W-:Y:S04]  /*4f200*/  STL [R1+0x1164], R237 ;  /* 0x001164ed01007387 */ /* 0x0081e80000100800 */
[----:B0-----:R-:W3:Y:S04]  /*4f210*/  LDL.LU R237, [R1+0x3590] ;  /* 0x0035900001ed7983 */ /* 0x001ee80000300800 */
[----:B------:R-:W4:Y:S04]  /*4f220*/  LDL R8, [R1+0x2470] ;  /* 0x0024700001087983 */ /* 0x000f280000100800 */
[----:B------:R-:W4:Y:S01]  /*4f230*/  LDL R9, [R1+0x2474] ;  /* 0x0024740001097983 */ /* 0x000f220000100800 */
[----:B------:R-:W-:-:S02]  /*4f240*/  PRMT R138, RZ, 0x7610, R138 ;  /* 0x00007610ff8a7816 */ /* 0x000fc4000000008a */
[----:B----4-:R-:W-:-:S04]  /*4f250*/  @!P0 LOP3.LUT R9, R9, R8, RZ, 0x3c, !PT ;  /* 0x0000000809098212 */ /* 0x010fc800078e3cff */
[----:B------:R-:W-:-:S04]  /*4f260*/  @!P0 LOP3.LUT R8, R9, R8, RZ, 0x3c, !PT ;  /* 0x0000000809088212 */ /* 0x000fc800078e3cff */
[----:B------:R-:W-:-:S05]  /*4f270*/  @!P0 LOP3.LUT R9, R9, R8, RZ, 0x3c, !PT ;  /* 0x0000000809098212 */ /* 0x000fca00078e3cff */
[----:B------:R0:W4:Y:S01]  /*4f280*/  @!P0 LDG.E.U8 R138, desc[UR10][R8.64] ;  /* 0x0000000a088a8981 */ /* 0x000122000c1e1100 */
[----:B------:R-:W-:Y:S01]  /*4f290*/  PRMT R94, RZ, 0x7610, R94 ;  /* 0x00007610ff5e7816 */ /* 0x000fe2000000005e */
[----:B0-----:R-:W-:Y:S02]  /*4f2a0*/  @!P0 IMAD.MOV.U32 R8, RZ, RZ, R26 ;  /* 0x000000ffff088224 */ /* 0x001fe400078e001a */
[----:B------:R-:W-:-:S05]  /*4f2b0*/  @!P0 IMAD.MOV.U32 R9, RZ, RZ, R27 ;  /* 0x000000ffff098224 */ /* 0x000fca00078e001b */
[----:B------:R0:W2:Y:S04]  /*4f2c0*/  @!P0 LDG.E.U8 R94, desc[UR10][R8.64] ;  /* 0x0000000a085e8981 */ /* 0x0000a8000c1e1100 */
[----:B----4-:R-:W-:Y:S04]  /*4f2d0*/  STL [R1+0x3410], R138 ;  /* 0x0034108a01007387 */ /* 0x010fe80000100800 */
[----:B------:R-:W0:Y:S04]  /*4f2e0*/  LDL R8, [R1+0x2448] ;  /* 0x0024480001087983 */ /* 0x000e280000100800 */
[----:B------:R-:W0:Y:S01]  /*4f2f0*/  LDL R9, [R1+0x244c] ;  /* 0x00244c0001097983 */ /* 0x000e220000100800 */
[----:B---3--:R-:W-:-:S03]  /*4f300*/  PRMT R237, RZ, 0x7610, R237 ;  /* 0x00007610ffed7816 */ /* 0x008fc600000000ed */
[----:B------:R-:W3:Y:S04]  /*4f310*/  LDL R27, [R1+0x2428] ;  /* 0x00242800011b7983 */ /* 0x000ee80000100800 */
[----:B------:R-:W4:Y:S01]  /*4f320*/  LDL R26, [R1+0x242c] ;  /* 0x00242c00011a7983 */ /* 0x000f220000100800 */
[----:B0-----:R-:W-:-:S04]  /*4f330*/  @!P0 LOP3.LUT R9, R9, R8, RZ, 0x3c, !PT ;  /* 0x0000000809098212 */ /* 0x001fc800078e3cff */
[----:B------:R-:W-:-:S04]  /*4f340*/  @!P0 LOP3.LUT R8, R9, R8, RZ, 0x3c, !PT ;  /* 0x0000000809088212 */ /* 0x000fc800078e3cff */
[----:B------:R-:W-:-:S05]  /*4f350*/  @!P0 LOP3.LUT R9, R9, R8, RZ, 0x3c, !PT ;  /* 0x0000000809098212 */ /* 0x000fca00078e3cff */
[----:B------:R-:W3:Y:S04]  /*4f360*/  @!P0 LDG.E.U8 R237, desc[UR10][R8.64] ;  /* 0x0000000a08ed8981 */ /* 0x000ee8000c1e1100 */
[----:B--2---:R-:W-:Y:S04]  /*4f370*/  STL [R1+0x3414], R94 ;  /* 0x0034145e01007387 */ /* 0x004fe80000100800 */
[----:B---3--:R0:W-:Y:S04]  /*4f380*/  STL [R1+0x1158], R237 ;  /* 0x001158ed01007387 */ /* 0x0081e80000100800 */
[----:B0-----:R-:W2:Y:S04]  /*4f390*/  LDL.LU R237, [R1+0x358c] ;  /* 0x00358c0001ed7983 */ /* 0x001ea80000300800 */
[----:B------:R-:W3:Y:S04]  /*4f3a0*/  LDL R8, [R1+0x2440] ;  /* 0x0024400001087983 */ /* 0x000ee80000100800 */
[----:B------:R-:W3:Y:S01]  /*4f3b0*/  LDL R9, [R1+0x2444] ;  /* 0x0024440001097983 */ /* 0x000ee20000100800 */
[----:B------:R-:W-:-:S02]  /*4f3c0*/  PRMT R234, RZ, 0x7610, R234 ;  /* 0x00007610ffea7816 */ /* 0x000fc400000000ea */
[----:B---3--:R-:W-:-:S04]  /*4f3d0*/  @!P0 LOP3.LUT R9, R9, R8, RZ, 0x3c, !PT ;  /* 0x0000000809098212 */ /* 0x008fc800078e3cff */
[----:B------:R-:W-:-:S04]  /*4f3e0*/  @!P0 LOP3.LUT R8, R9, R8, RZ, 0x3c, !PT ;  /* 0x0000000809088212 */ /* 0x000fc800078e3cff */
[----:B------:R-:W-:-:S05]  /*4f3f0*/  @!P0 LOP3.LUT R9, R9, R8, RZ, 0x3c, !PT ;  /* 0x0000000809098212 */ /* 0x000fca00078e3cff */
[----:B------:R-:W3:Y:S04]  /*4f400*/  @!P0 LDG.E.U8 R234, desc[UR10][R8.64] ;  /* 0x0000000a08ea8981 */ /* 0x000ee8000c1e1100 */
[----:B---3--:R0:W-:Y:S04]  /*4f410*/  STL [R1+0x1154], R234 ;  /* 0x001154ea01007387 */ /* 0x0081e80000100800 */
[----:B0-----:R-:W3:Y:S04]  /*4f420*/  LDL.LU R234, [R1+0x3588] ;  /* 0x0035880001ea7983 */ /* 0x001ee80000300800 */
[----:B------:R-:W4:Y:S04]  /*4f430*/  LDL R8, [R1+0x2438] ;  /* 0x0024380001087983 */ /* 0x000f280000100800 */
[----:B------:R-:W4:Y:S01]  /*4f440*/  LDL R9, [R1+0x243c] ;  /* 0x00243c0001097983 */ /* 0x000f220000100800 */
[----:B--2---:R-:W-:-:S02]  /*4f450*/  PRMT R237, RZ, 0x7610, R237 ;  /* 0x00007610ffed7816 */ /* 0x004fc400000000ed */
[----:B----4-:R-:W-:-:S04]  /*4f460*/  @!P0 LOP3.LUT R9, R9, R8, RZ, 0x3c, !PT ;  /* 0x0000000809098212 */ /* 0x010fc800078e3cff */
[----:B------:R-:W-:-:S04]  /*4f470*/  @!P0 LOP3.LUT R8, R9, R8, RZ, 0x3c, !PT ;  /* 0x0000000809088212 */ /* 0x000fc800078e3cff */
[----:B------:R-:W-:-:S05]  /*4f480*/  @!P0 LOP3.LUT R9, R9, R8, RZ, 0x3c, !PT ;  /* 0x0000000809098212 */ /* 0x000fca00078e3cff */
[----:B------:R-:W2:Y:S04]  /*4f490*/  @!P0 LDG.E.U8 R237, desc[UR10][R8.64] ;  /* 0x0000000a08ed8981 */ /* 0x000ea8000c1e1100 */
[----:B--2---:R0:W-:Y:S04]  /*4f4a0*/  STL [R1+0x1150], R237 ;  /* 0x001150ed01007387 */ /* 0x0041e80000100800 */
[----:B0-----:R-:W2:Y:S04]  /*4f4b0*/  LDL.LU R237, [R1+0x3584] ;  /* 0x0035840001ed7983 */ /* 0x001ea80000300800 */
        /* <DEDUP_REMOVED lines=10> */
[----:B------:R0:W3:Y:S04]  /*4f560*/  @!P0 LDG.E.U8 R93, desc[UR10][R8.64] ;  /* 0x0000000a085d8981 */ /* 0x0000e8000c1e1100 */
[----:B----4-:R-:W-:Y:S04]  /*4f570*/  STL [R1+0x3418], R137 ;  /* 0x0034188901007387 */ /* 0x010fe80000100800 */
[----:B------:R-:W0:Y:S04]  /*4f580*/  LDL R8, [R1+0x2408] ;  /* 0x0024080001087983 */ /* 0x000e280000100800 */
[----:B------:R-:W0:Y:S01]  /*4f590*/  LDL R9, [R1+0x240c] ;  /* 0x00240c0001097983 */ /* 0x000e220000100800 */
[----:B--2---:R-:W-:-:S03]  /*4f5a0*/  PRMT R237, RZ, 0x7610, R237 ;  /* 0x00007610ffed7816 */ /* 0x004fc600000000ed */
[----:B------:R-:W2:Y:S04]  /*4f5b0*/  LDL R27, [R1+0x23e8] ;  /* 0x0023e800011b7983 */ /* 0x000ea80000100800 */
[----:B------:R-:W4:Y:S01]  /*4f5c0*/  LDL R26, [R1+0x23ec] ;  /* 0x0023ec00011a7983 */ /* 0x000f220000100800 */
[----:B0-----:R-:W-:-:S04]  /*4f5d0*/  @!P0 LOP3.LUT R9, R9, R8, RZ, 0x3c, !PT ;  /* 0x0000000809098212 */ /* 0x001fc800078e3cff */
[----:B------:R-:W-:-:S04]  /*4f5e0*/  @!P0 LOP3.LUT R8, R9, R8, RZ, 0x3c, !PT ;  /* 0x0000000809088212 */ /* 0x000fc800078e3cff */
[----:B------:R-:W-:-:S05]  /*4f5f0*/  @!P0 LOP3.LUT R9, R9, R8, RZ, 0x3c, !PT ;  /* 0x0000000809098212 */ /* 0x000fca00078e3cff */
[----:B------:R-:W2:Y:S04]  /*4f600*/  @!P0 LDG.E.U8 R237, desc[UR10][R8.64] ;  /* 0x0000000a08ed8981 */ /* 0x000ea8000c1e1100 */
[----:B---3--:R-:W-:Y:S04]  /*4f610*/  STL [R1+0x341c], R93 ;  /* 0x00341c5d01007387 */ /* 0x008fe80000100800 */
[----:B--2---:R0:W-:Y:S04]  /*4f620*/  STL [R1+0x1144], R237 ;  /* 0x001144ed01007387 */ /* 0x0041e80000100800 */
        /* <DEDUP_REMOVED lines=350> */
[----:B------:R-:W4:Y:S04]  /*50c10*/  @!P0 LDG.E.U8 R234, desc[UR10][R8.64] ;  /* 0x0000000a08ea8981 */ /* 0x000f28000c1e1100 */
[----:B---3--:R0:W-:Y:S04]  /*50c20*/  STL [R1+0x10a0], R25 ;  /* 0x0010a01901007387 */ /* 0x0081e80000100800 */
[----:B0-----:R-:W3:Y:S04]  /*50c30*/  LDL R25, [R1+0x21c4] ;  /* 0x0021c40001197983 */ /* 0x001ee80000100800 */
[----:B----4-:R0:W-:Y:S04]  /*50c40*/  STL [R1+0x109c], R234 ;  /* 0x00109cea01007387 */ /* 0x0101e80000100800 */
[----:B0-----:R-:W4:Y:S04]  /*50c50*/  LDL.LU R234, [R1+0x351c] ;  /* 0x00351c0001ea7983 */ /* 0x001f280000300800 */
[----:B------:R-:W2:Y:S04]  /*50c60*/  LDL R8, [R1+0x21f0] ;  /* 0x0021f00001087983 */ /* 0x000ea80000100800 */
[----:B------:R-:W2:Y:S01]  /*50c70*/  LDL R9, [R1+0x21f4] ;  /* 0x0021f40001097983 */ /* 0x000ea20000100800 */
[----:B------:R-:W-:-:S02]  /*50c80*/  PRMT R128, RZ, 0x7610, R128 ;  /* 0x00007610ff807816 */ /* 0x000fc40000000080 */
[----:B--2---:R-:W-:-:S04]  /*50c90*/  @!P0 LOP3.LUT R9, R9, R8, RZ, 0x3c, !PT ;  /* 0x0000000809098212 */ /* 0x004fc800078e3cff */
[----:B------:R-:W-:-:S04]  /*50ca0*/  @!P0 LOP3.LUT R8, R9, R8, RZ, 0x3c, !PT ;  /* 0x0000000809088212 */ /* 0x000fc800078e3cff */
[----:B------:R-:W-:-:S05]  /*50cb0*/  @!P0 LOP3.LUT R9, R9, R8, RZ, 0x3c, !PT ;  /* 0x0000000809098212 */ /* 0x000fca00078e3cff */
[----:B------:R0:W2:Y:S01]  /*50cc0*/  @!P0 LDG.E.U8 R128, desc[UR10][R8.64] ;  /* 0x0000000a08808981 */ /* 0x0000a2000c1e1100 */
[----:B------:R-:W-:Y:S01]  /*50cd0*/  PRMT R84, RZ, 0x7610, R84 ;  /* 0x00007610ff547816 */ /* 0x000fe20000000054 */
[----:B0-----:R-:W-:Y:S02]  /*50ce0*/  @!P0 IMAD.MOV.U32 R8, RZ, RZ, R26 ;  /* 0x000000ffff088224 */ /* 0x001fe400078e001a */
[----:B------:R-:W-:-:S05]  /*50cf0*/  @!P0 IMAD.MOV.U32 R9, RZ, RZ, R27 ;  /* 0x000000ffff098224 */ /* 0x000fca00078e001b */
[----:B------:R0:W3:Y:S04]  /*50d00*/  @!P0 LDG.E.U8 R84, desc[UR10][R8.64] ;  /* 0x0000000a08548981 */ /* 0x0000e8000c1e1100 */
[----:B--2---:R-:W-:Y:S04]  /*50d10*/  STL [R1+0x3460], R128 ;  /* 0x0034608001007387 */ /* 0x004fe80000100800 */
[----:B------:R-:W0:Y:S04]  /*50d20*/  LDL R8, [R1+0x21c8] ;  /* 0x0021c80001087983 */ /* 0x000e280000100800 */
[----:B------:R-:W0:Y:S01]  /*50d30*/  LDL R9, [R1+0x21cc] ;  /* 0x0021cc0001097983 */ /* 0x000e220000100800 */
[----:B------:R-:W-:-:S03]  /*50d40*/  PRMT R233, RZ, 0x7610, R233 ;  /* 0x00007610ffe97816 */ /* 0x000fc600000000e9 */
[----:B------:R-:W2:Y:S04]  /*50d50*/  LDL R27, [R1+0x21a8] ;  /* 0x0021a800011b7983 */ /* 0x000ea80000100800 */
[----:B------:R-:W4:Y:S01]  /*50d60*/  LDL R26, [R1+0x21ac] ;  /* 0x0021ac00011a7983 */ /* 0x000f220000100800 */
[----:B0-----:R-:W-:-:S04]  /*50d70*/  @!P0 LOP3.LUT R9, R9, R8, RZ, 0x3c, !PT ;  /* 0x0000000809098212 */ /* 0x001fc800078e3cff */
[----:B------:R-:W-:-:S04]  /*50d80*/  @!P0 LOP3.LUT R8, R9, R8, RZ, 0x3c, !PT ;  /* 0x0000000809088212 */ /* 0x000fc800078e3cff */
[----:B------:R-:W-:-:S05]  /*50d90*/  @!P0 LOP3.LUT R9, R9, R8, RZ, 0x3c, !PT ;  /* 0x0000000809098212 */ /* 0x000fca00078e3cff */
[----:B------:R-:W2:Y:S04]  /*50da0*/  @!P0 LDG.E.U8 R233, desc[UR10][R8.64] ;  /* 0x0000000a08e98981 */ /* 0x000ea8000c1e1100 */
[----:B---3--:R-:W-:Y:S01]  /*50db0*/  STL [R1+0x3464], R84 ;  /* 0x0034645401007387 */ /* 0x008fe20000100800 */
[----:B------:R-:W-:-:S03]  /*50dc0*/  PRMT R5, RZ, 0x7610, R5 ;  /* 0x00007610ff057816 */ /* 0x000fc60000000005 */
[----:B--2---:R0:W-:Y:S04]  /*50dd0*/  STL [R1+0x1090], R233 ;  /* 0x001090e901007387 */ /* 0x0041e80000100800 */
[----:B0-----:R-:W2:Y:S04]  /*50de0*/  LDL.LU R233, [R1+0x3518] ;  /* 0x0035180001e97983 */ /* 0x001ea80000300800 */
[----:B------:R-:W3:Y:S01]  /*50df0*/  LDL R9, [R1+0x21c0] ;  /* 0x0021c00001097983 */ /* 0x000ee20000100800 */
[----:B------:R-:W-:Y:S01]  /*50e00*/  @!P0 IMAD.MOV.U32 R8, RZ, RZ, R25 ;  /* 0x000000ffff088224 */ /* 0x000fe200078e0019 */
[----:B------:R-:W-:-:S02]  /*50e10*/  PRMT R236, RZ, 0x7610, R236 ;  /* 0x00007610ffec7816 */ /* 0x000fc400000000ec */
[----:B------:R-:W2:Y:S04]  /*50e20*/  LDL R25, [R1+0x2180] ;  /* 0x0021800001197983 */ /* 0x000ea80000100800 */
[----:B---3--:R0:W3:Y:S04]  /*50e30*/  @!P0 LDG.E.U8 R5, desc[UR10][R8.64] ;  /* 0x0000000a08058981 */ /* 0x0080e8000c1e1100 */
[----:B------:R-:W0:Y:S04]  /*50e40*/  LDL R8, [R1+0x21b8] ;  /* 0x0021b80001087983 */ /* 0x000e280000100800 */
[----:B------:R-:W0:Y:S02]  /*50e50*/  LDL R9, [R1+0x21bc] ;  /* 0x0021bc0001097983 */ /* 0x000e240000100800 */
        /* <DEDUP_REMOVED lines=18> */
[----:B------:R0:W4:Y:S01]  /*50f80*/  @!P0 LDG.E.U8 R83, desc[UR10][R8.64] ;  /* 0x0000000a08538981 */ /* 0x000122000c1e1100 */
[----:B------:R-:W1:Y:S03]  /*50f90*/  S2R R238, SR_TID.X ;  /* 0x0000000000ee7919 */ /* 0x000e660000002100 */
[----:B--2---:R-:W-:Y:S04]  /*50fa0*/  STL [R1+0x3468], R127 ;  /* 0x0034687f01007387 */ /* 0x004fe80000100800 */
[----:B------:R-:W0:Y:S04]  /*50fb0*/  LDL R8, [R1+0x2188] ;  /* 0x0021880001087983 */ /* 0x000e280000100800 */
[----:B------:R-:W0:Y:S01]  /*50fc0*/  LDL R9, [R1+0x218c] ;  /* 0x00218c0001097983 */ /* 0x000e220000100800 */
[----:B-1----:R-:W-:-:S02]  /*50fd0*/  LOP3.LUT R238, R238, 0x7f, RZ, 0xc0, !PT ;  /* 0x0000007feeee7812 */ /* 0x002fc400078ec0ff */
[----:B------:R-:W-:Y:S01]  /*50fe0*/  PRMT R235, RZ, 0x7610, R235 ;  /* 0x00007610ffeb7816 */ /* 0x000fe200000000eb */
[----:B------:R-:W2:Y:S04]  /*50ff0*/  LDL R27, [R1+0x2168] ;  /* 0x00216800011b7983 */ /* 0x000ea80000100800 */
[----:B------:R-:W2:Y:S01]  /*51000*/  LDL R26, [R1+0x216c] ;  /* 0x00216c00011a7983 */ /* 0x000ea20000100800 */
[----:B------:R-:W-:-:S05]  /*51010*/  LOP3.LUT R238, R238, 0x20, RZ, 0x3c, !PT ;  /* 0x00000020eeee7812 */ /* 0x000fca00078e3cff */
        /* <DEDUP_REMOVED lines=54> */
[----:B------:R1:W-:Y:S02]  /*51380*/  STS.U8 [R238+UR4+0xd900], R2 ;  /* 0x00d90002ee007988 */ /* 0x0003e40008000004 */
[----:B-1----:R-:W-:-:S02]  /*51390*/  PRMT R238, RZ, 0x7610, R238 ;  /* 0x00007610ffee7816 */ /* 0x002fc400000000ee */
[----:B0-----:R-:W-:-:S04]  /*513a0*/  @!P0 LOP3.LUT R9, R9, R8, RZ, 0x3c, !PT ;  /* 0x0000000809098212 */ /* 0x001fc800078e3cff */
[----:B------:R-:W-:-:S04]  /*513b0*/  @!P0 LOP3.LUT R8, R9, R8, RZ, 0x3c, !PT ;  /* 0x0000000809088212 */ /* 0x000fc800078e3cff */
[----:B------:R-:W-:-:S05]  /*513c0*/  @!P0 LOP3.LUT R9, R9, R8, RZ, 0x3c, !PT ;  /* 0x0000000809098212 */ /* 0x000fca00078e3cff */
[----:B------:R3:W2:Y:S02]  /*513d0*/  @!P0 LDG.E.U8 R235, desc[UR10][R8.64] ;  /* 0x0000000a08eb8981 */ /* 0x0006a4000c1e1100 */
[----:B---3--:R-:W-:Y:S02]  /*513e0*/  @!P0 IMAD.MOV.U32 R8, RZ, RZ, R5 ;  /* 0x000000ffff088224 */ /* 0x008fe400078e0005 */
[----:B------:R-:W-:-:S05]  /*513f0*/  @!P0 IMAD.MOV.U32 R9, RZ, RZ, R25 ;  /* 0x000000ffff098224 */ /* 0x000fca00078e0019 */
[----:B------:R-:W3:Y:S04]  /*51400*/  @!P0 LDG.E.U8 R238, desc[UR10][R8.64] ;  /* 0x0000000a08ee8981 */ /* 0x000ee8000c1e1100 */
[----:B----4-:R-:W-:Y:S04]  /*51410*/  STL [R1+0x346c], R83 ;  /* 0x00346c5301007387 */ /* 0x010fe80000100800 */
[----:B--2---:R0:W-:Y:S04]  /*51420*/  STL [R1+0x107c], R235 ;  /* 0x00107ceb01007387 */ /* 0x0041e80000100800 */
[----:B0-----:R-:W2:Y:S04]  /*51430*/  LDL.LU R235, [R1+0x3510] ;  /* 0x0035100001eb7983 */ /* 0x001ea80000300800 */
[----:B------:R-:W4:Y:S04]  /*51440*/  LDL R25, [R1+0x2148] ;  /* 0x0021480001197983 */ /* 0x000f280000100800 */
[----:B------:R-:W2:Y:S04]  /*51450*/  LDL R5, [R1+0x214c] ;  /* 0x00214c0001057983 */ /* 0x000ea80000100800 */
[----:B---3--:R-:W-:Y:S04]  /*51460*/  STL [R1+0x1078], R238 ;  /* 0x001078ee01007387 */ /* 0x008fe80000100800 */
        /* <DEDUP_REMOVED lines=16> */
[----:B0-----:R-:W-:Y:S02]  /*51570*/  @!P0 IMAD.MOV.U32 R8, RZ, RZ, R26 ;  /* 0x000000ffff088224 */ /* 0x001fe400078e001a */
[----:B------:R-:W-:-:S05]  /*51580*/  @!P0 IMAD.MOV.U32 R9, RZ, RZ, R27 ;  /* 0x000000ffff098224 */ /* 0x000fca00078e001b */
[----:B------:R2:W3:Y:S02]  /*51590*/  @!P0 LDG.E.U8 R82, desc[UR10][R8.64] ;  /* 0x0000000a08528981 */ /* 0x0004e4000c1e1100 */
[----:B--2---:R-:W-:Y:S02]  /*515a0*/  @!P0 IMAD.MOV.U32 R8, RZ, RZ, R5 ;  /* 0x000000ffff088224 */ /* 0x004fe400078e0005 */
[----:B----4-:R-:W-:-:S05]  /*515b0*/  @!P0 IMAD.MOV.U32 R9, RZ, RZ, R25 ;  /* 0x000000ffff098224 */ /* 0x010fca00078e0019 */
[----:B------:R-:W2:Y:S04]  /*515c0*/  @!P0 LDG.E.U8 R237, desc[UR10][R8.64] ;  /* 0x0000000a08ed8981 */ /* 0x000ea8000c1e1100 */
[----:B---3--:R-:W-:Y:S04]  /*515d0*/  STL [R1+0x3470], R127 ;  /* 0x0034707f01007387 */ /* 0x008fe80000100800 */
[----:B------:R-:W-:Y:S04]  /*515e0*/  STL [R1+0x3474], R126 ;  /* 0x0034747e01007387 */ /* 0x000fe80000100800 */
[----:B------:R-:W3:Y:S04]  /*515f0*/  LDL R27, [R1+0x2130] ;  /* 0x00213000011b7983 */ /* 0x000ee80000100800 */
[----:B------:R-:W4:Y:S04]  /*51600*/  LDL R26, [R1+0x2134] ;  /* 0x00213400011a7983 */ /* 0x000f280000100800 */
[----:B------:R-:W-:Y:S04]  /*51610*/  STL [R1+0x3478], R82 ;  /* 0x0034785201007387 */ /* 0x000fe80000100800 */
[----:B------:R-:W3:Y:S04]  /*51620*/  LDL R25, [R1+0x2128] ;  /* 0x0021280001197983 */ /* 0x000ee80000100800 */
[----:B------:R-:W3:Y:S04]  /*51630*/  LDL R5, [R1+0x212c] ;  /* 0x00212c0001057983 */ /* 0x000ee80000100800 */
[----:B--2---:R-:W-:Y:S04]  /*51640*/  STL [R1+0x1068], R237 ;  /* 0x001068ed01007387 */ /* 0x004fe80000100800 */
[----:B------:R-:W2:Y:S04]  /*51650*/  LDL R8, [R1+0x2140] ;  /* 0x0021400001087983 */ /* 0x000ea80000100800 */
[----:B------:R-:W2:Y:S01]  /*51660*/  LDL R9, [R1+0x2144] ;  /* 0x0021440001097983 */ /* 0x000ea20000100800 */
[----:B------:R-:W-:-:S02]  /*51670*/  PRMT R4, RZ, 0x7610, R4 ;  /* 0x00007610ff047816 */ /* 0x000fc40000000004 */
[----:B--2---:R-:W-:-:S04]  /*51680*/  @!P0 LOP3.LUT R9, R9, R8, RZ, 0x3c, !PT ;  /* 0x0000000809098212 */ /* 0x004fc800078e3cff */
        /* <DEDUP_REMOVED lines=11> */
[----:B----4-:R-:W-:Y:S02]  /*51740*/  @!P0 IMAD.MOV.U32 R8, RZ, RZ, R26 ;  /* 0x000000ffff088224 */ /* 0x010fe400078e001a */
[----:B---3--:R-:W-:-:S05]  /*51750*/  @!P0 IMAD.MOV.U32 R9, RZ, RZ, R27 ;  /* 0x000000ffff098224 */ /* 0x008fca00078e001b */
[----:B------:R0:W3:Y:S01]  /*51760*/  @!P0 LDG.E.U8 R125, desc[UR10][R8.64] ;  /* 0x0000000a087d8981 */ /* 0x0000e2000c1e1100 */
[----:B------:R-:W-:-:S03]  /*51770*/  PRMT R81, RZ, 0x7610, R81 ;  /* 0x00007610ff517816 */ /* 0x000fc60000000051 */
[----:B--2---:R1:W-:Y:S01]  /*51780*/  STL [R1+0x1064], R4 ;  /* 0x0010640401007387 */ /* 0x0043e20000100800 */
[----:B0-----:R-:W-:Y:S02]  /*51790*/  @!P0 IMAD.MOV.U32 R8, RZ, RZ, R5 ;  /* 0x000000ffff088224 */ /* 0x001fe400078e0005 */
[----:B------:R-:W-:Y:S01]  /*517a0*/  @!P0 IMAD.MOV.U32 R9, RZ, RZ, R25 ;  /* 0x000000ffff098224 */ /* 0x000fe200078e0019 */
[----:B-1----:R-:W2:Y:S04]  /*517b0*/  LDL R4, [R1+0x210c] ;  /* 0x00210c0001047983 */ /* 0x002ea80000100800 */
[----:B------:R2:W4:Y:S04]  /*517c0*/  @!P0 LDG.E.U8 R81, desc[UR10][R8.64] ;  /* 0x0000000a08518981 */ /* 0x000528000c1e1100 */
[----:B------:R-:W-:Y:S04]  /*517d0*/  STL [R1+0x347c], R84 ;  /* 0x00347c5401007387 */ /* 0x000fe80000100800 */
[----:B------:R-:W4:Y:S04]  /*517e0*/  LDL R27, [R1+0x20f8] ;  /* 0x0020f800011b7983 */ /* 0x000f280000100800 */
[----:B------:R-:W4:Y:S04]  /*517f0*/  LDL R26, [R1+0x20fc] ;  /* 0x0020fc00011a7983 */ /* 0x000f280000100800 */
[----:B---3--:R-:W-:Y:S04]  /*51800*/  STL [R1+0x3480], R125 ;  /* 0x0034807d01007387 */ /* 0x008fe80000100800 */
[----:B------:R-:W3:Y:S01]  /*51810*/  LDL R9, [R1+0x2108] ;  /* 0x0021080001097983 */ /* 0x000ee20000100800 */
[----:B------:R-:W-:-:S03]  /*51820*/  PRMT R3, RZ, 0x7610, R3 ;  /* 0x00007610ff037816 */ /* 0x000fc60000000003 */
[----:B------:R-:W3:Y:S04]  /*51830*/  LDL R25, [R1+0x20f0] ;  /* 0x0020f00001197983 */ /* 0x000ee80000100800 */
[----:B------:R-:W3:Y:S01]  /*51840*/  LDL R5, [R1+0x20f4] ;  /* 0x0020f40001057983 */ /* 0x000ee20000100800 */
[----:B--2---:R-:W-:-:S03]  /*51850*/  @!P0 IMAD.MOV.U32 R8, RZ, RZ, R4 ;  /* 0x000000ffff088224 */ /* 0x004fc600078e0004 */
[----:B----4-:R-:W-:Y:S01]  /*51860*/  STL [R1+0x3484], R81 ;  /* 0x0034845101007387 */ /* 0x010fe20000100800 */
[----:B------:R-:W-:Y:S02]  /*51870*/  PRMT R49, RZ, 0x7610, R49 ;  /* 0x00007610ff317816 */ /* 0x000fe40000000031 */
[----:B------:R-:W-:Y:S01]  /*51880*/  PRMT R128, RZ, 0x7610, R128 ;  /* 0x00007610ff807816 */ /* 0x000fe20000000080 */
[----:B------:R-:W2:Y:S04]  /*51890*/  LDL R4, [R1+0x20e8] ;  /* 0x0020e80001047983 */ /* 0x000ea80000100800 */
[----:B---3--:R0:W3:Y:S04]  /*518a0*/  @!P0 LDG.E.U8 R3, desc[UR10][R8.64] ;  /* 0x0000000a08038981 */ /* 0x0080e8000c1e1100 */
[----:B------:R-:W0:Y:S04]  /*518b0*/  LDL R8, [R1+0x2100] ;  /* 0x0021000001087983 */ /* 0x000e280000100800 */
[----:B------:R-:W0:Y:S01]  /*518c0*/  LDL R9, [R1+0x2104] ;  /* 0x0021040001097983 */ /* 0x000e220000100800 */
[----:B------:R-:W-:-:S02]  /*518d0*/  PRMT R124, RZ, 0x7610, R124 ;  /* 0x00007610ff7c7816 */ /* 0x000fc4000000007c */
[----:B0-----:R-:W-:-:S04]  /*518e0*/  @!P0 LOP3.LUT R9, R9, R8, RZ, 0x3c, !PT ;  /* 0x0000000809098212 */ /* 0x001fc800078e3cff */
[----:B------:R-:W-:-:S04]  /*518f0*/  @!P0 LOP3.LUT R8, R9, R8, RZ, 0x3c, !PT ;  /* 0x0000000809088212 */ /* 0x000fc800078e3cff */
[----:B------:R-:W-:-:S05]  /*51900*/  @!P0 LOP3.LUT R9, R9, R8, RZ, 0x3c, !PT ;  /* 0x0000000809098212 */ /* 0x000fca00078e3cff */
[----:B------:R0:W4:Y:S04]  /*51910*/  @!P0 LDG.E.U8 R49, desc[UR10][R8.64] ;  /* 0x0000000a08318981 */ /* 0x000128000c1e1100 */
[----:B---3--:R1:W-:Y:S01]  /*51920*/  STL [R1+0x1054], R3 ;  /* 0x0010540301007387 */ /* 0x0083e20000100800 */
[----:B0-----:R-:W-:Y:S02]  /*51930*/  @!P0 IMAD.MOV.U32 R8, RZ, RZ, R26 ;  /* 0x000000ffff088224 */ /* 0x001fe400078e001a */
[----:B------:R-:W-:Y:S01]  /*51940*/  @!P0 IMAD.MOV.U32 R9, RZ, RZ, R27 ;  /* 0x000000ffff098224 */ /* 0x000fe200078e001b */
[----:B-1----:R-:W3:Y:S04]  /*51950*/  LDL R3, [R1+0x20ec] ;  /* 0x0020ec0001037983 */ /* 0x002ee80000100800 */
[----:B------:R0:W3:Y:S02]  /*51960*/  @!P0 LDG.E.U8 R128, desc[UR10][R8.64] ;  /* 0x0000000a08808981 */ /* 0x0000e4000c1e1100 */
[----:B0-----:R-:W-:-:S02]  /*51970*/  @!P0 IMAD.MOV.U32 R8, RZ, RZ, R5 ;  /* 0x000000ffff088224 */ /* 0x001fc400078e0005 */
[----:B------:R-:W-:-:S05]  /*51980*/  @!P0 IMAD.MOV.U32 R9, RZ, RZ, R25 ;  /* 0x000000ffff098224 */ /* 0x000fca00078e0019 */
[----:B------:R2:W3:Y:S01]  /*51990*/  @!P0 LDG.E.U8 R124, desc[UR10][R8.64] ;  /* 0x0000000a087c8981 */ /* 0x0004e2000c1e1100 */
[----:B------:R-:W-:Y:S01]  /*519a0*/  PRMT R80, RZ, 0x7610, R80 ;  /* 0x00007610ff507816 */ /* 0x000fe20000000050 */
[----:B--2---:R-:W-:Y:S02]  /*519b0*/  @!P0 IMAD.MOV.U32 R9, RZ, RZ, R4 ;  /* 0x000000ffff098224 */ /* 0x004fe400078e0004 */
[----:B----4-:R0:W-:Y:S04]  /*519c0*/  STL [R1+0x1050], R49 ;  /* 0x0010503101007387 */ /* 0x0101e80000100800 */
[----:B------:R-:W2:Y:S04]  /*519d0*/  LDL R27, [R1+0x20c0] ;  /* 0x0020c000011b7983 */ /* 0x000ea80000100800 */
[----:B------:R-:W4:Y:S04]  /*519e0*/  LDL R26, [R1+0x20c4] ;  /* 0x0020c400011a7983 */ /* 0x000f280000100800 */
[----:B0-----:R-:W2:Y:S01]  /*519f0*/  LDL R49, [R1+0x20cc] ;  /* 0x0020cc0001317983 */ /* 0x001ea20000100800 */
[----:B---3--:R-:W-:-:S03]  /*51a00*/  @!P0 IMAD.MOV.U32 R8, RZ, RZ, R3 ;  /* 0x000000ffff088224 */ /* 0x008fc600078e0003 */
[----:B------:R-:W-:Y:S04]  /*51a10*/  STL [R1+0x3488], R128 ;  /* 0x0034888001007387 */ /* 0x000fe80000100800 */
[----:B------:R-:W3:Y:S04]  /*51a20*/  LDL R25, [R1+0x20b8] ;  /* 0x0020b80001197983 */ /* 0x000ee80000100800 */
[----:B------:R-:W3:Y:S04]  /*51a30*/  LDL R5, [R1+0x20bc] ;  /* 0x0020bc0001057983 */ /* 0x000ee80000100800 */
[----:B------:R2:W3:Y:S04]  /*51a40*/  @!P0 LDG.E.U8 R80, desc[UR10][R8.64] ;  /* 0x0000000a08508981 */ /* 0x0004e8000c1e1100 */
[----:B------:R-:W-:Y:S04]  /*51a50*/  STL [R1+0x348c], R124 ;  /* 0x00348c7c01007387 */ /* 0x000fe80000100800 */
[----:B------:R-:W4:Y:S01]  /*51a60*/  LDL R9, [R1+0x20c8] ;  /* 0x0020c80001097983 */ /* 0x000f220000100800 */
[----:B------:R-:W-:-:S02]  /*51a70*/  PRMT R48, RZ, 0x7610, R48 ;  /* 0x00007610ff307816 */ /* 0x000fc40000000030 */
[----:B------:R-:W-:Y:S01]  /*51a80*/  PRMT R47, RZ, 0x7610, R47 ;  /* 0x00007610ff2f7816 */ /* 0x000fe2000000002f */
[----:B------:R-:W3:Y:S04]  /*51a90*/  LDL R4, [R1+0x20b0] ;  /* 0x0020b00001047983 */ /* 0x000ee80000100800 */
[----:B------:R-:W3:Y:S01]  /*51aa0*/  LDL R3, [R1+0x20b4] ;  /* 0x0020b40001037983 */ /* 0x000ee20000100800 */
[----:B------:R-:W-:Y:S01]  /*51ab0*/  PRMT R85, RZ, 0x7610, R85 ;  /* 0x00007610ff557816 */ /* 0x000fe20000000055 */
[----:B--2---:R-:W-:-:S05]  /*51ac0*/  @!P0 IMAD.MOV.U32 R8, RZ, RZ, R49 ;  /* 0x000000ffff088224 */ /* 0x004fca00078e0031 */
[----:B----4-:R0:W2:Y:S02]  /*51ad0*/  @!P0 LDG.E.U8 R48, desc[UR10][R8.64] ;  /* 0x0000000a08308981 */ /* 0x0100a4000c1e1100 */
[----:B0-----:R-:W-:Y:S02]  /*51ae0*/  @!P0 IMAD.MOV.U32 R8, RZ, RZ, R26 ;  /* 0x000000ffff088224 */ /* 0x001fe400078e001a */
[----:B------:R-:W-:-:S05]  /*51af0*/  @!P0 IMAD.MOV.U32 R9, RZ, RZ, R27 ;  /* 0x000000ffff098224 */ /* 0x000fca00078e001b */
[----:B------:R0:W4:Y:S04]  /*51b00*/  @!P0 LDG.E.U8 R47, desc[UR10][R8.64] ;  /* 0x0000000a082f8981 */ /* 0x000128000c1e1100 */
[----:B---3--:R-:W-:Y:S04]  /*51b10*/  STL [R1+0x3490], R80 ;  /* 0x0034905001007387 */ /* 0x008fe80000100800 */
[----:B------:R-:W3:Y:S04]  /*51b20*/  LDL R27, [R1+0x20a8] ;  /* 0x0020a800011b7983 */ /* 0x000ee80000100800 */
[----:B------:R-:W3:Y:S01]  /*51b30*/  LDL R26, [R1+0x20ac] ;  /* 0x0020ac00011a7983 */ /* 0x000ee20000100800 */
[----:B0-----:R-:W-:-:S02]  /*51b40*/  @!P0 IMAD.MOV.U32 R8, RZ, RZ, R5 ;  /* 0x000000ffff088224 */ /* 0x001fc400078e0005 */
[----:B------:R-:W-:-:S05]  /*51b50*/  @!P0 IMAD.MOV.U32 R9, RZ, RZ, R25 ;  /* 0x000000ffff098224 */ /* 0x000fca00078e0019 */
[----:B------:R0:W3:Y:S01]  /*51b60*/  @!P0 LDG.E.U8 R85, desc[UR10][R8.64] ;  /* 0x0000000a08558981 */ /* 0x0000e2000c1e1100 */
[----:B------:R-:W-:Y:S01]  /*51b70*/  PRMT R123, RZ, 0x7610, R123 ;  /* 0x00007610ff7b7816 */ /* 0x000fe2000000007b */
[----:B0-----:R-:W-:Y:S02]  /*51b80*/  @!P0 IMAD.MOV.U32 R8, RZ, RZ, R3 ;  /* 0x000000ffff088224 */ /* 0x001fe400078e0003 */
[----:B------:R-:W-:-:S05]  /*51b90*/  @!P0 IMAD.MOV.U32 R9, RZ, RZ, R4 ;  /* 0x000000ffff098224 */ /* 0x000fca00078e0004 */
[----:B------:R3:W3:Y:S01]  /*51ba0*/  @!P0 LDG.E.U8 R123, desc[UR10][R8.64] ;  /* 0x0000000a087b8981 */ /* 0x0006e2000c1e1100 */
[----:B------:R-:W-:-:S03]  /*51bb0*/  PRMT R79, RZ, 0x7610, R79 ;  /* 0x00007610ff4f7816 */ /* 0x000fc6000000004f */
[----:B--2---:R0:W-:Y:S04]  /*51bc0*/  STL [R1+0x1040], R48 ;  /* 0x0010403001007387 */ /* 0x0041e80000100800 */
[----:B0-----:R-:W2:Y:S04]  /*51bd0*/  LDL R48, [R1+0x2088] ;  /* 0x0020880001307983 */ /* 0x001ea80000100800 */
[----:B----4-:R0:W-:Y:S04]  /*51be0*/  STL [R1+0x103c], R47 ;  /* 0x00103c2f01007387 */ /* 0x0101e80000100800 */
[----:B------:R-:W4:Y:S04]  /*51bf0*/  LDL R25, [R1+0x2080] ;  /* 0x0020800001197983 */ /* 0x000f280000100800 */
[----:B------:R-:W4:Y:S04]  /*51c00*/  LDL R5, [R1+0x2084] ;  /* 0x0020840001057983 */ /* 0x000f280000100800 */
[----:B0-----:R-:W4:Y:S01]  /*51c10*/  LDL R47, [R1+0x208c] ;  /* 0x00208c00012f7983 */ /* 0x001f220000100800 */
[----:B---3--:R-:W-:-:S02]  /*51c20*/  @!P0 IMAD.MOV.U32 R8, RZ, RZ, R26 ;  /* 0x000000ffff088224 */ /* 0x008fc400078e001a */
[----:B------:R-:W-:Y:S01]  /*51c30*/  @!P0 IMAD.MOV.U32 R9, RZ, RZ, R27 ;  /* 0x000000ffff098224 */ /* 0x000fe200078e001b */
[----:B------:R-:W-:Y:S04]  /*51c40*/  STL [R1+0x3494], R85 ;  /* 0x0034945501007387 */ /* 0x000fe80000100800 */
[----:B------:R-:W3:Y:S04]  /*51c50*/  LDL R4, [R1+0x2078] ;  /* 0x0020780001047983 */ /* 0x000ee80000100800 */
[----:B------:R-:W3:Y:S04]  /*51c60*/  LDL R3, [R1+0x207c] ;  /* 0x00207c0001037983 */ /* 0x000ee80000100800 */
[----:B------:R2:W3:Y:S01]  /*51c70*/  @!P0 LDG.E.U8 R79, desc[UR10][R8.64] ;  /* 0x0000000a084f8981 */ /* 0x0004e2000c1e1100 */
[----:B------:R-:W-:-:S02]  /*51c80*/  PRMT R45, RZ, 0x7610, R45 ;  /* 0x00007610ff2d7816 */ /* 0x000fc4000000002d */
[----:B------:R-:W-:Y:S01]  /*51c90*/  PRMT R44, RZ, 0x7610, R44 ;  /* 0x00007610ff2c7816 */ /* 0x000fe2000000002c */
[----:B------:R-:W-:Y:S04]  /*51ca0*/  STL [R1+0x3498], R123 ;  /* 0x0034987b01007387 */ /* 0x000fe80000100800 */
[----:B------:R-:W3:Y:S04]  /*51cb0*/  LDL R27, [R1+0x2070] ;  /* 0x00207000011b7983 */ /* 0x000ee80000100800 */
[----:B------:R-:W3:Y:S01]  /*51cc0*/  LDL R26, [R1+0x2074] ;  /* 0x00207400011a7983 */ /* 0x000ee20000100800 */
[----:B------:R-:W-:Y:S01]  /*51cd0*/  PRMT R129, RZ, 0x7610, R129 ;  /* 0x00007610ff817816 */ /* 0x000fe20000000081 */
[----:B--2---:R-:W-:-:S02]  /*51ce0*/  @!P0 IMAD.MOV.U32 R9, RZ, RZ, R48 ;  /* 0x000000ffff098224 */ /* 0x004fc400078e0030 */
[----:B----4-:R-:W-:-:S05]  /*51cf0*/  @!P0 IMAD.MOV.U32 R8, RZ, RZ, R47 ;  /* 0x000000ffff088224 */ /* 0x010fca00078e002f */
[----:B------:R0:W2:Y:S02]  /*51d00*/  @!P0 LDG.E.U8 R45, desc[UR10][R8.64] ;  /* 0x0000000a082d8981 */ /* 0x0000a4000c1e1100 */
        /* <DEDUP_REMOVED lines=61> */
[----:B------:R-:W-:-:S03]  /*520e0*/  PRMT R37, RZ, 0x7610, R37 ;  /* 0x00007610ff257816 */ /* 0x000fc60000000025 */
[----:B------:R-:W-:Y:S04]  /*520f0*/  STL [R1+0x34b0], R121 ;  /* 0x0034b07901007387 */ /* 0x000fe80000100800 */
[----:B------:R-:W3:Y:S04]  /*52100*/  LDL R4, [R1+0x1ff0] ;  /* 0x001ff00001047983 */ /* 0x000ee80000100800 */
[----:B------:R-:W3:Y:S01]  /*52110*/  LDL R3, [R1+0x1ff4] ;  /* 0x001ff40001037983 */ /* 0x000ee20000100800 */
[----:B------:R-:W-:Y:S02]  /*52120*/  PRMT R36, RZ, 0x7610, R36 ;  /* 0x00007610ff247816 */ /* 0x000fe40000000024 */
        /* <DEDUP_REMOVED lines=29> */
[----:B------:R2:W3:Y:S04]  /*52300*/  @!P0 LDG.E.U8 R76, desc[UR10][R8.64] ;  /* 0x0000000a084c8981 */ /* 0x0004e8000c1e1100 */
[----:B------:R-:W-:Y:S04]  /*52310*/  STL [R1+0x34bc], R120 ;  /* 0x0034bc7801007387 */ /* 0x000fe80000100800 */
[----:B------:R-:W3:Y:S04]  /*52320*/  LDL R27, [R1+0x1fb0] ;  /* 0x001fb000011b7983 */ /* 0x000ee80000100800 */
[----:B------:R-:W3:Y:S01]  /*52330*/  LDL R26, [R1+0x1fb4] ;  /* 0x001fb400011a7983 */ /* 0x000ee20000100800 */
[----:B------:R-:W-:-:S02]  /*52340*/  PRMT R35, RZ, 0x7610, R35 ;  /* 0x00007610ff237816 */ /* 0x000fc40000000023 */
[----:B------:R-:W-:Y:S02]  /*52350*/  PRMT R30, RZ, 0x7610, R30 ;  /* 0x00007610ff1e7816 */ /* 0x000fe4000000001e */
[----:B------:R-:W-:Y:S01]  /*52360*/  PRMT R87, RZ, 0x7610, R87 ;  /* 0x00007610ff577816 */ /* 0x000fe20000000057 */
[----:B--2---:R-:W-:Y:S02]  /*52370*/  @!P0 IMAD.MOV.U32 R9, RZ, RZ, R37 ;  /* 0x000000ffff098224 */ /* 0x004fe400078e0025 */
        /* <DEDUP_REMOVED lines=20> */
[----:B------:R-:W4:Y:S01]  /*524c0*/  LDL R3, [R1+0x1f84] ;  /* 0x001f840001037983 */ /* 0x000f220000100800 */
[----:B---3--:R-:W-:-:S03]  /*524d0*/  @!P0 IMAD.MOV.U32 R8, RZ, RZ, R5 ;  /* 0x000000ffff088224 */ /* 0x008fc600078e0005 */
[----:B0-----:R-:W3:Y:S01]  /*524e0*/  LDL R30, [R1+0x1f8c] ;  /* 0x001f8c00011e7983 */ /* 0x001ee20000100800 */
[----:B------:R-:W-:-:S03]  /*524f0*/  @!P0 IMAD.MOV.U32 R9, RZ, RZ, R25 ;  /* 0x000000ffff098224 */ /* 0x000fc600078e0019 */
[----:B------:R0:W-:Y:S04]  /*52500*/  STL [R1+0x34c4], R87 ;  /* 0x0034c45701007387 */ /* 0x0001e80000100800 */
[----:B------:R-:W4:Y:S04]  /*52510*/  LDL R27, [R1+0x1f78] ;  /* 0x001f7800011b7983 */ /* 0x000f280000100800 */
[----:B------:R-:W4:Y:S04]  /*52520*/  LDL R26, [R1+0x1f7c] ;  /* 0x001f7c00011a7983 */ /* 0x000f280000100800 */
[----:B------:R2:W4:Y:S04]  /*52530*/  @!P0 LDG.E.U8 R75, desc[UR10][R8.64] ;  /* 0x0000000a084b8981 */ /* 0x000528000c1e1100 */
[----:B------:R-:W-:Y:S04]  /*52540*/  STL [R1+0x34c8], R119 ;  /* 0x0034c87701007387 */ /* 0x000fe80000100800 */
[----:B------:R-:W4:Y:S04]  /*52550*/  LDL R25, [R1+0x1f70] ;  /* 0x001f700001197983 */ /* 0x000f280000100800 */
[----:B------:R-:W4:Y:S01]  /*52560*/  LDL R5, [R1+0x1f74] ;  /* 0x001f740001057983 */ /* 0x000f220000100800 */
[----:B------:R-:W-:-:S02]  /*52570*/  PRMT R28, RZ, 0x7610, R28 ;  /* 0x00007610ff1c7816 */ /* 0x000fc4000000001c */
[----:B0-----:R-:W-:Y:S02]  /*52580*/  PRMT R87, RZ, 0x7610, R87 ;  /* 0x00007610ff577816 */ /* 0x001fe40000000057 */
[----:B------:R-:W-:Y:S01]  /*52590*/  PRMT R131, RZ, 0x7610, R131 ;  /* 0x00007610ff837816 */ /* 0x000fe20000000083 */
[----:B--2---:R-:W-:Y:S02]  /*525a0*/  @!P0 IMAD.MOV.U32 R9, RZ, RZ, R35 ;  /* 0x000000ffff098224 */ /* 0x004fe400078e0023 */
[----:B---3--:R-:W-:-:S05]  /*525b0*/  @!P0 IMAD.MOV.U32 R8, RZ, RZ, R30 ;  /* 0x000000ffff088224 */ /* 0x008fca00078e001e */
[----:B------:R0:W2:Y:S04]  /*525c0*/  @!P0 LDG.E.U8 R28, desc[UR10][R8.64] ;  /* 0x0000000a081c8981 */ /* 0x0000a8000c1e1100 */
[----:B----4-:R-:W-:Y:S01]  /*525d0*/  STL [R1+0x34cc], R75 ;  /* 0x0034cc4b01007387 */ /* 0x010fe20000100800 */
[----:B0-----:R-:W-:Y:S02]  /*525e0*/  @!P0 IMAD.MOV.U32 R8, RZ, RZ, R3 ;  /* 0x000000ffff088224 */ /* 0x001fe400078e0003 */
[----:B------:R-:W-:Y:S01]  /*525f0*/  @!P0 IMAD.MOV.U32 R9, RZ, RZ, R4 ;  /* 0x000000ffff098224 */ /* 0x000fe200078e0004 */
[----:B------:R-:W3:Y:S04]  /*52600*/  LDL R3, [R1+0x1f6c] ;  /* 0x001f6c0001037983 */ /* 0x000ee80000100800 */
[----:B------:R-:W4:Y:S04]  /*52610*/  LDL R4, [R1+0x1f68] ;  /* 0x001f680001047983 */ /* 0x000f280000100800 */
[----:B------:R0:W2:Y:S02]  /*52620*/  @!P0 LDG.E.U8 R87, desc[UR10][R8.64] ;  /* 0x0000000a08578981 */ /* 0x0000a4000c1e1100 */
[----:B0-----:R-:W-:-:S02]  /*52630*/  @!P0 IMAD.MOV.U32 R8, RZ, RZ, R26 ;  /* 0x000000ffff088224 */ /* 0x001fc400078e001a */
        /* <DEDUP_REMOVED lines=8> */
[----:B--2---:R-:W-:Y:S04]  /*526c0*/  STL [R1+0x34d0], R87 ;  /* 0x0034d05701007387 */ /* 0x004fe80000100800 */
[----:B------:R-:W2:Y:S04]  /*526d0*/  LDL R27, [R1+0x1f48] ;  /* 0x001f4800011b7983 */ /* 0x000ea80000100800 */
[----:B------:R-:W3:Y:S01]  /*526e0*/  LDL R26, [R1+0x1f4c] ;  /* 0x001f4c00011a7983 */ /* 0x000ee20000100800 */
[----:B----4-:R-:W-:-:S05]  /*526f0*/  @!P0 IMAD.MOV.U32 R9, RZ, RZ, R4 ;  /* 0x000000ffff098224 */ /* 0x010fca00078e0004 */
[----:B------:R2:W4:Y:S04]  /*52700*/  @!P0 LDG.E.U8 R74, desc[UR10][R8.64] ;  /* 0x0000000a084a8981 */ /* 0x000528000c1e1100 */
[----:B------:R-:W-:Y:S04]  /*52710*/  STL [R1+0x34d4], R131 ;  /* 0x0034d48301007387 */ /* 0x000fe80000100800 */
[----:B------:R-:W4:Y:S04]  /*52720*/  LDL R30, [R1+0x1f40] ;  /* 0x001f4000011e7983 */ /* 0x000f280000100800 */
[----:B------:R-:W4:Y:S04]  /*52730*/  LDL R5, [R1+0x1f44] ;  /* 0x001f440001057983 */ /* 0x000f280000100800 */
[----:B------:R0:W-:Y:S04]  /*52740*/  STL [R1+0xfdc], R28 ;  /* 0x000fdc1c01007387 */ /* 0x0001e80000100800 */
[----:B------:R-:W4:Y:S04]  /*52750*/  LDL R25, [R1+0x1f3c] ;  /* 0x001f3c0001197983 */ /* 0x000f280000100800 */
[----:B0-----:R-:W4:Y:S04]  /*52760*/  LDL R28, [R1+0x1f38] ;  /* 0x001f3800011c7983 */ /* 0x001f280000100800 */
[----:B------:R-:W-:Y:S04]  /*52770*/  STL [R1+0x34d8], R118 ;  /* 0x0034d87601007387 */ /* 0x000fe80000100800 */
[----:B------:R-:W4:Y:S04]  /*52780*/  LDL R4, [R1+0x1f30] ;  /* 0x001f300001047983 */ /* 0x000f280000100800 */
[----:B------:R-:W4:Y:S01]  /*52790*/  LDL R3, [R1+0x1f34] ;  /* 0x001f340001037983 */ /* 0x000f220000100800 */
[----:B------:R-:W-:-:S02]  /*527a0*/  PRMT R34, RZ, 0x7610, R34 ;  /* 0x00007610ff227816 */ /* 0x000fc40000000022 */
[----:B------:R-:W-:Y:S02]  /*527b0*/  PRMT R76, RZ, 0x7610, R76 ;  /* 0x00007610ff4c7816 */ /* 0x000fe4000000004c */
[----:B------:R-:W-:Y:S01]  /*527c0*/  PRMT R88, RZ, 0x7610, R88 ;  /* 0x00007610ff587816 */ /* 0x000fe20000000058 */
[----:B--2---:R-:W-:Y:S02]  /*527d0*/  @!P0 IMAD.MOV.U32 R9, RZ, RZ, R27 ;  /* 0x000000ffff098224 */ /* 0x004fe400078e001b */
[----:B---3--:R-:W-:-:S05]  /*527e0*/  @!P0 IMAD.MOV.U32 R8, RZ, RZ, R26 ;  /* 0x000000ffff088224 */ /* 0x008fca00078e001a */
[----:B------:R0:W2:Y:S04]  /*527f0*/  @!P0 LDG.E.U8 R34, desc[UR10][R8.64] ;  /* 0x0000000a08228981 */ /* 0x0000a8000c1e1100 */
[----:B----4-:R-:W-:Y:S04]  /*52800*/  STL [R1+0x34dc], R74 ;  /* 0x0034dc4a01007387 */ /* 0x010fe80000100800 */
[----:B------:R-:W3:Y:S04]  /*52810*/  LDL R27, [R1+0x1f28] ;  /* 0x001f2800011b7983 */ /* 0x000ee80000100800 */
[----:B------:R-:W4:Y:S01]  /*52820*/  LDL R26, [R1+0x1f2c] ;  /* 0x001f2c00011a7983 */ /* 0x000f220000100800 */
[----:B0-----:R-:W-:-:S02]  /*52830*/  @!P0 IMAD.MOV.U32 R9, RZ, RZ, R30 ;  /* 0x000000ffff098224 */ /* 0x001fc400078e001e */
[----:B------:R-:W-:Y:S01]  /*52840*/  @!P0 IMAD.MOV.U32 R8, RZ, RZ, R5 ;  /* 0x000000ffff088224 */ /* 0x000fe200078e0005 */
[----:B------:R-:W-:Y:S02]  /*52850*/  PRMT R117, RZ, 0x7610, R117 ;  /* 0x00007610ff757816 */ /* 0x000fe40000000075 */
[----:B------:R-:W-:Y:S01]  /*52860*/  PRMT R73, RZ, 0x7610, R73 ;  /* 0x00007610ff497816 */ /* 0x000fe20000000049 */
[----:B------:R-:W2:Y:S04]  /*52870*/  LDL R5, [R1+0x1f0c] ;  /* 0x001f0c0001057983 */ /* 0x000ea80000100800 */
[----:B------:R0:W2:Y:S02]  /*52880*/  @!P0 LDG.E.U8 R76, desc[UR10][R8.64] ;  /* 0x0000000a084c8981 */ /* 0x0000a4000c1e1100 */
[----:B0-----:R-:W-:-:S02]  /*52890*/  @!P0 IMAD.MOV.U32 R8, RZ, RZ, R25 ;  /* 0x000000ffff088224 */ /* 0x001fc400078e0019 */
[----:B------:R-:W-:-:S05]  /*528a0*/  @!P0 IMAD.MOV.U32 R9, RZ, RZ, R28 ;  /* 0x000000ffff098224 */ /* 0x000fca00078e001c */
[----:B------:R0:W2:Y:S02]  /*528b0*/  @!P0 LDG.E.U8 R88, desc[UR10][R8.64] ;  /* 0x0000000a08588981 */ /* 0x0000a4000c1e1100 */
[----:B0-----:R-:W-:Y:S02]  /*528c0*/  @!P0 IMAD.MOV.U32 R8, RZ, RZ, R3 ;  /* 0x000000ffff088224 */ /* 0x001fe400078e0003 */
[----:B------:R-:W-:-:S05]  /*528d0*/  @!P0 IMAD.MOV.U32 R9, RZ, RZ, R4 ;  /* 0x000000ffff098224 */ /* 0x000fca00078e0004 */
[----:B------:R3:W2:Y:S02]  /*528e0*/  @!P0 LDG.E.U8 R117, desc[UR10][R8.64] ;  /* 0x0000000a08758981 */ /* 0x0006a4000c1e1100 */
[----:B---3--:R-:W-:Y:S02]  /*528f0*/  @!P0 IMAD.MOV.U32 R9, RZ, RZ, R27 ;  /* 0x000000ffff098224 */ /* 0x008fe400078e001b */
[----:B----4-:R-:W-:-:S05]  /*52900*/  @!P0 IMAD.MOV.U32 R8, RZ, RZ, R26 ;  /* 0x000000ffff088224 */ /* 0x010fca00078e001a */
[----:B------:R0:W3:Y:S04]  /*52910*/  @!P0 LDG.E.U8 R73, desc[UR10][R8.64] ;  /* 0x0000000a08498981 */ /* 0x0000e8000c1e1100 */
[----:B--2---:R-:W-:Y:S04]  /*52920*/  STL [R1+0x34e0], R76 ;  /* 0x0034e04c01007387 */ /* 0x004fe80000100800 */
[----:B------:R-:W2:Y:S04]  /*52930*/  LDL R25, [R1+0x1f08] ;  /* 0x001f080001197983 */ /* 0x000ea80000100800 */
[----:B------:R-:W-:Y:S04]  /*52940*/  STL [R1+0x34e4], R88 ;  /* 0x0034e45801007387 */ /* 0x000fe80000100800 */
[----:B------:R-:W4:Y:S04]  /*52950*/  LDL R4, [R1+0x1f00] ;  /* 0x001f000001047983 */ /* 0x000f280000100800 */
[----:B------:R-:W4:Y:S04]  /*52960*/  LDL R3, [R1+0x1f04] ;  /* 0x001f040001037983 */ /* 0x000f280000100800 */
[----:B------:R-:W-:Y:S04]  /*52970*/  STL [R1+0x34e8], R117 ;  /* 0x0034e87501007387 */ /* 0x000fe80000100800 */
[----:B------:R-:W4:Y:S04]  /*52980*/  LDL R30, [R1+0x1ef8] ;  /* 0x001ef800011e7983 */ /* 0x000f280000100800 */
[----:B------:R-:W4:Y:S04]  /*52990*/  LDL R26, [R1+0x1efc] ;  /* 0x001efc00011a7983 */ /* 0x000f280000100800 */
[----:B------:R-:W4:Y:S04]  /*529a0*/  LDL R28, [R1+0x1ef0] ;  /* 0x001ef000011c7983 */ /* 0x000f280000100800 */
[----:B------:R-:W4:Y:S01]  /*529b0*/  LDL R27, [R1+0x1ef4] ;  /* 0x001ef400011b7983 */ /* 0x000f220000100800 */
[----:B0-----:R-:W-:Y:S01]  /*529c0*/  @!P0 IMAD.MOV.U32 R8, RZ, RZ, R5 ;  /* 0x000000ffff088224 */ /* 0x001fe200078e0005 */
[----:B------:R-:W-:-:S02]  /*529d0*/  PRMT R33, RZ, 0x7610, R33 ;  /* 0x00007610ff217816 */ /* 0x000fc40000000021 */
[----:B---3--:R-:W-:Y:S04]  /*529e0*/  STL [R1+0x34ec], R73 ;  /* 0x0034ec4901007387 */ /* 0x008fe80000100800 */
[----:B------:R-:W3:Y:S01]  /*529f0*/  LDL R5, [R1+0x1eec] ;  /* 0x001eec0001057983 */ /* 0x000ee20000100800 */
[----:B--2---:R-:W-:-:S03]  /*52a00*/  @!P0 IMAD.MOV.U32 R9, RZ, RZ, R25 ;  /* 0x000000ffff098224 */ /* 0x004fc600078e0019 */
[----:B------:R-:W2:Y:S01]  /*52a10*/  LDL R25, [R1+0x1ee8] ;  /* 0x001ee80001197983 */ /* 0x000ea20000100800 */
[----:B------:R-:W-:-:S03]  /*52a20*/  PRMT R120, RZ, 0x7610, R120 ;  /* 0x00007610ff787816 */ /* 0x000fc60000000078 */
[----:B------:R4:W2:Y:S01]  /*52a30*/  @!P0 LDG.E.U8 R33, desc[UR10][R8.64] ;  /* 0x0000000a08218981 */ /* 0x0008a2000c1e1100 */
[----:B------:R-:W-:Y:S01]  /*52a40*/  PRMT R132, RZ, 0x7610, R132 ;  /* 0x00007610ff847816 */ /* 0x000fe20000000084 */
[----:B----4-:R-:W-:Y:S02]  /*52a50*/  @!P0 IMAD.MOV.U32 R9, RZ, RZ, R4 ;  /* 0x000000ffff098224 */ /* 0x010fe400078e0004 */
[----:B------:R-:W-:-:S05]  /*52a60*/  @!P0 IMAD.MOV.U32 R8, RZ, RZ, R3 ;  /* 0x000000ffff088224 */ /* 0x000fca00078e0003 */
[----:B------:R0:W4:Y:S01]  /*52a70*/  @!P0 LDG.E.U8 R120, desc[UR10][R8.64] ;  /* 0x0000000a08788981 */ /* 0x000122000c1e1100 */
[----:B------:R-:W-:Y:S01]  /*52a80*/  PRMT R116, RZ, 0x7610, R116 ;  /* 0x00007610ff747816 */ /* 0x000fe20000000074 */
[----:B0-----:R-:W-:Y:S02]  /*52a90*/  @!P0 IMAD.MOV.U32 R9, RZ, RZ, R30 ;  /* 0x000000ffff098224 */ /* 0x001fe400078e001e */
[----:B------:R-:W-:-:S05]  /*52aa0*/  @!P0 IMAD.MOV.U32 R8, RZ, RZ, R26 ;  /* 0x000000ffff088224 */ /* 0x000fca00078e001a */
[----:B------:R0:W4:Y:S02]  /*52ab0*/  @!P0 LDG.E.U8 R132, desc[UR10][R8.64] ;  /* 0x0000000a08848981 */ /* 0x000124000c1e1100 */
[----:B0-----:R-:W-:Y:S02]  /*52ac0*/  @!P0 IMAD.MOV.U32 R8, RZ, RZ, R27 ;  /* 0x000000ffff088224 */ /* 0x001fe400078e001b */
[----:B------:R-:W-:-:S05]  /*52ad0*/  @!P0 IMAD.MOV.U32 R9, RZ, RZ, R28 ;  /* 0x000000ffff098224 */ /* 0x000fca00078e001c */
[----:B------:R3:W4:Y:S01]  /*52ae0*/  @!P0 LDG.E.U8 R116, desc[UR10][R8.64] ;  /* 0x0000000a08748981 */ /* 0x000722000c1e1100 */
[----:B------:R-:W-:Y:S01]  /*52af0*/  PRMT R72, RZ, 0x7610, R72 ;  /* 0x00007610ff487816 */ /* 0x000fe20000000048 */
[----:B---3--:R-:W-:Y:S02]  /*52b00*/  @!P0 IMAD.MOV.U32 R8, RZ, RZ, R5 ;  /* 0x000000ffff088224 */ /* 0x008fe400078e0005 */
[----:B--2---:R-:W-:-:S05]  /*52b10*/  @!P0 IMAD.MOV.U32 R9, RZ, RZ, R25 ;  /* 0x000000ffff098224 */ /* 0x004fca00078e0019 */
[----:B------:R-:W2:Y:S04]  /*52b20*/  @!P0 LDG.E.U8 R72, desc[UR10][R8.64] ;  /* 0x0000000a08488981 */ /* 0x000ea8000c1e1100 */
[----:B------:R-:W-:Y:S04]  /*52b30*/  STL [R1+0xfc8], R34 ;  /* 0x000fc82201007387 */ /* 0x000fe80000100800 */
[----:B------:R-:W3:Y:S04]  /*52b40*/  LDL R4, [R1+0x1ec8] ;  /* 0x001ec80001047983 */ /* 0x000ee80000100800 */
[----:B------:R-:W3:Y:S04]  /*52b50*/  LDL R3, [R1+0x1ecc] ;  /* 0x001ecc0001037983 */ /* 0x000ee80000100800 */
[----:B----4-:R-:W-:Y:S04]  /*52b60*/  STL [R1+0x34f0], R120 ;  /* 0x0034f07801007387 */ /* 0x010fe80000100800 */
[----:B------:R-:W4:Y:S04]  /*52b70*/  LDL R26, [R1+0x1ec4] ;  /* 0x001ec400011a7983 */ /* 0x000f280000100800 */
[----:B------:R-:W-:Y:S04]  /*52b80*/  STL [R1+0x34f4], R132 ;  /* 0x0034f48401007387 */ /* 0x000fe80000100800 */
[----:B------:R-:W4:Y:S04]  /*52b90*/  LDL R27, [R1+0x1ec0] ;  /* 0x001ec000011b7983 */ /* 0x000f280000100800 */
[----:B------:R-:W4:Y:S04]  /*52ba0*/  LDL R28, [R1+0x1ebc] ;  /* 0x001ebc00011c7983 */ /* 0x000f280000100800 */
[----:B------:R-:W-:Y:S04]  /*52bb0*/  STL [R1+0x34f8], R116 ;  /* 0x0034f87401007387 */ /* 0x000fe80000100800 */
[----:B------:R-:W4:Y:S04]  /*52bc0*/  LDL R30, [R1+0x1eb8] ;  /* 0x001eb800011e7983 */ /* 0x000f280000100800 */
[----:B------:R-:W4:Y:S04]  /*52bd0*/  LDL R5, [R1+0x1eb4] ;  /* 0x001eb40001057983 */ /* 0x000f280000100800 */
[----:B--2---:R-:W-:Y:S04]  /*52be0*/  STL [R1+0x34fc], R72 ;  /* 0x0034fc4801007387 */ /* 0x004fe80000100800 */
[----:B------:R-:W2:Y:S01]  /*52bf0*/  LDL R25, [R1+0x1eb0] ;  /* 0x001eb00001197983 */ /* 0x000ea20000100800 */
[----:B------:R-:W-:Y:S01]  /*52c00*/  PRMT R32, RZ, 0x7610, R32 ;  /* 0x00007610ff207816 */ /* 0x000fe20000000020 */
[----:B---3--:R-:W-:-:S02]  /*52c10*/  @!P0 IMAD.MOV.U32 R8, RZ, RZ, R3 ;  /* 0x000000ffff088224 */ /* 0x008fc400078e0003 */
[----:B------:R-:W-:Y:S01]  /*52c20*/  @!P0 IMAD.MOV.U32 R9, RZ, RZ, R4 ;  /* 0x000000ffff098224 */ /* 0x000fe200078e0004 */
[----:B------:R-:W3:Y:S04]  /*52c30*/  LDL R3, [R1+0x1eac] ;  /* 0x001eac0001037983 */ /* 0x000ee80000100800 */
[----:B------:R-:W3:Y:S01]  /*52c40*/  LDL R4, [R1+0x1ea8] ;  /* 0x001ea80001047983 */ /* 0x000ee20000100800 */
[----:B------:R-:W-:-:S03]  /*52c50*/  PRMT R130, RZ, 0x7610, R130 ;  /* 0x00007610ff827816 */ /* 0x000fc60000000082 */
[----:B------:R4:W3:Y:S01]  /*52c60*/  @!P0 LDG.E.U8 R32, desc[UR10][R8.64] ;  /* 0x0000000a08208981 */ /* 0x0008e2000c1e1100 */
[----:B------:R-:W-:Y:S01]  /*52c70*/  PRMT R89, RZ, 0x7610, R89 ;  /* 0x00007610ff597816 */ /* 0x000fe20000000059 */
[----:B----4-:R-:W-:Y:S02]  /*52c80*/  @!P0 IMAD.MOV.U32 R8, RZ, RZ, R26 ;  /* 0x000000ffff088224 */ /* 0x010fe400078e001a */
[----:B------:R-:W-:-:S05]  /*52c90*/  @!P0 IMAD.MOV.U32 R9, RZ, RZ, R27 ;  /* 0x000000ffff098224 */ /* 0x000fca00078e001b */
[----:B------:R0:W4:Y:S02]  /*52ca0*/  @!P0 LDG.E.U8 R130, desc[UR10][R8.64] ;  /* 0x0000000a08828981 */ /* 0x000124000c1e1100 */
[----:B0-----:R-:W-:Y:S02]  /*52cb0*/  @!P0 IMAD.MOV.U32 R8, RZ, RZ, R28 ;  /* 0x000000ffff088224 */ /* 0x001fe400078e001c */
[----:B------:R-:W-:-:S05]  /*52cc0*/  @!P0 IMAD.MOV.U32 R9, RZ, RZ, R30 ;  /* 0x000000ffff098224 */ /* 0x000fca00078e001e */
[----:B------:R0:W4:Y:S01]  /*52cd0*/  @!P0 LDG.E.U8 R89, desc[UR10][R8.64] ;  /* 0x0000000a08598981 */ /* 0x000122000c1e1100 */
[----:B------:R-:W-:Y:S01]  /*52ce0*/  PRMT R115, RZ, 0x7610, R115 ;  /* 0x00007610ff737816 */ /* 0x000fe20000000073 */
[----:B0-----:R-:W-:Y:S02]  /*52cf0*/  @!P0 IMAD.MOV.U32 R8, RZ, RZ, R5 ;  /* 0x000000ffff088224 */ /* 0x001fe400078e0005 */
[----:B--2---:R-:W-:-:S05]  /*52d00*/  @!P0 IMAD.MOV.U32 R9, RZ, RZ, R25 ;  /* 0x000000ffff098224 */ /* 0x004fca00078e0019 */
[----:B------:R3:W2:Y:S01]  /*52d10*/  @!P0 LDG.E.U8 R115, desc[UR10][R8.64] ;  /* 0x0000000a08738981 */ /* 0x0006a2000c1e1100 */
[----:B------:R-:W-:-:S03]  /*52d20*/  PRMT R71, RZ, 0x7610, R71 ;  /* 0x00007610ff477816 */ /* 0x000fc60000000047 */
[----:B------:R-:W-:Y:S04]  /*52d30*/  STL [R1+0xfb4], R33 ;  /* 0x000fb42101007387 */ /* 0x000fe80000100800 */
[----:B------:R-:W2:Y:S04]  /*52d40*/  LDL R27, [R1+0x1e88] ;  /* 0x001e8800011b7983 */ /* 0x000ea80000100800 */
[----:B------:R-:W2:Y:S01]  /*52d50*/  LDL R26, [R1+0x1e8c] ;  /* 0x001e8c00011a7983 */ /* 0x000ea20000100800 */
[----:B---3--:R-:W-:Y:S02]  /*52d60*/  @!P0 IMAD.MOV.U32 R8, RZ, RZ, R3 ;  /* 0x000000ffff088224 */ /* 0x008fe400078e0003 */
[----:B------:R-:W-:-:S05]  /*52d70*/  @!P0 IMAD.MOV.U32 R9, RZ, RZ, R4 ;  /* 0x000000ffff098224 */ /* 0x000fca00078e0004 */
[----:B------:R0:W3:Y:S04]  /*52d80*/  @!P0 LDG.E.U8 R71, desc[UR10][R8.64] ;  /* 0x0000000a08478981 */ /* 0x0000e8000c1e1100 */
[----:B----4-:R-:W-:Y:S04]  /*52d90*/  STL [R1+0x3500], R130 ;  /* 0x0035008201007387 */ /* 0x010fe80000100800 */
[----:B------:R-:W4:Y:S04]  /*52da0*/  LDL R30, [R1+0x1e80] ;  /* 0x001e8000011e7983 */ /* 0x000f280000100800 */
[----:B------:R-:W4:Y:S04]  /*52db0*/  LDL R28, [R1+0x1e84] ;  /* 0x001e8400011c7983 */ /* 0x000f280000100800 */
[----:B------:R-:W-:Y:S04]  /*52dc0*/  STL [R1+0x3504], R89 ;  /* 0x0035045901007387 */ /* 0x000fe80000100800 */
[----:B------:R-:W4:Y:S04]  /*52dd0*/  LDL R5, [R1+0x1e7c] ;  /* 0x001e7c0001057983 */ /* 0x000f280000100800 */
[----:B------:R-:W4:Y:S04]  /*52de0*/  LDL R25, [R1+0x1e78] ;  /* 0x001e780001197983 */ /* 0x000f280000100800 */
[----:B--2---:R-:W-:Y:S04]  /*52df0*/  STL [R1+0x3508], R115 ;  /* 0x0035087301007387 */ /* 0x004fe80000100800 */
[----:B------:R-:W2:Y:S04]  /*52e00*/  LDL R3, [R1+0x1e74] ;  /* 0x001e740001037983 */ /* 0x000ea80000100800 */
[----:B------:R-:W2:Y:S01]  /*52e10*/  LDL R4, [R1+0x1e70] ;  /* 0x001e700001047983 */ /* 0x000ea20000100800 */
[----:B------:R-:W-:Y:S01]  /*52e20*/  PRMT R31, RZ, 0x7610, R31 ;  /* 0x00007610ff1f7816 */ /* 0x000fe2000000001f */
[----:B0-----:R-:W-:-:S02]  /*52e30*/  @!P0 IMAD.MOV.U32 R8, RZ, RZ, R26 ;  /* 0x000000ffff088224 */ /* 0x001fc400078e001a */
[----:B------:R-:W-:Y:S01]  /*52e40*/  @!P0 IMAD.MOV.U32 R9, RZ, RZ, R27 ;  /* 0x000000ffff098224 */ /* 0x000fe200078e001b */
[----:B------:R-:W-:-:S04]  /*52e50*/  PRMT R77, RZ, 0x7610, R77 ;  /* 0x00007610ff4d7816 */ /* 0x000fc8000000004d */
[----:B------:R4:W2:Y:S04]  /*52e60*/  @!P0 LDG.E.U8 R31, desc[UR10][R8.64] ;  /* 0x0000000a081f8981 */ /* 0x0008a8000c1e1100 */
[----:B---3--:R0:W-:Y:S04]  /*52e70*/  STL [R1+0x350c], R71 ;  /* 0x00350c4701007387 */ /* 0x0081e80000100800 */
[----:B------:R-:W3:Y:S04]  /*52e80*/  LDL R27, [R1+0x1e68] ;  /* 0x001e6800011b7983 */ /* 0x000ee80000100800 */
[----:B------:R-:W3:Y:S04]  /*52e90*/  LDL R26, [R1+0x1e6c] ;  /* 0x001e6c00011a7983 */ /* 0x000ee80000100800 */
[----:B------:R1:W-:Y:S01]  /*52ea0*/  STL [R1+0xfa0], R32 ;  /* 0x000fa02001007387 */ /* 0x0003e20000100800 */
[----:B----4-:R-:W-:-:S02]  /*52eb0*/  @!P0 IMAD.MOV.U32 R9, RZ, RZ, R30 ;  /* 0x000000ffff098224 */ /* 0x010fc400078e001e */
[----:B------:R-:W-:Y:S01]  /*52ec0*/  @!P0 IMAD.MOV.U32 R8, RZ, RZ, R28 ;  /* 0x000000ffff088224 */ /* 0x000fe200078e001c */
[----:B------:R-:W4:Y:S04]  /*52ed0*/  LDL R30, [R1+0x1e48] ;  /* 0x001e4800011e7983 */ /* 0x000f280000100800 */
[----:B------:R-:W4:Y:S04]  /*52ee0*/  LDL R28, [R1+0x1e4c] ;  /* 0x001e4c00011c7983 */ /* 0x000f280000100800 */
[----:B------:R0:W4:Y:S02]  /*52ef0*/  @!P0 LDG.E.U8 R77, desc[UR10][R8.64] ;  /* 0x0000000a084d8981 */ /* 0x000124000c1e1100 */
[----:B0-----:R-:W-:-:S02]  /*52f00*/  @!P0 IMAD.MOV.U32 R8, RZ, RZ, R5 ;  /* 0x000000ffff088224 */ /* 0x001fc400078e0005 */
[----:B------:R-:W4:Y:S01]  /*52f10*/  LDL R5, [R1+0x1e44] ;  /* 0x001e440001057983 */ /* 0x000f220000100800 */
[----:B------:R-:W-:Y:S01]  /*52f20*/  PRMT R133, RZ, 0x7610, R133 ;  /* 0x00007610ff857816 */ /* 0x000fe20000000085 */
[----:B------:R-:W-:Y:S02]  /*52f30*/  @!P0 IMAD.MOV.U32 R9, RZ, RZ, R25 ;  /* 0x000000ffff098224 */ /* 0x000fe400078e0019 */
[----:B------:R-:W4:Y:S04]  /*52f40*/  LDL R25, [R1+0x1e40] ;  /* 0x001e400001197983 */ /* 0x000f280000100800 */
[----:B------:R2:W4:Y:S02]  /*52f50*/  @!P0 LDG.E.U8 R133, desc[UR10][R8.64] ;  /* 0x0000000a08858981 */ /* 0x000524000c1e1100 */
[----:B--2---:R-:W-:-:S02]  /*52f60*/  @!P0 IMAD.MOV.U32 R8, RZ, RZ, R3 ;  /* 0x000000ffff088224 */ /* 0x004fc400078e0003 */
[----:B------:R-:W2:Y:S01]  /*52f70*/  LDL R3, [R1+0x1e3c] ;  /* 0x001e3c0001037983 */ /* 0x000ea20000100800 */
[----:B------:R-:W-:Y:S01]  /*52f80*/  PRMT R114, RZ, 0x7610, R114 ;  /* 0x00007610ff727816 */ /* 0x000fe20000000072 */
[----:B------:R-:W-:Y:S02]  /*52f90*/  @!P0 IMAD.MOV.U32 R9, RZ, RZ, R4 ;  /* 0x000000ffff098224 */ /* 0x000fe400078e0004 */
[----:B------:R-:W2:Y:S01]  /*52fa0*/  LDL R4, [R1+0x1e38] ;  /* 0x001e380001047983 */ /* 0x000ea20000100800 */
[----:B------:R-:W-:-:S03]  /*52fb0*/  PRMT R70, RZ, 0x7610, R70 ;  /* 0x00007610ff467816 */ /* 0x000fc60000000046 */
[----:B------:R3:W2:Y:S01]  /*52fc0*/  @!P0 LDG.E.U8 R114, desc[UR10][R8.64] ;  /* 0x0000000a08728981 */ /* 0x0006a2000c1e1100 */
[----:B------:R-:W-:Y:S01]  /*52fd0*/  PRMT R71, RZ, 0x7610, R71 ;  /* 0x00007610ff477816 */ /* 0x000fe20000000047 */
[----:B---3--:R-:W-:Y:S02]  /*52fe0*/  @!P0 IMAD.MOV.U32 R8, RZ, RZ, R26 ;  /* 0x000000ffff088224 */ /* 0x008fe400078e001a */
[----:B------:R-:W-:Y:S01]  /*52ff0*/  @!P0 IMAD.MOV.U32 R9, RZ, RZ, R27 ;  /* 0x000000ffff098224 */ /* 0x000fe200078e001b */
[----:B------:R-:W3:Y:S04]  /*53000*/  LDL R26, [R1+0x1e34] ;  /* 0x001e3400011a7983 */ /* 0x000ee80000100800 */
[----:B------:R-:W3:Y:S04]  /*53010*/  LDL R27, [R1+0x1e30] ;  /* 0x001e3000011b7983 */ /* 0x000ee80000100800 */
[----:B------:R4:W3:Y:S02]  /*53020*/  @!P0 LDG.E.U8 R70, desc[UR10][R8.64] ;  /* 0x0000000a08468981 */ /* 0x0008e4000c1e1100 */
        /* <DEDUP_REMOVED lines=10> */
[----:B------:R2:W4:Y:S04]  /*530d0*/  @!P0 LDG.E.U8 R121, desc[UR10][R8.64] ;  /* 0x0000000a08798981 */ /* 0x000528000c1e1100 */
[----:B------:R0:W-:Y:S01]  /*530e0*/  STL [R1+0xf8c], R31 ;  /* 0x000f8c1f01007387 */ /* 0x0001e20000100800 */
[----:B------:R-:W-:-:S02]  /*530f0*/  PRMT R90, RZ, 0x7610, R90 ;  /* 0x00007610ff5a7816 */ /* 0x000fc4000000005a */
[----:B------:R-:W-:Y:S02]  /*53100*/  PRMT R113, RZ, 0x7610, R113 ;  /* 0x00007610ff717816 */ /* 0x000fe40000000071 */
[----:B------:R-:W-:Y:S02]  /*53110*/  PRMT R69, RZ, 0x7610, R69 ;  /* 0x00007610ff457816 */ /* 0x000fe40000000045 */
[----:B------:R-:W-:Y:S02]  /*53120*/  PRMT R115, RZ, 0x7610, R115 ;  /* 0x00007610ff737816 */ /* 0x000fe40000000073 */
[----:B------:R-:W-:Y:S02]  /*53130*/  PRMT R86, RZ, 0x7610, R86 ;  /* 0x00007610ff567816 */ /* 0x000fe40000000056 */
[----:B------:R-:W-:Y:S02]  /*53140*/  PRMT R134, RZ, 0x7610, R134 ;  /* 0x00007610ff867816 */ /* 0x000fe40000000086 */
        /* <DEDUP_REMOVED lines=132> */
[----:B------:R-:W-:Y:S01]  /*53990*/  PRMT R200, RZ, 0x7610, R200 ;  /* 0x00007610ffc87816 */ /* 0x000fe200000000c8 */
[----:B-1----:R-:W4:Y:S04]  /*539a0*/  LDL R32, [R1+0x13fc] ;  /* 0x0013fc0001207983 */ /* 0x002f280000100800 */
[----:B0-----:R-:W4:Y:S01]  /*539b0*/  LDL R31, [R1+0x1400] ;  /* 0x00140000011f7983 */ /* 0x001f220000100800 */
[----:B--2---:R-:W-:-:S03]  /*539c0*/  @!P0 IMAD.MOV.U32 R8, RZ, RZ, R3 ;  /* 0x000000ffff088224 */ /* 0x004fc600078e0003 */
[----:B------:R-:W2:Y:S01]  /*539d0*/  LDL R3, [R1+0x1e04] ;  /* 0x001e040001037983 */ /* 0x000ea20000100800 */
[----:B------:R-:W-:-:S03]  /*539e0*/  @!P0 IMAD.MOV.U32 R9, RZ, RZ, R4 ;  /* 0x000000ffff098224 */ /* 0x000fc600078e0004 */
[----:B------:R-:W2:Y:S04]  /*539f0*/  LDL R4, [R1+0x1e00] ;  /* 0x001e000001047983 */ /* 0x000ea80000100800 */
[----:B------:R3:W2:Y:S02]  /*53a00*/  @!P0 LDG.E.U8 R90, desc[UR10][R8.64] ;  /* 0x0000000a085a8981 */ /* 0x0006a4000c1e1100 */
        /* <DEDUP_REMOVED lines=12> */
[----:B------:R-:W-:-:S03]  /*53ad0*/  @!P0 IMAD.MOV.U32 R9, RZ, RZ, R25 ;  /* 0x000000ffff098224 */ /* 0x000fc600078e0019 */
[----:B------:R-:W4:Y:S04]  /*53ae0*/  LDL R25, [R1+0x1de8] ;  /* 0x001de80001197983 */ /* 0x000f280000100800 */
[----:B------:R2:W4:Y:S02]  /*53af0*/  @!P0 LDG.E.U8 R115, desc[UR10][R8.64] ;  /* 0x0000000a08738981 */ /* 0x000524000c1e1100 */
[----:B--2---:R-:W-:Y:S02]  /*53b00*/  @!P0 IMAD.MOV.U32 R8, RZ, RZ, R3 ;  /* 0x000000ffff088224 */ /* 0x004fe400078e0003 */
        /* <DEDUP_REMOVED lines=671> */
[----:B------:R-:W-:Y:S02]  /*56500*/  PRMT R199, RZ, 0x7610, R199 ;  /* 0x00007610ffc77816 */ /* 0x000fe400000000c7 */
[----:B------:R-:W-:Y:S02]  /*56510*/  PRMT R198, RZ, 0x7610, R198 ;  /* 0x00007610ffc67816 */ /* 0x000fe400000000c6 */
[----:B------:R-:W-:Y:S01]  /*56520*/  PRMT R197, RZ, 0x7610, R197 ;  /* 0x00007610ffc57816 */ /* 0x000fe200000000c5 */
[----:B------:R-:W4:Y:S04]  /*56530*/  LDL R30, [R1+0x1324] ;  /* 0x00132400011e7983 */ /* 0x000f280000100800 */
[----:B------:R0:W4:Y:S04]  /*56540*/  @!P0 LDG.E.U8 R200, desc[UR10][R8.64] ;  /* 0x0000000a08c88981 */ /* 0x000128000c1e1100 */
[----:B------:R-:W4:Y:S01]  /*56550*/  LDL R28, [R1+0x1328] ;  /* 0x00132800011c7983 */ /* 0x000f220000100800 */
[----:B0-----:R-:W-:-:S03]  /*56560*/  @!P0 IMAD.MOV.U32 R8, RZ, RZ, R5 ;  /* 0x000000ffff088224 */ /* 0x001fc600078e0005 */
        /* <DEDUP_REMOVED lines=8> */
[----:B------:R3:W2:Y:S01]  /*565f0*/  @!P0 LDG.E.U8 R198, desc[UR10][R8.64] ;  /* 0x0000000a08c68981 */ /* 0x0006a2000c1e1100 */
[----:B------:R-:W-:Y:S01]  /*56600*/  PRMT R196, RZ, 0x7610, R196 ;  /* 0x00007610ffc47816 */ /* 0x000fe200000000c4 */
[----:B---3--:R-:W-:Y:S02]  /*56610*/  @!P0 IMAD.MOV.U32 R8, RZ, RZ, R26 ;  /* 0x000000ffff088224 */ /* 0x008fe400078e001a */
[----:B------:R-:W-:Y:S01]  /*56620*/  @!P0 IMAD.MOV.U32 R9, RZ, RZ, R27 ;  /* 0x000000ffff098224 */ /* 0x000fe200078e001b */
[----:B------:R-:W3:Y:S04]  /*56630*/  LDL R26, [R1+0x12e8] ;  /* 0x0012e800011a7983 */ /* 0x000ee80000100800 */
[----:B------:R-:W3:Y:S04]  /*56640*/  LDL R27, [R1+0x12e4] ;  /* 0x0012e400011b7983 */ /* 0x000ee80000100800 */
[----:B------:R0:W3:Y:S02]  /*56650*/  @!P0 LDG.E.U8 R197, desc[UR10][R8.64] ;  /* 0x0000000a08c58981 */ /* 0x0000e4000c1e1100 */
[----:B0-----:R-:W-:-:S02]  /*56660*/  @!P0 IMAD.MOV.U32 R8, RZ, RZ, R31 ;  /* 0x000000ffff088224 */ /* 0x001fc400078e001f */
[----:B------:R-:W-:Y:S01]  /*56670*/  @!P0 IMAD.MOV.U32 R9, RZ, RZ, R32 ;  /* 0x000000ffff098224 */ /* 0x000fe200078e0020 */
[----:B------:R-:W-:Y:S02]  /*56680*/  PRMT R195, RZ, 0x7610, R195 ;  /* 0x00007610ffc37816 */ /* 0x000fe400000000c3 */
[----:B------:R-:W-:Y:S02]  /*56690*/  PRMT R194, RZ, 0x7610, R194 ;  /* 0x00007610ffc27816 */ /* 0x000fe400000000c2 */
[----:B------:R-:W-:Y:S01]  /*566a0*/  PRMT R193, RZ, 0x7610, R193 ;  /* 0x00007610ffc17816 */ /* 0x000fe200000000c1 */
[----:B------:R-:W3:Y:S04]  /*566b0*/  LDL R32, [R1+0x1228] ;  /* 0x0012280001207983 */ /* 0x000ee80000100800 */
[----:B------:R4:W3:Y:S01]  /*566c0*/  @!P0 LDG.E.U8 R196, desc[UR10][R8.64] ;  /* 0x0000000a08c48981 */ /* 0x0008e2000c1e1100 */
[----:B------:R-:W-:-:S03]  /*566d0*/  PRMT R192, RZ, 0x7610, R192 ;  /* 0x00007610ffc07816 */ /* 0x000fc600000000c0 */
[----:B------:R-:W3:Y:S01]  /*566e0*/  LDL R31, [R1+0x13dc] ;  /* 0x0013dc00011f7983 */ /* 0x000ee20000100800 */
[----:B----4-:R-:W-:-:S03]  /*566f0*/  @!P0 IMAD.MOV.U32 R8, RZ, RZ, R5 ;  /* 0x000000ffff088224 */ /* 0x010fc600078e0005 */
        /* <DEDUP_REMOVED lines=9> */
[----:B0-----:R-:W-:Y:S02]  /*56790*/  @!P0 IMAD.MOV.U32 R8, RZ, RZ, R28 ;  /* 0x000000ffff088224 */ /* 0x001fe400078e001c */
[----:B------:R-:W-:Y:S02]  /*567a0*/  @!P0 IMAD.MOV.U32 R9, RZ, RZ, R30 ;  /* 0x000000ffff098224 */ /* 0x000fe400078e001e */
[----:B------:R-:W2:Y:S04]  /*567b0*/  LDL R30, [R1+0x13e0] ;  /* 0x0013e000011e7983 */ /* 0x000ea80000100800 */
[----:B------:R3:W2:Y:S04]  /*567c0*/  @!P0 LDG.E.U8 R193, desc[UR10][R8.64] ;  /* 0x0000000a08c18981 */ /* 0x0006a8000c1e1100 */
[----:B------:R-:W2:Y:S04]  /*567d0*/  LDL.LU R41, [R1+0x11e4] ;  /* 0x0011e40001297983 */ /* 0x000ea80000300800 */
[----:B------:R-:W2:Y:S01]  /*567e0*/  LDL R28, [R1+0x13d4] ;  /* 0x0013d400011c7983 */ /* 0x000ea20000100800 */
[----:B---3--:R-:W-:-:S02]  /*567f0*/  @!P0 IMAD.MOV.U32 R8, RZ, RZ, R26 ;  /* 0x000000ffff088224 */ /* 0x008fc400078e001a */
[----:B------:R-:W-:Y:S02]  /*56800*/  @!P0 IMAD.MOV.U32 R9, RZ, RZ, R27 ;  /* 0x000000ffff098224 */ /* 0x000fe400078e001b */
[----:B------:R-:W3:Y:S04]  /*56810*/  LDL R27, [R1+0x13d8] ;  /* 0x0013d800011b7983 */ /* 0x000ee80000100800 */
[----:B------:R4:W3:Y:S04]  /*56820*/  @!P0 LDG.E.U8 R192, desc[UR10][R8.64] ;  /* 0x0000000a08c08981 */ /* 0x0008e8000c1e1100 */
[----:B------:R-:W3:Y:S01]  /*56830*/  LDL.LU R36, [R1+0x11a8] ;  /* 0x0011a80001247983 */ /* 0x000ee20000300800 */
[----:B----4-:R-:W-:-:S03]  /*56840*/  @!P0 IMAD.MOV.U32 R8, RZ, RZ, R5 ;  /* 0x000000ffff088224 */ /* 0x010fc600078e0005 */
[----:B------:R-:W4:Y:S01]  /*56850*/  LDL.LU R5, [R1+0x11a4] ;  /* 0x0011a40001057983 */ /* 0x000f220000300800 */
[----:B------:R-:W-:Y:S01]  /*56860*/  PRMT R191, RZ, 0x7610, R191 ;  /* 0x00007610ffbf7816 */ /* 0x000fe200000000bf */
[----:B------:R-:W-:Y:S02]  /*56870*/  @!P0 IMAD.MOV.U32 R9, RZ, RZ, R25 ;  /* 0x000000ffff098224 */ /* 0x000fe400078e0019 */
[----:B------:R-:W4:Y:S04]  /*56880*/  LDL R26, [R1+0x139c] ;  /* 0x00139c00011a7983 */ /* 0x000f280000100800 */
[----:B------:R-:W4:Y:S04]  /*56890*/  LDL R25, [R1+0x13a0] ;  /* 0x0013a00001197983 */ /* 0x000f280000100800 */
[----:B------:R2:W4:Y:S02]  /*568a0*/  @!P0 LDG.E.U8 R191, desc[UR10][R8.64] ;  /* 0x0000000a08bf8981 */ /* 0x000524000c1e1100 */
[----:B--2---:R-:W-:-:S02]  /*568b0*/  @!P0 IMAD.MOV.U32 R8, RZ, RZ, R3 ;  /* 0x000000ffff088224 */ /* 0x004fc400078e0003 */
[----:B------:R-:W2:Y:S01]  /*568c0*/  LDL R3, [R1+0x1360] ;  /* 0x0013600001037983 */ /* 0x000ea20000100800 */
[----:B------:R-:W-:Y:S01]  /*568d0*/  PRMT R190, RZ, 0x7610, R190 ;  /* 0x00007610ffbe7816 */ /* 0x000fe200000000be */
[----:B------:R-:W-:Y:S01]  /*568e0*/  @!P0 IMAD.MOV.U32 R9, RZ, RZ, R4 ;  /* 0x000000ffff098224 */ /* 0x000fe200078e0004 */
[----:B------:R-:W-:Y:S02]  /*568f0*/  PRMT R189, RZ, 0x7610, R189 ;  /* 0x00007610ffbd7816 */ /* 0x000fe400000000bd */
[----:B------:R-:W-:Y:S02]  /*56900*/  PRMT R188, RZ, 0x7610, R188 ;  /* 0x00007610ffbc7816 */ /* 0x000fe400000000bc */
[----:B------:R-:W-:Y:S01]  /*56910*/  PRMT R187, RZ, 0x7610, R187 ;  /* 0x00007610ffbb7816 */ /* 0x000fe200000000bb */
[----:B------:R-:W2:Y:S04]  /*56920*/  LDL R4, [R1+0x135c] ;  /* 0x00135c0001047983 */ /* 0x000ea80000100800 */
[----:B------:R0:W2:Y:S02]  /*56930*/  @!P0 LDG.E.U8 R190, desc[UR10][R8.64] ;  /* 0x0000000a08be8981 */ /* 0x0000a4000c1e1100 */
[----:B0-----:R-:W-:-:S02]  /*56940*/  @!P0 IMAD.MOV.U32 R8, RZ, RZ, R32 ;  /* 0x000000ffff088224 */ /* 0x001fc400078e0020 */
[----:B------:R-:W-:-:S05]  /*56950*/  @!P0 IMAD.MOV.U32 R9, RZ, RZ, R239 ;  /* 0x000000ffff098224 */ /* 0x000fca00078e00ef */
[----:B------:R0:W2:Y:S04]  /*56960*/  @!P0 LDG.E.U8 R189, desc[UR10][R8.64] ;  /* 0x0000000a08bd8981 */ /* 0x0000a8000c1e1100 */
[----:B------:R1:W-:Y:S01]  /*56970*/  STL [R1+0x2b48], R239 ;  /* 0x002b48ef01007387 */ /* 0x0003e20000100800 */
[----:B0-----:R-:W-:Y:S02]  /*56980*/  @!P0 IMAD.MOV.U32 R8, RZ, RZ, R0 ;  /* 0x000000ffff088224 */ /* 0x001fe400078e0000 */
[----:B------:R-:W-:Y:S01]  /*56990*/  @!P0 IMAD.MOV.U32 R9, RZ, RZ, R41 ;  /* 0x000000ffff098224 */ /* 0x000fe200078e0029 */
[----:B-1----:R-:W2:Y:S04]  /*569a0*/  LDL.LU R239, [R1+0x1200] ;  /* 0x0012000001ef7983 */ /* 0x002ea80000300800 */
[----:B------:R3:W2:Y:S04]  /*569b0*/  @!P0 LDG.E.U8 R188, desc[UR10][R8.64] ;  /* 0x0000000a08bc8981 */ /* 0x0006a8000c1e1100 */
[----:B------:R0:W-:Y:S01]  /*569c0*/  STL [R1+0x2b4c], R0 ;  /* 0x002b4c0001007387 */ /* 0x0001e20000100800 */
[----:B---3--:R-:W-:-:S02]  /*569d0*/  @!P0 IMAD.MOV.U32 R8, RZ, RZ, R36 ;  /* 0x000000ffff088224 */ /* 0x008fc400078e0024 */
[----:B----4-:R-:W-:Y:S01]  /*569e0*/  @!P0 IMAD.MOV.U32 R9, RZ, RZ, R5 ;  /* 0x000000ffff098224 */ /* 0x010fe200078e0005 */
[----:B0-----:R-:W3:Y:S04]  /*569f0*/  LDL.LU R0, [R1+0x1208] ;  /* 0x0012080001007983 */ /* 0x001ee80000300800 */
[----:B------:R0:W4:Y:S01]  /*56a00*/  @!P0 LDG.E.U8 R187, desc[UR10][R8.64] ;  /* 0x0000000a08bb8981 */ /* 0x000122000c1e1100 */
[----:B------:R-:W-:Y:S01]  /*56a10*/  PRMT R186, RZ, 0x7610, R186 ;  /* 0x00007610ffba7816 */ /* 0x000fe200000000ba */
[----:B0-----:R-:W-:Y:S02]  /*56a20*/  @!P0 IMAD.MOV.U32 R8, RZ, RZ, R30 ;  /* 0x000000ffff088224 */ /* 0x001fe400078e001e */
[----:B------:R-:W3:Y:S01]  /*56a30*/  LDL R30, [R1+0x1320] ;  /* 0x00132000011e7983 */ /* 0x000ee20000100800 */
[----:B------:R-:W-:-:S03]  /*56a40*/  @!P0 IMAD.MOV.U32 R9, RZ, RZ, R31 ;  /* 0x000000ffff098224 */ /* 0x000fc600078e001f */
[----:B------:R-:W4:Y:S01]  /*56a50*/  LDL R31, [R1+0x131c] ;  /* 0x00131c00011f7983 */ /* 0x000f220000100800 */
[----:B------:R-:W-:-:S03]  /*56a60*/  PRMT R185, RZ, 0x7610, R185 ;  /* 0x00007610ffb97816 */ /* 0x000fc600000000b9 */
[----:B------:R0:W4:Y:S01]  /*56a70*/  @!P0 LDG.E.U8 R186, desc[UR10][R8.64] ;  /* 0x0000000a08ba8981 */ /* 0x000122000c1e1100 */
[----:B------:R-:W-:Y:S01]  /*56a80*/  PRMT R184, RZ, 0x7610, R184 ;  /* 0x00007610ffb87816 */ /* 0x000fe200000000b8 */
[----:B0-----:R-:W-:Y:S02]  /*56a90*/  @!P0 IMAD.MOV.U32 R8, RZ, RZ, R27 ;  /* 0x000000ffff088224 */ /* 0x001fe400078e001b */
[----:B------:R-:W-:Y:S01]  /*56aa0*/  @!P0 IMAD.MOV.U32 R9, RZ, RZ, R28 ;  /* 0x000000ffff098224 */ /* 0x000fe200078e001c */
[----:B------:R-:W4:Y:S04]  /*56ab0*/  LDL R27, [R1+0x12e0] ;  /* 0x0012e000011b7983 */ /* 0x000f280000100800 */
[----:B------:R-:W4:Y:S04]  /*56ac0*/  LDL R28, [R1+0x12dc] ;  /* 0x0012dc00011c7983 */ /* 0x000f280000100800 */
[----:B------:R0:W4:Y:S02]  /*56ad0*/  @!P0 LDG.E.U8 R185, desc[UR10][R8.64] ;  /* 0x0000000a08b98981 */ /* 0x000124000c1e1100 */
[----:B0-----:R-:W-:-:S02]  /*56ae0*/  @!P0 IMAD.MOV.U32 R8, RZ, RZ, R25 ;  /* 0x000000ffff088224 */ /* 0x001fc400078e0019 */
[----:B------:R-:W-:Y:S01]  /*56af0*/  @!P0 IMAD.MOV.U32 R9, RZ, RZ, R26 ;  /* 0x000000ffff098224 */ /* 0x000fe200078e001a */
[----:B------:R-:W4:Y:S04]  /*56b00*/  LDL R25, [R1+0x12a0] ;  /* 0x0012a00001197983 */ /* 0x000f280000100800 */
[----:B------:R-:W4:Y:S04]  /*56b10*/  LDL R26, [R1+0x129c] ;  /* 0x00129c00011a7983 */ /* 0x000f280000100800 */
[----:B------:R2:W4:Y:S02]  /*56b20*/  @!P0 LDG.E.U8 R184, desc[UR10][R8.64] ;  /* 0x0000000a08b88981 */ /* 0x000524000c1e1100 */
[----:B--2---:R-:W-:-:S02]  /*56b30*/  @!P0 IMAD.MOV.U32 R8, RZ, RZ, R3 ;  /* 0x000000ffff088224 */ /* 0x004fc400078e0003 */
[----:B------:R-:W2:Y:S01]  /*56b40*/  LDL R3, [R1+0x1260] ;  /* 0x0012600001037983 */ /* 0x000ea20000100800 */
[----:B------:R-:W-:Y:S01]  /*56b50*/  PRMT R183, RZ, 0x7610, R183 ;  /* 0x00007610ffb77816 */ /* 0x000fe200000000b7 */
[----:B------:R-:W-:Y:S02]  /*56b60*/  @!P0 IMAD.MOV.U32 R9, RZ, RZ, R4 ;  /* 0x000000ffff098224 */ /* 0x000fe400078e0004 */
[----:B------:R-:W2:Y:S04]  /*56b70*/  LDL R4, [R1+0x125c] ;  /* 0x00125c0001047983 */ /* 0x000ea80000100800 */
[----:B------:R3:W2:Y:S04]  /*56b80*/  @!P0 LDG.E.U8 R183, desc[UR10][R8.64] ;  /* 0x0000000a08b78981 */ /* 0x0006a8000c1e1100 */
[----:B------:R-:W2:Y:S01]  /*56b90*/  LDL.LU R39, [R1+0x11dc] ;  /* 0x0011dc0001277983 */ /* 0x000ea20000300800 */
[----:B------:R-:W-:-:S02]  /*56ba0*/  PRMT R182, RZ, 0x7610, R182 ;  /* 0x00007610ffb67816 */ /* 0x000fc400000000b6 */
[----:B------:R-:W-:Y:S02]  /*56bb0*/  PRMT R181, RZ, 0x7610, R181 ;  /* 0x00007610ffb57816 */ /* 0x000fe400000000b5 */
[----:B------:R-:W-:Y:S01]  /*56bc0*/  PRMT R180, RZ, 0x7610, R180 ;  /* 0x00007610ffb47816 */ /* 0x000fe200000000b4 */
[----:B---3--:R-:W-:Y:S02]  /*56bd0*/  @!P0 IMAD.MOV.U32 R8, RZ, RZ, R30 ;  /* 0x000000ffff088224 */ /* 0x008fe400078e001e */
[----:B------:R-:W3:Y:S01]  /*56be0*/  LDL R30, [R1+0x1220] ;  /* 0x00122000011e7983 */ /* 0x000ee20000100800 */
[----:B----4-:R-:W-:-:S03]  /*56bf0*/  @!P0 IMAD.MOV.U32 R9, RZ, RZ, R31 ;  /* 0x000000ffff098224 */ /* 0x010fc600078e001f */
[----:B------:R-:W4:Y:S04]  /*56c00*/  LDL.LU R48, [R1+0x11e0] ;  /* 0x0011e00001307983 */ /* 0x000f280000300800 */
[----:B------:R-:W4:Y:S04]  /*56c10*/  LDL.LU R44, [R1+0x119c] ;  /* 0x00119c00012c7983 */ /* 0x000f280000300800 */
[----:B------:R-:W4:Y:S04]  /*56c20*/  LDL.LU R34, [R1+0x11a0] ;  /* 0x0011a00001227983 */ /* 0x000f280000300800 */
[----:B------:R0:W4:Y:S01]  /*56c30*/  @!P0 LDG.E.U8 R182, desc[UR10][R8.64] ;  /* 0x0000000a08b68981 */ /* 0x000122000c1e1100 */
[----:B------:R-:W-:-:S02]  /*56c40*/  PRMT R179, RZ, 0x7610, R179 ;  /* 0x00007610ffb37816 */ /* 0x000fc400000000b3 */
[----:B------:R-:W-:Y:S01]  /*56c50*/  PRMT R178, RZ, 0x7610, R178 ;  /* 0x00007610ffb27816 */ /* 0x000fe200000000b2 */
[----:B------:R-:W4:Y:S04]  /*56c60*/  LDL R33, [R1+0x1354] ;  /* 0x0013540001217983 */ /* 0x000f280000100800 */
[----:B------:R-:W4:Y:S01]  /*56c70*/  LDL R32, [R1+0x1358] ;  /* 0x0013580001207983 */ /* 0x000f220000100800 */
[----:B0-----:R-:W-:Y:S02]  /*56c80*/  @!P0 IMAD.MOV.U32 R8, RZ, RZ, R27 ;  /* 0x000000ffff088224 */ /* 0x001fe400078e001b */
[----:B------:R-:W-:Y:S01]  /*56c90*/  @!P0 IMAD.MOV.U32 R9, RZ, RZ, R28 ;  /* 0x000000ffff098224 */ /* 0x000fe200078e001c */
[----:B------:R-:W-:Y:S01]  /*56ca0*/  PRMT R177, RZ, 0x7610, R177 ;  /* 0x00007610ffb17816 */ /* 0x000fe200000000b1 */
[----:B------:R-:W4:Y:S04]  /*56cb0*/  LDL R28, [R1+0x13cc] ;  /* 0x0013cc00011c7983 */ /* 0x000f280000100800 */
[----:B------:R0:W4:Y:S04]  /*56cc0*/  @!P0 LDG.E.U8 R181, desc[UR10][R8.64] ;  /* 0x0000000a08b58981 */ /* 0x000128000c1e1100 */
[----:B------:R-:W4:Y:S01]  /*56cd0*/  LDL R27, [R1+0x1314] ;  /* 0x00131400011b7983 */ /* 0x000f220000100800 */
[----:B0-----:R-:W-:-:S02]  /*56ce0*/  @!P0 IMAD.MOV.U32 R8, RZ, RZ, R25 ;  /* 0x000000ffff088224 */ /* 0x001fc400078e0019 */
[----:B------:R-:W-:Y:S01]  /*56cf0*/  @!P0 IMAD.MOV.U32 R9, RZ, RZ, R26 ;  /* 0x000000ffff098224 */ /* 0x000fe200078e001a */
[----:B------:R-:W4:Y:S04]  /*56d00*/  LDL R25, [R1+0x1394] ;  /* 0x0013940001197983 */ /* 0x000f280000100800 */
[----:B------:R-:W4:Y:S04]  /*56d10*/  LDL R26, [R1+0x13d0] ;  /* 0x0013d000011a7983 */ /* 0x000f280000100800 */
[----:B------:R2:W4:Y:S02]  /*56d20*/  @!P0 LDG.E.U8 R180, desc[UR10][R8.64] ;  /* 0x0000000a08b48981 */ /* 0x000524000c1e1100 */
[----:B--2---:R-:W-:-:S02]  /*56d30*/  @!P0 IMAD.MOV.U32 R8, RZ, RZ, R3 ;  /* 0x000000ffff088224 */ /* 0x004fc400078e0003 */
[----:B------:R-:W2:Y:S01]  /*56d40*/  LDL R3, [R1+0x1398] ;  /* 0x0013980001037983 */ /* 0x000ea20000100800 */
[----:B------:R-:W-:-:S03]  /*56d50*/  @!P0 IMAD.MOV.U32 R9, RZ, RZ, R4 ;  /* 0x000000ffff098224 */ /* 0x000fc600078e0004 */
[----:B------:R-:W2:Y:S04]  /*56d60*/  LDL R4, [R1+0x1318] ;  /* 0x0013180001047983 */ /* 0x000ea80000100800 */
[----:B------:R0:W2:Y:S02]  /*56d70*/  @!P0 LDG.E.U8 R179, desc[UR10][R8.64] ;  /* 0x0000000a08b38981 */ /* 0x0000a4000c1e1100 */
[----:B0-----:R-:W-:Y:S02]  /*56d80*/  @!P0 IMAD.MOV.U32 R9, RZ, RZ, R7 ;  /* 0x000000ffff098224 */ /* 0x001fe400078e0007 */
[----:B------:R0:W-:Y:S01]  /*56d90*/  STL [R1+0x2b50], R7 ;  /* 0x002b500701007387 */ /* 0x0001e20000100800 */
[----:B------:R-:W-:Y:S02]  /*56da0*/  PRMT R176, RZ, 0x7610, R176 ;  /* 0x00007610ffb07816 */ /* 0x000fe400000000b0 */
[----:B------:R-:W-:Y:S01]  /*56db0*/  PRMT R175, RZ, 0x7610, R175 ;  /* 0x00007610ffaf7816 */ /* 0x000fe200000000af */
[----:B0-----:R-:W2:Y:S04]  /*56dc0*/  LDL.LU R7, [R1+0x1210] ;  /* 0x0012100001077983 */ /* 0x001ea80000300800 */
[----:B------:R-:W2:Y:S01]  /*56dd0*/  LDL R31, [R1+0x12d4] ;  /* 0x0012d400011f7983 */ /* 0x000ea20000100800 */
[----:B---3--:R-:W-:-:S03]  /*56de0*/  @!P0 IMAD.MOV.U32 R8, RZ, RZ, R30 ;  /* 0x000000ffff088224 */ /* 0x008fc600078e001e */
[----:B------:R-:W3:Y:S04]  /*56df0*/  LDL R30, [R1+0x12d8] ;  /* 0x0012d800011e7983 */ /* 0x000ee80000100800 */
[----:B------:R4:W3:Y:S02]  /*56e00*/  @!P0 LDG.E.U8 R178, desc[UR10][R8.64] ;  /* 0x0000000a08b28981 */ /* 0x0008e4000c1e1100 */
[----:B----4-:R-:W-:Y:S02]  /*56e10*/  @!P0 IMAD.MOV.U32 R8, RZ, RZ, R48 ;  /* 0x000000ffff088224 */ /* 0x010fe400078e0030 */
[----:B------:R-:W-:-:S05]  /*56e20*/  @!P0 IMAD.MOV.U32 R9, RZ, RZ, R39 ;  /* 0x000000ffff098224 */ /* 0x000fca00078e0027 */
[----:B------:R0:W4:Y:S02]  /*56e30*/  @!P0 LDG.E.U8 R177, desc[UR10][R8.64] ;  /* 0x0000000a08b18981 */ /* 0x000124000c1e1100 */
[----:B0-----:R-:W-:Y:S02]  /*56e40*/  @!P0 IMAD.MOV.U32 R8, RZ, RZ, R34 ;  /* 0x000000ffff088224 */ /* 0x001fe400078e0022 */
[----:B------:R-:W-:-:S05]  /*56e50*/  @!P0 IMAD.MOV.U32 R9, RZ, RZ, R44 ;  /* 0x000000ffff098224 */ /* 0x000fca00078e002c */
[----:B------:R0:W4:Y:S02]  /*56e60*/  @!P0 LDG.E.U8 R176, desc[UR10][R8.64] ;  /* 0x0000000a08b08981 */ /* 0x000124000c1e1100 */
[----:B0-----:R-:W-:Y:S02]  /*56e70*/  @!P0 IMAD.MOV.U32 R8, RZ, RZ, R26 ;  /* 0x000000ffff088224 */ /* 0x001fe400078e001a */
[----:B------:R-:W-:Y:S01]  /*56e80*/  @!P0 IMAD.MOV.U32 R9, RZ, RZ, R28 ;  /* 0x000000ffff098224 */ /* 0x000fe200078e001c */
        /* <DEDUP_REMOVED lines=8> */
[----:B------:R-:W-:Y:S01]  /*56f10*/  PRMT R172, RZ, 0x7610, R172 ;  /* 0x00007610ffac7816 */ /* 0x000fe200000000ac */
[----:B------:R-:W2:Y:S04]  /*56f20*/  LDL R25, [R1+0x1254] ;  /* 0x0012540001197983 */ /* 0x000ea80000100800 */
[----:B------:R0:W2:Y:S02]  /*56f30*/  @!P0 LDG.E.U8 R174, desc[UR10][R8.64] ;  /* 0x0000000a08ae8981 */ /* 0x0000a4000c1e1100 */
[----:B0-----:R-:W-:-:S02]  /*56f40*/  @!P0 IMAD.MOV.U32 R8, RZ, RZ, R32 ;  /* 0x000000ffff088224 */ /* 0x001fc400078e0020 */
[----:B------:R-:W-:-:S05]  /*56f50*/  @!P0 IMAD.MOV.U32 R9, RZ, RZ, R33 ;  /* 0x000000ffff098224 */ /* 0x000fca00078e0021 */
[----:B------:R0:W2:Y:S01]  /*56f60*/  @!P0 LDG.E.U8 R173, desc[UR10][R8.64] ;  /* 0x0000000a08ad8981 */ /* 0x0000a2000c1e1100 */
[----:B------:R-:W-:Y:S01]  /*56f70*/  PRMT R171, RZ, 0x7610, R171 ;  /* 0x00007610ffab7816 */ /* 0x000fe200000000ab */
[----:B0-----:R-:W-:Y:S02]  /*56f80*/  @!P0 IMAD.MOV.U32 R8, RZ, RZ, R4 ;  /* 0x000000ffff088224 */ /* 0x001fe400078e0004 */
[----:B------:R-:W-:Y:S01]  /*56f90*/  @!P0 IMAD.MOV.U32 R9, RZ, RZ, R27 ;  /* 0x000000ffff098224 */ /* 0x000fe200078e001b */
[----:B------:R-:W2:Y:S01]  /*56fa0*/  LDL R4, [R1+0x1218] ;  /* 0x0012180001047983 */ /* 0x000ea20000100800 */
[----:B------:R-:W-:-:S03]  /*56fb0*/  PRMT R170, RZ, 0x7610, R170 ;  /* 0x00007610ffaa7816 */ /* 0x000fc600000000aa */
[----:B------:R-:W2:Y:S04]  /*56fc0*/  LDL.LU R37, [R1+0x11d4] ;  /* 0x0011d40001257983 */ /* 0x000ea80000300800 */
[----:B------:R-:W2:Y:S04]  /*56fd0*/  LDL.LU R27, [R1+0x11d8] ;  /* 0x0011d800011b7983 */ /* 0x000ea80000300800 */
[----:B------:R0:W2:Y:S04]  /*56fe0*/  @!P0 LDG.E.U8 R172, desc[UR10][R8.64] ;  /* 0x0000000a08ac8981 */ /* 0x0000a8000c1e1100 */
[----:B------:R-:W2:Y:S01]  /*56ff0*/  LDL.LU R32, [R1+0x1198] ;  /* 0x0011980001207983 */ /* 0x000ea20000300800 */
[----:B------:R-:W-:-:S03]  /*57000*/  PRMT R169, RZ, 0x7610, R169 ;  /* 0x00007610ffa97816 */ /* 0x000fc600000000a9 */
[----:B------:R-:W2:Y:S01]  /*57010*/  LDL R33, [R1+0x13c4] ;  /* 0x0013c40001217983 */ /* 0x000ea20000100800 */
[----:B0-----:R-:W-:Y:S01]  /*57020*/  @!P0 IMAD.MOV.U32 R9, RZ, RZ, R31 ;  /* 0x000000ffff098224 */ /* 0x001fe200078e001f */
[----:B------:R-:W-:Y:S02]  /*57030*/  PRMT R168, RZ, 0x7610, R168 ;  /* 0x00007610ffa87816 */ /* 0x000fe400000000a8 */
[----:B------:R-:W2:Y:S01]  /*57040*/  LDL R31, [R1+0x13bc] ;  /* 0x0013bc00011f7983 */ /* 0x000ea20000100800 */
[----:B---3--:R-:W-:-:S03]  /*57050*/  @!P0 IMAD.MOV.U32 R8, RZ, RZ, R30 ;  /* 0x000000ffff088224 */ /* 0x008fc600078e001e */
[----:B------:R-:W3:Y:S04]  /*57060*/  LDL R30, [R1+0x13c0] ;  /* 0x0013c000011e7983 */ /* 0x000ee80000100800 */
[----:B------:R4:W3:Y:S02]  /*57070*/  @!P0 LDG.E.U8 R171, desc[UR10][R8.64] ;  /* 0x0000000a08ab8981 */ /* 0x0008e4000c1e1100 */
[----:B----4-:R-:W-:Y:S02]  /*57080*/  @!P0 IMAD.MOV.U32 R8, RZ, RZ, R26 ;  /* 0x000000ffff088224 */ /* 0x010fe400078e001a */
[----:B------:R-:W-:Y:S01]  /*57090*/  @!P0 IMAD.MOV.U32 R9, RZ, RZ, R28 ;  /* 0x000000ffff098224 */ /* 0x000fe200078e001c */
[----:B------:R-:W-:Y:S01]  /*570a0*/  PRMT R167, RZ, 0x7610, R167 ;  /* 0x00007610ffa77816 */ /* 0x000fe200000000a7 */
[----:B------:R-:W4:Y:S04]  /*570b0*/  LDL R28, [R1+0x138c] ;  /* 0x00138c00011c7983 */ /* 0x000f280000100800 */
[----:B------:R2:W4:Y:S04]  /*570c0*/  @!P0 LDG.E.U8 R170, desc[UR10][R8.64] ;  /* 0x0000000a08aa8981 */ /* 0x000528000c1e1100 */
[----:B------:R-:W4:Y:S01]  /*570d0*/  LDL R26, [R1+0x1390] ;  /* 0x00139000011a7983 */ /* 0x000f220000100800 */
[----:B--2---:R-:W-:-:S03]  /*570e0*/  @!P0 IMAD.MOV.U32 R8, RZ, RZ, R3 ;  /* 0x000000ffff088224 */ /* 0x004fc600078e0003 */
[----:B------:R-:W2:Y:S01]  /*570f0*/  LDL R3, [R1+0x1194] ;  /* 0x0011940001037983 */ /* 0x000ea20000100800 */
[----:B------:R-:W-:-:S03]  /*57100*/  @!P0 IMAD.MOV.U32 R9, RZ, RZ, R25 ;  /* 0x000000ffff098224 */ /* 0x000fc600078e0019 */
[----:B------:R-:W3:Y:S04]  /*57110*/  LDL R25, [R1+0x13c8] ;  /* 0x0013c80001197983 */ /* 0x000ee80000100800 */
[----:B------:R0:W4:Y:S02]  /*57120*/  @!P0 LDG.E.U8 R169, desc[UR10][R8.64] ;  /* 0x0000000a08a98981 */ /* 0x000124000c1e1100 */
[----:B0-----:R-:W-:Y:S02]  /*57130*/  @!P0 IMAD.MOV.U32 R9, RZ, RZ, R6 ;  /* 0x000000ffff098224 */ /* 0x001fe400078e0006 */
[----:B------:R0:W-:Y:S04]  /*57140*/  STL [R1+0x2b54], R6 ;  /* 0x002b540601007387 */ /* 0x0001e80000100800 */
[----:B0-----:R-:W4:Y:S01]  /*57150*/  LDL.LU R6, [R1+0x123c] ;  /* 0x00123c0001067983 */ /* 0x001f220000300800 */
[----:B------:R-:W-:-:S03]  /*57160*/  @!P0 IMAD.MOV.U32 R8, RZ, RZ, R4 ;  /* 0x000000ffff088224 */ /* 0x000fc600078e0004 */
[----:B------:R-:W4:Y:S04]  /*57170*/  LDL R4, [R1+0x134c] ;  /* 0x00134c0001047983 */ /* 0x000f280000100800 */
[----:B------:R0:W4:Y:S02]  /*57180*/  @!P0 LDG.E.U8 R168, desc[UR10][R8.64] ;  /* 0x0000000a08a88981 */ /* 0x000124000c1e1100 */
[----:B0-----:R-:W-:Y:S02]  /*57190*/  @!P0 IMAD.MOV.U32 R8, RZ, RZ, R27 ;  /* 0x000000ffff088224 */ /* 0x001fe400078e001b */
[----:B------:R-:W-:-:S05]  /*571a0*/  @!P0 IMAD.MOV.U32 R9, RZ, RZ, R37 ;  /* 0x000000ffff098224 */ /* 0x000fca00078e0025 */
[----:B------:R2:W4:Y:S02]  /*571b0*/  @!P0 LDG.E.U8 R167, desc[UR10][R8.64] ;  /* 0x0000000a08a78981 */ /* 0x000524000c1e1100 */
[----:B--2---:R-:W-:Y:S02]  /*571c0*/  @!P0 IMAD.MOV.U32 R9, RZ, RZ, R3 ;  /* 0x000000ffff098224 */ /* 0x004fe400078e0003 */
[----:B------:R-:W2:Y:S01]  /*571d0*/  LDL R3, [R1+0x1350] ;  /* 0x0013500001037983 */ /* 0x000ea20000100800 */
[----:B------:R-:W-:Y:S01]  /*571e0*/  PRMT R166, RZ, 0x7610, R166 ;  /* 0x00007610ffa67816 */ /* 0x000fe200000000a6 */
[----:B------:R-:W-:Y:S01]  /*571f0*/  @!P0 IMAD.MOV.U32 R8, RZ, RZ, R32 ;  /* 0x000000ffff088224 */ /* 0x000fe200078e0020 */
[----:B------:R-:W-:-:S04]  /*57200*/  PRMT R165, RZ, 0x7610, R165 ;  /* 0x00007610ffa57816 */ /* 0x000fc800000000a5 */
[----:B------:R3:W2:Y:S01]  /*57210*/  @!P0 LDG.E.U8 R166, desc[UR10][R8.64] ;  /* 0x0000000a08a68981 */ /* 0x0006a2000c1e1100 */
[----:B------:R-:W-:Y:S01]  /*57220*/  PRMT R164, RZ, 0x7610, R164 ;  /* 0x00007610ffa47816 */ /* 0x000fe200000000a4 */
[----:B---3--:R-:W-:Y:S02]  /*57230*/  @!P0 IMAD.MOV.U32 R8, RZ, RZ, R25 ;  /* 0x000000ffff088224 */ /* 0x008fe400078e0019 */
[----:B------:R-:W-:Y:S01]  /*57240*/  @!P0 IMAD.MOV.U32 R9, RZ, RZ, R33 ;  /* 0x000000ffff098224 */ /* 0x000fe200078e0021 */
[----:B------:R-:W3:Y:S04]  /*57250*/  LDL R25, [R1+0x1310] ;  /* 0x0013100001197983 */ /* 0x000ee80000100800 */
[----:B------:R-:W3:Y:S04]  /*57260*/  LDL R33, [R1+0x130c] ;  /* 0x00130c0001217983 */ /* 0x000ee80000100800 */
[----:B------:R0:W3:Y:S01]  /*57270*/  @!P0 LDG.E.U8 R165, desc[UR10][R8.64] ;  /* 0x0000000a08a58981 */ /* 0x0000e2000c1e1100 */
[----:B------:R-:W-:Y:S01]  /*57280*/  PRMT R163, RZ, 0x7610, R163 ;  /* 0x00007610ffa37816 */ /* 0x000fe200000000a3 */
[----:B0-----:R-:W-:-:S02]  /*57290*/  @!P0 IMAD.MOV.U32 R8, RZ, RZ, R30 ;  /* 0x000000ffff088224 */ /* 0x001fc400078e001e */
        /* <DEDUP_REMOVED lines=11> */
[----:B--2---:R-:W-:-:S03]  /*57350*/  @!P0 IMAD.MOV.U32 R8, RZ, RZ, R3 ;  /* 0x000000ffff088224 */ /* 0x004fc600078e0003 */
[----:B------:R-:W2:Y:S01]  /*57360*/  LDL R3, [R1+0x1250] ;  /* 0x0012500001037983 */ /* 0x000ea20000100800 */
[----:B------:R-:W-:-:S03]  /*57370*/  PRMT R162, RZ, 0x7610, R162 ;  /* 0x00007610ffa27816 */ /* 0x000fc600000000a2 */
[----:B------:R-:W2:Y:S01]  /*57380*/  LDL.LU R47, [R1+0x120c] ;  /* 0x00120c00012f7983 */ /* 0x000ea20000300800 */
[----:B------:R-:W-:-:S03]  /*57390*/  PRMT R161, RZ, 0x7610, R161 ;  /* 0x00007610ffa17816 */ /* 0x000fc600000000a1 */
[----:B------:R-:W2:Y:S04]  /*573a0*/  LDL.LU R35, [R1+0x11cc] ;  /* 0x0011cc0001237983 */ /* 0x000ea80000300800 */
[----:B------:R3:W2:Y:S01]  /*573b0*/  @!P0 LDG.E.U8 R162, desc[UR10][R8.64] ;  /* 0x0000000a08a28981 */ /* 0x0006a2000c1e1100 */
[----:B------:R-:W-:Y:S01]  /*573c0*/  PRMT R160, RZ, 0x7610, R160 ;  /* 0x00007610ffa07816 */ /* 0x000fe200000000a0 */
[----:B---3--:R-:W-:Y:S02]  /*573d0*/  @!P0 IMAD.MOV.U32 R8, RZ, RZ, R25 ;  /* 0x000000ffff088224 */ /* 0x008fe400078e0019 */
[----:B------:R-:W-:Y:S01]  /*573e0*/  @!P0 IMAD.MOV.U32 R9, RZ, RZ, R33 ;  /* 0x000000ffff098224 */ /* 0x000fe200078e0021 */
[----:B------:R-:W3:Y:S04]  /*573f0*/  LDL.LU R25, [R1+0x11d0] ;  /* 0x0011d00001197983 */ /* 0x000ee80000300800 */
[----:B------:R-:W3:Y:S04]  /*57400*/  LDL.LU R45, [R1+0x118c] ;  /* 0x00118c00012d7983 */ /* 0x000ee80000300800 */
[----:B------:R0:W3:Y:S01]  /*57410*/  @!P0 LDG.E.U8 R161, desc[UR10][R8.64] ;  /* 0x0000000a08a18981 */ /* 0x0000e2000c1e1100 */
[----:B------:R-:W-:Y:S01]  /*57420*/  PRMT R159, RZ, 0x7610, R159 ;  /* 0x00007610ff9f7816 */ /* 0x000fe2000000009f */
[----:B0-----:R-:W-:-:S02]  /*57430*/  @!P0 IMAD.MOV.U32 R8, RZ, RZ, R30 ;  /* 0x000000ffff088224 */ /* 0x001fc400078e001e */
[----:B------:R-:W-:Y:S01]  /*57440*/  @!P0 IMAD.MOV.U32 R9, RZ, RZ, R31 ;  /* 0x000000ffff098224 */ /* 0x000fe200078e001f */
[----:B------:R-:W3:Y:S04]  /*57450*/  LDL.LU R30, [R1+0x1190] ;  /* 0x00119000011e7983 */ /* 0x000ee80000300800 */
[----:B------:R-:W3:Y:S04]  /*57460*/  LDL R33, [R1+0x1384] ;  /* 0x0013840001217983 */ /* 0x000ee80000100800 */
[----:B------:R-:W3:Y:S04]  /*57470*/  LDL R31, [R1+0x1388] ;  /* 0x00138800011f7983 */ /* 0x000ee80000100800 */
[----:B------:R4:W3:Y:S02]  /*57480*/  @!P0 LDG.E.U8 R160, desc[UR10][R8.64] ;  /* 0x0000000a08a08981 */ /* 0x0008e4000c1e1100 */
[----:B----4-:R-:W-:-:S02]  /*57490*/  @!P0 IMAD.MOV.U32 R8, RZ, RZ, R26 ;  /* 0x000000ffff088224 */ /* 0x010fc400078e001a */
[----:B------:R-:W-:Y:S01]  /*574a0*/  @!P0 IMAD.MOV.U32 R9, RZ, RZ, R28 ;  /* 0x000000ffff098224 */ /* 0x000fe200078e001c */
[----:B------:R-:W-:Y:S02]  /*574b0*/  PRMT R158, RZ, 0x7610, R158 ;  /* 0x00007610ff9e7816 */ /* 0x000fe4000000009e */
[----:B------:R-:W-:Y:S02]  /*574c0*/  PRMT R157, RZ, 0x7610, R157 ;  /* 0x00007610ff9d7816 */ /* 0x000fe4000000009d */
[----:B------:R-:W-:Y:S02]  /*574d0*/  PRMT R156, RZ, 0x7610, R156 ;  /* 0x00007610ff9c7816 */ /* 0x000fe4000000009c */
[----:B------:R-:W-:Y:S01]  /*574e0*/  PRMT R155, RZ, 0x7610, R155 ;  /* 0x00007610ff9b7816 */ /* 0x000fe2000000009b */
[----:B------:R0:W4:Y:S01]  /*574f0*/  @!P0 LDG.E.U8 R159, desc[UR10][R8.64] ;  /* 0x0000000a089f8981 */ /* 0x000122000c1e1100 */
[----:B------:R-:W-:Y:S02]  /*57500*/  PRMT R154, RZ, 0x7610, R154 ;  /* 0x00007610ff9a7816 */ /* 0x000fe4000000009a */
[----:B------:R-:W-:Y:S01]  /*57510*/  PRMT R153, RZ, 0x7610, R153 ;  /* 0x00007610ff997816 */ /* 0x000fe20000000099 */
[----:B------:R-:W4:Y:S04]  /*57520*/  LDL R28, [R1+0x133c] ;  /* 0x00133c00011c7983 */ /* 0x000f280000100800 */
[----:B------:R-:W4:Y:S01]  /*57530*/  LDL R26, [R1+0x1340] ;  /* 0x00134000011a7983 */ /* 0x000f220000100800 */
[----:B0-----:R-:W-:-:S03]  /*57540*/  @!P0 IMAD.MOV.U32 R9, RZ, RZ, R4 ;  /* 0x000000ffff098224 */ /* 0x001fc600078e0004 */
[----:B------:R-:W4:Y:S01]  /*57550*/  LDL R4, [R1+0x137c] ;  /* 0x00137c0001047983 */ /* 0x000f220000100800 */
[----:B--2---:R-:W-:-:S03]  /*57560*/  @!P0 IMAD.MOV.U32 R8, RZ, RZ, R3 ;  /* 0x000000ffff088224 */ /* 0x004fc600078e0003 */
[----:B------:R-:W2:Y:S04]  /*57570*/  LDL R3, [R1+0x1380] ;  /* 0x0013800001037983 */ /* 0x000ea80000100800 */
[----:B------:R0:W2:Y:S02]  /*57580*/  @!P0 LDG.E.U8 R158, desc[UR10][R8.64] ;  /* 0x0000000a089e8981 */ /* 0x0000a4000c1e1100 */
[----:B0-----:R-:W-:Y:S02]  /*57590*/  @!P0 IMAD.MOV.U32 R8, RZ, RZ, R7 ;  /* 0x000000ffff088224 */ /* 0x001fe400078e0007 */
[----:B------:R-:W-:-:S05]  /*575a0*/  @!P0 IMAD.MOV.U32 R9, RZ, RZ, R47 ;  /* 0x000000ffff098224 */ /* 0x000fca00078e002f */
[----:B------:R3:W2:Y:S02]  /*575b0*/  @!P0 LDG.E.U8 R157, desc[UR10][R8.64] ;  /* 0x0000000a089d8981 */ /* 0x0006a4000c1e1100 */
[----:B---3--:R-:W-:Y:S02]  /*575c0*/  @!P0 IMAD.MOV.U32 R8, RZ, RZ, R25 ;  /* 0x000000ffff088224 */ /* 0x008fe400078e0019 */
[----:B------:R-:W-:-:S05]  /*575d0*/  @!P0 IMAD.MOV.U32 R9, RZ, RZ, R35 ;  /* 0x000000ffff098224 */ /* 0x000fca00078e0023 */
[----:B------:R0:W3:Y:S02]  /*575e0*/  @!P0 LDG.E.U8 R156, desc[UR10][R8.64] ;  /* 0x0000000a089c8981 */ /* 0x0000e4000c1e1100 */
[----:B0-----:R-:W-:Y:S02]  /*575f0*/  @!P0 IMAD.MOV.U32 R8, RZ, RZ, R30 ;  /* 0x000000ffff088224 */ /* 0x001fe400078e001e */
[----:B------:R-:W-:-:S05]  /*57600*/  @!P0 IMAD.MOV.U32 R9, RZ, RZ, R45 ;  /* 0x000000ffff098224 */ /* 0x000fca00078e002d */
[----:B------:R0:W3:Y:S02]  /*57610*/  @!P0 LDG.E.U8 R155, desc[UR10][R8.64] ;  /* 0x0000000a089b8981 */ /* 0x0000e4000c1e1100 */
[----:B0-----:R-:W-:Y:S02]  /*57620*/  @!P0 IMAD.MOV.U32 R8, RZ, RZ, R31 ;  /* 0x000000ffff088224 */ /* 0x001fe400078e001f */
[----:B------:R-:W-:-:S05]  /*57630*/  @!P0 IMAD.MOV.U32 R9, RZ, RZ, R33 ;  /* 0x000000ffff098224 */ /* 0x000fca00078e0021 */
[----:B------:R4:W3:Y:S04]  /*57640*/  @!P0 LDG.E.U8 R154, desc[UR10][R8.64] ;  /* 0x0000000a089a8981 */ /* 0x0008e8000c1e1100 */
[----:B------:R0:W-:Y:S01]  /*57650*/  STL [R1+0x2b58], R7 ;  /* 0x002b580701007387 */ /* 0x0001e20000100800 */
[----:B----4-:R-:W-:-:S03]  /*57660*/  @!P0 IMAD.MOV.U32 R9, RZ, RZ, R4 ;  /* 0x000000ffff098224 */ /* 0x010fc600078e0004 */
[----:B0-----:R-:W4:Y:S01]  /*57670*/  LDL.LU R7, [R1+0x1244] ;  /* 0x0012440001077983 */ /* 0x001f220000300800 */
[----:B------:R-:W-:Y:S02]  /*57680*/  PRMT R152, RZ, 0x7610, R152 ;  /* 0x00007610ff987816 */ /* 0x000fe40000000098 */
[----:B------:R-:W-:Y:S01]  /*57690*/  PRMT R23, RZ, 0x7610, R23 ;  /* 0x00007610ff177816 */ /* 0x000fe20000000017 */
[----:B------:R-:W3:Y:S04]  /*576a0*/  LDL R49, [R1+0x1308] ;  /* 0x0013080001317983 */ /* 0x000ee80000100800 */
[----:B------:R-:W4:Y:S04]  /*576b0*/  LDL R33, [R1+0x12c4] ;  /* 0x0012c40001217983 */ /* 0x000f280000100800 */
[----:B------:R-:W4:Y:S04]  /*576c0*/  LDL R31, [R1+0x12c8] ;  /* 0x0012c800011f7983 */ /* 0x000f280000100800 */
[----:B------:R-:W4:Y:S01]  /*576d0*/  LDL R4, [R1+0x1284] ;  /* 0x0012840001047983 */ /* 0x000f220000100800 */
[----:B--2---:R-:W-:-:S03]  /*576e0*/  @!P0 IMAD.MOV.U32 R8, RZ, RZ, R3 ;  /* 0x000000ffff088224 */ /* 0x004fc600078e0003 */
[----:B------:R-:W2:Y:S04]  /*576f0*/  LDL R3, [R1+0x1288] ;  /* 0x0012880001037983 */ /* 0x000ea80000100800 */
[----:B------:R0:W2:Y:S04]  /*57700*/  @!P0 LDG.E.U8 R153, desc[UR10][R8.64] ;  /* 0x0000000a08998981 */ /* 0x0000a8000c1e1100 */
[----:B------:R-:W0:Y:S04]  /*57710*/  LDL R8, [R1+0x1344] ;  /* 0x0013440001087983 */ /* 0x000e280000100800 */
[----:B------:R-:W0:Y:S02]  /*57720*/  LDL R9, [R1+0x1348] ;  /* 0x0013480001097983 */ /* 0x000e240000100800 */
[----:B0-----:R-:W-:-:S04]  /*57730*/  @!P0 LOP3.LUT R9, R9, R8, RZ, 0x3c, !PT ;  /* 0x0000000809098212 */ /* 0x001fc800078e3cff */
[----:B------:R-:W-:-:S04]  /*57740*/  @!P0 LOP3.LUT R8, R9, R8, RZ, 0x3c, !PT ;  /* 0x0000000809088212 */ /* 0x000fc800078e3cff */
[----:B------:R-:W-:-:S05]  /*57750*/  @!P0 LOP3.LUT R9, R9, R8, RZ, 0x3c, !PT ;  /* 0x0000000809098212 */ /* 0x000fca00078e3cff */
[----:B------:R0:W2:Y:S02]  /*57760*/  @!P0 LDG.E.U8 R152, desc[UR10][R8.64] ;  /* 0x0000000a08988981 */ /* 0x0000a4000c1e1100 */
[----:B0-----:R-:W-:Y:S02]  /*57770*/  @!P0 IMAD.MOV.U32 R8, RZ, RZ, R26 ;  /* 0x000000ffff088224 */ /* 0x001fe400078e001a */
[----:B------:R-:W-:Y:S01]  /*57780*/  @!P0 IMAD.MOV.U32 R9, RZ, RZ, R28 ;  /* 0x000000ffff098224 */ /* 0x000fe200078e001c */
[----:B------:R-:W2:Y:S04]  /*57790*/  LDL R26, [R1+0x1248] ;  /* 0x00124800011a7983 */ /* 0x000ea80000100800 */
[----:B------:R-:W2:Y:S04]  /*577a0*/  LDL.LU R28, [R1+0x1204] ;  /* 0x00120400011c7983 */ /* 0x000ea80000300800 */
[----:B------:R3:W2:Y:S04]  /*577b0*/  @!P0 LDG.E.U8 R23, desc[UR10][R8.64] ;  /* 0x0000000a08178981 */ /* 0x0006a8000c1e1100 */
[----:B------:R-:W4:Y:S01]  /*577c0*/  LDL R9, [R1+0x1304] ;  /* 0x0013040001097983 */ /* 0x000f220000100800 */
[----:B------:R-:W-:Y:S01]  /*577d0*/  PRMT R22, RZ, 0x7610, R22 ;  /* 0x00007610ff167816 */ /* 0x000fe20000000016 */
[----:B---3--:R-:W-:Y:S01]  /*577e0*/  @!P0 IMAD.MOV.U32 R8, RZ, RZ, R49 ;  /* 0x000000ffff088224 */ /* 0x008fe200078e0031 */
[----:B------:R-:W-:Y:S01]  /*577f0*/  PRMT R21, RZ, 0x7610, R21 ;  /* 0x00007610ff157816 */ /* 0x000fe20000000015 */
[----:B------:R-:W3:Y:S01]  /*57800*/  LDL.LU R49, [R1+0x11c8] ;  /* 0x0011c80001317983 */ /* 0x000ee20000300800 */
[----:B------:R-:W-:-:S02]  /*57810*/  PRMT R20, RZ, 0x7610, R20 ;  /* 0x00007610ff147816 */ /* 0x000fc40000000014 */
[----:B------:R-:W-:Y:S01]  /*57820*/  PRMT R19, RZ, 0x7610, R19 ;  /* 0x00007610ff137816 */ /* 0x000fe20000000013 */
[----:B----4-:R0:W4:Y:S02]  /*57830*/  @!P0 LDG.E.U8 R22, desc[UR10][R8.64] ;  /* 0x0000000a08168981 */ /* 0x010124000c1e1100 */
[----:B0-----:R-:W-:Y:S02]  /*57840*/  @!P0 IMAD.MOV.U32 R8, RZ, RZ, R31 ;  /* 0x000000ffff088224 */ /* 0x001fe400078e001f */
[----:B------:R-:W-:Y:S02]  /*57850*/  @!P0 IMAD.MOV.U32 R9, RZ, RZ, R33 ;  /* 0x000000ffff098224 */ /* 0x000fe400078e0021 */
[----:B------:R-:W4:Y:S04]  /*57860*/  LDL.LU R33, [R1+0x11c4] ;  /* 0x0011c40001217983 */ /* 0x000f280000300800 */
[----:B------:R0:W4:Y:S02]  /*57870*/  @!P0 LDG.E.U8 R21, desc[UR10][R8.64] ;  /* 0x0000000a08158981 */ /* 0x000124000c1e1100 */
[----:B0-----:R-:W-:-:S02]  /*57880*/  @!P0 IMAD.MOV.U32 R9, RZ, RZ, R4 ;  /* 0x000000ffff098224 */ /* 0x001fc400078e0004 */
[----:B--2---:R-:W-:Y:S01]  /*57890*/  @!P0 IMAD.MOV.U32 R8, RZ, RZ, R3 ;  /* 0x000000ffff088224 */ /* 0x004fe200078e0003 */
[----:B------:R-:W2:Y:S04]  /*578a0*/  LDL R4, [R1+0x1184] ;  /* 0x0011840001047983 */ /* 0x000ea80000100800 */
[----:B------:R-:W2:Y:S04]  /*578b0*/  LDL.LU R3, [R1+0x1188] ;  /* 0x0011880001037983 */ /* 0x000ea80000300800 */
[----:B------:R0:W2:Y:S01]  /*578c0*/  @!P0 LDG.E.U8 R20, desc[UR10][R8.64] ;  /* 0x0000000a08148981 */ /* 0x0000a2000c1e1100 */
[----:B------:R-:W-:Y:S01]  /*578d0*/  PRMT R18, RZ, 0x7610, R18 ;  /* 0x00007610ff127816 */ /* 0x000fe20000000012 */
[----:B0-----:R-:W-:-:S02]  /*578e0*/  @!P0 IMAD.MOV.U32 R8, RZ, RZ, R26 ;  /* 0x000000ffff088224 */ /* 0x001fc400078e001a */
[----:B------:R-:W-:-:S05]  /*578f0*/  @!P0 IMAD.MOV.U32 R9, RZ, RZ, R7 ;  /* 0x000000ffff098224 */ /* 0x000fca00078e0007 */
[----:B------:R0:W2:Y:S01]  /*57900*/  @!P0 LDG.E.U8 R19, desc[UR10][R8.64] ;  /* 0x0000000a08138981 */ /* 0x0000a2000c1e1100 */
[----:B------:R-:W-:Y:S01]  /*57910*/  PRMT R17, RZ, 0x7610, R17 ;  /* 0x00007610ff117816 */ /* 0x000fe20000000011 */
[----:B0-----:R-:W-:Y:S02]  /*57920*/  @!P0 IMAD.MOV.U32 R8, RZ, RZ, R0 ;  /* 0x000000ffff088224 */ /* 0x001fe400078e0000 */
[----:B------:R-:W-:-:S05]  /*57930*/  @!P0 IMAD.MOV.U32 R9, RZ, RZ, R28 ;  /* 0x000000ffff098224 */ /* 0x000fca00078e001c */
[----:B------:R3:W2:Y:S04]  /*57940*/  @!P0 LDG.E.U8 R18, desc[UR10][R8.64] ;  /* 0x0000000a08128981 */ /* 0x0006a8000c1e1100 */
[----:B------:R0:W-:Y:S01]  /*57950*/  STL [R1+0x2b5c], R7 ;  /* 0x002b5c0701007387 */ /* 0x0001e20000100800 */
[----:B------:R-:W-:Y:S01]  /*57960*/  PRMT R16, RZ, 0x7610, R16 ;  /* 0x00007610ff107816 */ /* 0x000fe20000000010 */
[----:B---3--:R-:W-:Y:S02]  /*57970*/  @!P0 IMAD.MOV.U32 R8, RZ, RZ, R49 ;  /* 0x000000ffff088224 */ /* 0x008fe400078e0031 */
[----:B0-----:R-:W3:Y:S04]  /*57980*/  LDL.LU R7, [R1+0x1240] ;  /* 0x0012400001077983 */ /* 0x001ee80000300800 */
[----:B------:R0:W-:Y:S04]  /*57990*/  STL [R1+0x2b60], R0 ;  /* 0x002b600001007387 */ /* 0x0001e80000100800 */
[----:B0-----:R-:W3:Y:S04]  /*579a0*/  LDL.LU R0, [R1+0x127c] ;  /* 0x00127c0001007983 */ /* 0x001ee80000300800 */
[----:B------:R-:W3:Y:S04]  /*579b0*/  LDL.LU R31, [R1+0x11bc] ;  /* 0x0011bc00011f7983 */ /* 0x000ee80000300800 */
[----:B------:R-:W3:Y:S01]  /*579c0*/  LDL.LU R26, [R1+0x11fc] ;  /* 0x0011fc00011a7983 */ /* 0x000ee20000300800 */
[----:B----4-:R-:W-:-:S05]  /*579d0*/  @!P0 IMAD.MOV.U32 R9, RZ, RZ, R33 ;  /* 0x000000ffff098224 */ /* 0x010fca00078e0021 */
[----:B------:R2:W4:Y:S02]  /*579e0*/  @!P0 LDG.E.U8 R17, desc[UR10][R8.64] ;  /* 0x0000000a08118981 */ /* 0x000524000c1e1100 */
[----:B--2---:R-:W-:Y:S02]  /*579f0*/  @!P0 IMAD.MOV.U32 R8, RZ, RZ, R3 ;  /* 0x000000ffff088224 */ /* 0x004fe400078e0003 */
[----:B------:R-:W-:Y:S02]  /*57a00*/  @!P0 IMAD.MOV.U32 R9, RZ, RZ, R4 ;  /* 0x000000ffff098224 */ /* 0x000fe400078e0004 */
[----:B------:R-:W2:Y:S04]  /*57a10*/  LDL.LU R4, [R1+0x11c0] ;  /* 0x0011c00001047983 */ /* 0x000ea80000300800 */
[----:B------:R0:W4:Y:S04]  /*57a20*/  @!P0 LDG.E.U8 R16, desc[UR10][R8.64] ;  /* 0x0000000a08108981 */ /* 0x000128000c1e1100 */
[----:B------:R-:W0:Y:S04]  /*57a30*/  LDL R8, [R1+0x12fc] ;  /* 0x0012fc0001087983 */ /* 0x000e280000100800 */
[----:B------:R-:W0:Y:S01]  /*57a40*/  LDL R9, [R1+0x1300] ;  /* 0x0013000001097983 */ /* 0x000e220000100800 */
[----:B------:R-:W-:-:S02]  /*57a50*/  PRMT R15, RZ, 0x7610, R15 ;  /* 0x00007610ff0f7816 */ /* 0x000fc4000000000f */
[----:B0-----:R-:W-:-:S04]  /*57a60*/  @!P0 LOP3.LUT R9, R9, R8, RZ, 0x3c, !PT ;  /* 0x0000000809098212 */ /* 0x001fc800078e3cff */
[----:B------:R-:W-:-:S04]  /*57a70*/  @!P0 LOP3.LUT R8, R9, R8, RZ, 0x3c, !PT ;  /* 0x0000000809088212 */ /* 0x000fc800078e3cff */
[----:B------:R-:W-:-:S05]  /*57a80*/  @!P0 LOP3.LUT R9, R9, R8, RZ, 0x3c, !PT ;  /* 0x0000000809098212 */ /* 0x000fca00078e3cff */
[----:B------:R0:W4:Y:S04]  /*57a90*/  @!P0 LDG.E.U8 R15, desc[UR10][R8.64] ;  /* 0x0000000a080f8981 */ /* 0x000128000c1e1100 */
[----:B------:R-:W0:Y:S04]  /*57aa0*/  LDL R8, [R1+0x12bc] ;  /* 0x0012bc0001087983 */ /* 0x000e280000100800 */
[----:B------:R-:W0:Y:S01]  /*57ab0*/  LDL R9, [R1+0x12c0] ;  /* 0x0012c00001097983 */ /* 0x000e220000100800 */
[----:B------:R-:W-:Y:S02]  /*57ac0*/  PRMT R14, RZ, 0x7610, R14 ;  /* 0x00007610ff0e7816 */ /* 0x000fe4000000000e */
[----:B0-----:R-:W-:-:S04]  /*57ad0*/  @!P0 LOP3.LUT R9, R9, R8, RZ, 0x3c, !PT ;  /* 0x0000000809098212 */ /* 0x001fc800078e3cff */
[----:B------:R-:W-:-:S04]  /*57ae0*/  @!P0 LOP3.LUT R8, R9, R8, RZ, 0x3c, !PT ;  /* 0x0000000809088212 */ /* 0x000fc800078e3cff */
[----:B------:R-:W-:-:S05]  /*57af0*/  @!P0 LOP3.LUT R9, R9, R8, RZ, 0x3c, !PT ;  /* 0x0000000809098212 */ /* 0x000fca00078e3cff */
[----:B------:R0:W4:Y:S04]  /*57b00*/  @!P0 LDG.E.U8 R14, desc[UR10][R8.64] ;  /* 0x0000000a080e8981 */ /* 0x000128000c1e1100 */
[----:B------:R-:W0:Y:S04]  /*57b10*/  LDL R9, [R1+0x1280] ;  /* 0x0012800001097983 */ /* 0x000e280000100800 */
[----:B------:R1:W-:Y:S04]  /*57b20*/  STL.64 [R1+0x2de8], R150 ;  /* 0x002de89601007387 */ /* 0x0003e80000100a00 */
[----:B-1----:R-:W4:Y:S04]  /*57b30*/  LDL.LU R150, [R1+0xfa0] ;  /* 0x000fa00001967983 */ /* 0x002f280000300800 */
[----:B------:R-:W4:Y:S04]  /*57b40*/  LDL.LU R151, [R1+0xf8c] ;  /* 0x000f8c0001977983 */ /* 0x000f280000300800 */
[----:B------:R1:W-:Y:S04]  /*57b50*/  STL [R1+0x2de4], R149 ;  /* 0x002de49501007387 */ /* 0x0003e80000100800 */
[----:B-1----:R-:W4:Y:S04]  /*57b60*/  LDL.LU R149, [R1+0xfb4] ;  /* 0x000fb40001957983 */ /* 0x002f280000300800 */
[----:B------:R1:W-:Y:S04]  /*57b70*/  STL [R1+0x2de0], R50 ;  /* 0x002de03201007387 */ /* 0x0003e80000100800 */
[----:B-1----:R-:W4:Y:S04]  /*57b80*/  LDL.LU R50, [R1+0xfc8] ;  /* 0x000fc80001327983 */ /* 0x002f280000300800 */
[----:B------:R1:W-:Y:S04]  /*57b90*/  STL.64 [R1+0x2dd8], R48 ;  /* 0x002dd83001007387 */ /* 0x0003e80000100a00 */
[----:B-1----:R-:W4:Y:S04]  /*57ba0*/  LDL.LU R48, [R1+0xff0] ;  /* 0x000ff00001307983 */ /* 0x002f280000300800 */
[----:B------:R-:W4:Y:S04]  /*57bb0*/  LDL.LU R49, [R1+0xfdc] ;  /* 0x000fdc0001317983 */ /* 0x000f280000300800 */
[----:B------:R1:W-:Y:S04]  /*57bc0*/  STL.64 [R1+0x2dd0], R46 ;  /* 0x002dd02e01007387 */ /* 0x0003e80000100a00 */
[----:B-1----:R-:W2:Y:S04]  /*57bd0*/  LDL.LU R46, [R1+0x1018] ;  /* 0x00101800012e7983 */ /* 0x002ea80000300800 */
        /* <DEDUP_REMOVED lines=11> */
[----:B-1----:R-:W4:Y:S04]  /*57c90*/  LDL.LU R38, [R1+0x10b8] ;  /* 0x0010b80001267983 */ /* 0x002f280000300800 */
[----:B------:R-:W4:Y:S04]  /*57ca0*/  LDL.LU R39, [R1+0x10a4] ;  /* 0x0010a40001277983 */ /* 0x000f280000300800 */
[----:B------:R1:W-:Y:S04]  /*57cb0*/  STL.64 [R1+0x2da8], R36 ;  /* 0x002da82401007387 */ /* 0x0003e80000100a00 */
[----:B-1----:R-:W4:Y:S04]  /*57cc0*/  LDL.LU R36, [R1+0x10e0] ;  /* 0x0010e00001247983 */ /* 0x002f280000300800 */
[----:B------:R-:W4:Y:S04]  /*57cd0*/  LDL.LU R37, [R1+0x10cc] ;  /* 0x0010cc0001257983 */ /* 0x000f280000300800 */
[----:B------:R1:W-:Y:S04]  /*57ce0*/  STL.64 [R1+0x2da0], R34 ;  /* 0x002da02201007387 */ /* 0x0003e80000100a00 */
[----:B-1----:R-:W4:Y:S04]  /*57cf0*/  LDL.LU R34, [R1+0x1108] ;  /* 0x0011080001227983 */ /* 0x002f280000300800 */
[----:B------:R-:W4:Y:S01]  /*57d00*/  LDL.LU R35, [R1+0x10f4] ;  /* 0x0010f40001237983 */ /* 0x000f220000300800 */
[----:B------:R-:W1:Y:S01]  /*57d10*/  S2R R238, SR_TID.X ;  /* 0x0000000000ee7919 */ /* 0x000e620000002100 */
[----:B------:R-:W1:Y:S01]  /*57d20*/  S2R R237, SR_TID.X ;  /* 0x0000000000ed7919 */ /* 0x000e620000002100 */
[----:B------:R-:W-:-:S02]  /*57d30*/  PRMT R13, RZ, 0x7610, R13 ;  /* 0x00007610ff0d7816 */ /* 0x000fc4000000000d */
[----:B------:R-:W-:Y:S02]  /*57d40*/  PRMT R11, RZ, 0x7610, R11 ;  /* 0x00007610ff0b7816 */ /* 0x000fe4000000000b */
[----:B------:R-:W-:Y:S01]  /*57d50*/  PRMT R10, RZ, 0x7610, R10 ;  /* 0x00007610ff0a7816 */ /* 0x000fe2000000000a */
[----:B------:R3:W-:Y:S04]  /*57d60*/  STL.64 [R1+0x2d98], R32 ;  /* 0x002d982001007387 */ /* 0x0007e80000100a00 */
[----:B---3--:R-:W3:Y:S04]  /*57d70*/  LDL.LU R32, [R1+0x1130] ;  /* 0x0011300001207983 */ /* 0x008ee80000300800 */
[----:B------:R-:W3:Y:S04]  /*57d80*/  LDL.LU R33, [R1+0x111c] ;  /* 0x00111c0001217983 */ /* 0x000ee80000300800 */
[----:B------:R1:W-:Y:S04]  /*57d90*/  STL.64 [R1+0x2d90], R30 ;  /* 0x002d901e01007387 */ /* 0x0003e80000100a00 */
[----:B-1----:R-:W3:Y:S01]  /*57da0*/  LDL.LU R30, [R1+0x1158] ;  /* 0x00115800011e7983 */ /* 0x002ee20000300800 */
[----:B------:R-:W-:-:S02]  /*57db0*/  LOP3.LUT R238, R238, 0x7f, RZ, 0xc0, !PT ;  /* 0x0000007feeee7812 */ /* 0x000fc400078ec0ff */
[----:B------:R-:W-:Y:S02]  /*57dc0*/  LOP3.LUT R237, R237, 0x7f, RZ, 0xc0, !PT ;  /* 0x0000007feded7812 */ /* 0x000fe400078ec0ff */
[----:B------:R-:W-:Y:S02]  /*57dd0*/  LOP3.LUT R238, R238, 0x20, RZ, 0x3c, !PT ;  /* 0x00000020eeee7812 */ /* 0x000fe400078e3cff */
[----:B------:R-:W-:-:S03]  /*57de0*/  LOP3.LUT R237, R237, 0x30, RZ, 0x3c, !PT ;  /* 0x00000030eded7812 */ /* 0x000fc600078e3cff */
        /* <DEDUP_REMOVED lines=26> */
[----:B------:R-:W-:Y:S01]  /*57f90*/  STS.U8 [R237+UR4+0xa980], R119 ;  /* 0x00a98077ed007988 */ /* 0x000fe20008000004 */
[----:B0-----:R-:W-:-:S02]  /*57fa0*/  @!P0 IMAD.MOV.U32 R8, RZ, RZ, R9 ;  /* 0x000000ffff088224 */ /* 0x001fc400078e0009 */
[----:B------:R-:W-:-:S05]  /*57fb0*/  @!P0 IMAD.MOV.U32 R9, RZ, RZ, R0 ;  /* 0x000000ffff098224 */ /* 0x000fca00078e0000 */
[----:B------:R0:W3:Y:S02]  /*57fc0*/  @!P0 LDG.E.U8 R13, desc[UR10][R8.64] ;  /* 0x0000000a080d8981 */ /* 0x0000e4000c1e1100 */
[----:B0-----:R-:W-:Y:S02]  /*57fd0*/  @!P0 IMAD.MOV.U32 R8, RZ, RZ, R7 ;  /* 0x000000ffff088224 */ /* 0x001fe400078e0007 */
[----:B------:R-:W-:-:S05]  /*57fe0*/  @!P0 IMAD.MOV.U32 R9, RZ, RZ, R6 ;  /* 0x000000ffff098224 */ /* 0x000fca00078e0006 */
[----:B------:R0:W3:Y:S02]  /*57ff0*/  @!P0 LDG.E.U8 R11, desc[UR10][R8.64] ;  /* 0x0000000a080b8981 */ /* 0x0000e4000c1e1100 */
[----:B0-----:R-:W-:Y:S02]  /*58000*/  @!P0 IMAD.MOV.U32 R8, RZ, RZ, R239 ;  /* 0x000000ffff088224 */ /* 0x001fe400078e00ef */
[----:B------:R-:W-:-:S05]  /*58010*/  @!P0 IMAD.MOV.U32 R9, RZ, RZ, R26 ;  /* 0x000000ffff098224 */ /* 0x000fca00078e001a */
[----:B------:R0:W3:Y:S02]  /*58020*/  @!P0 LDG.E.U8 R10, desc[UR10][R8.64] ;  /* 0x0000000a080a8981 */ /* 0x0000e4000c1e1100 */
[----:B0-----:R-:W-:Y:S02]  /*58030*/  @!P0 IMAD.MOV.U32 R9, RZ, RZ, R31 ;  /* 0x000000ffff098224 */ /* 0x001fe400078e001f */
[----:B------:R-:W3:Y:S04]  /*58040*/  LDL.LU R31, [R1+0x1144] ;  /* 0x00114400011f7983 */ /* 0x000ee80000300800 */
[----:B------:R0:W-:Y:S04]  /*58050*/  STL.64 [R1+0x2d88], R28 ;  /* 0x002d881c01007387 */ /* 0x0001e80000100a00 */
[----:B0-----:R-:W3:Y:S04]  /*58060*/  LDL.LU R29, [R1+0x116c] ;  /* 0x00116c00011d7983 */ /* 0x001ee80000300800 */
[----:B------:R-:W-:Y:S04]  /*58070*/  STL.64 [R1+0x2d80], R26 ;  /* 0x002d801a01007387 */ /* 0x000fe80000100a00 */
[----:B------:R-:W-:Y:S04]  /*58080*/  STL.64 [R1+0x2d78], R24 ;  /* 0x002d781801007387 */ /* 0x000fe80000100a00 */
[----:B------:R-:W-:Y:S04]  /*58090*/  STL [R1+0x3000], R148 ;  /* 0x0030009401007387 */ /* 0x000fe80000100800 */
[----:B------:R-:W-:Y:S04]  /*580a0*/  STL.64 [R1+0x2ff8], R146 ;  /* 0x002ff89201007387 */ /* 0x000fe80000100a00 */
[----:B------:R-:W-:Y:S04]  /*580b0*/  STL [R1+0x2ff0], R145 ;  /* 0x002ff09101007387 */ /* 0x000fe80000100800 */
        /* <DEDUP_REMOVED lines=18> */
[----:B--2---:R-:W-:Y:S04]  /*581e0*/  STS.U8 [R237+UR4+0x2d80], R40 ;  /* 0x002d8028ed007988 */ /* 0x004fe80008000004 */
[----:B----4-:R-:W-:Y:S04]  /*581f0*/  STS.U8 [R237+UR4+0x3180], R41 ;  /* 0x00318029ed007988 */ /* 0x010fe80008000004 */
[----:B------:R-:W-:Y:S04]  /*58200*/  STS.U8 [R237+UR4+0x2580], R38 ;  /* 0x00258026ed007988 */ /* 0x000fe80008000004 */
[----:B------:R-:W-:Y:S04]  /*58210*/  STS.U8 [R237+UR4+0x2980], R39 ;  /* 0x00298027ed007988 */ /* 0x000fe80008000004 */
[----:B------:R-:W-:Y:S04]  /*58220*/  STS.U8 [R237+UR4+0x1d80], R36 ;  /* 0x001d8024ed007988 */ /* 0x000fe80008000004 */
[----:B------:R-:W-:Y:S04]  /*58230*/  STS.U8 [R237+UR4+0x2180], R37 ;  /* 0x00218025ed007988 */ /* 0x000fe80008000004 */
[----:B------:R0:W-:Y:S04]  /*58240*/  STS.U8 [R237+UR4+0x1580], R34 ;  /* 0x00158022ed007988 */ /* 0x0001e80008000004 */
[----:B------:R1:W-:Y:S04]  /*58250*/  STS.U8 [R237+UR4+0x1980], R35 ;  /* 0x00198023ed007988 */ /* 0x0003e80008000004 */
[----:B0-----:R-:W2:Y:S04]  /*58260*/  LDL.LU R34, [R1+0x1168] ;  /* 0x0011680001227983 */ /* 0x001ea80000300800 */
[----:B-1----:R-:W4:Y:S04]  /*58270*/  LDL.LU R35, [R1+0x1154] ;  /* 0x0011540001237983 */ /* 0x002f280000300800 */
[----:B------:R-:W4:Y:S04]  /*58280*/  LDL.LU R36, [R1+0x1140] ;  /* 0x0011400001247983 */ /* 0x000f280000300800 */
[----:B------:R-:W4:Y:S04]  /*58290*/  LDL.LU R37, [R1+0x112c] ;  /* 0x00112c0001257983 */ /* 0x000f280000300800 */
[----:B------:R-:W4:Y:S04]  /*582a0*/  LDL.LU R38, [R1+0x1118] ;  /* 0x0011180001267983 */ /* 0x000f280000300800 */
[----:B------:R-:W4:Y:S04]  /*582b0*/  LDL.LU R39, [R1+0x1104] ;  /* 0x0011040001277983 */ /* 0x000f280000300800 */
[----:B------:R-:W4:Y:S04]  /*582c0*/  LDL.LU R40, [R1+0x10f0] ;  /* 0x0010f00001287983 */ /* 0x000f280000300800 */
[----:B------:R-:W4:Y:S04]  /*582d0*/  LDL.LU R41, [R1+0x10dc] ;  /* 0x0010dc0001297983 */ /* 0x000f280000300800 */
[----:B------:R0:W-:Y:S02]  /*582e0*/  STS.U8 [R237+UR4+0xad80], R236 ;  /* 0x00ad80eced007988 */ /* 0x0001e40008000004 */
[----:B0-----:R-:W0:Y:S02]  /*582f0*/  S2R R236, SR_TID.X ;  /* 0x0000000000ec7919 */ /* 0x001e240000002100 */
[----:B------:R1:W-:Y:S04]  /*58300*/  STS.U8 [R237+UR4+0x3580], R42 ;  /* 0x0035802aed007988 */ /* 0x0003e80008000004 */
[----:B------:R1:W-:Y:S04]  /*58310*/  STS.U8 [R237+UR4+0x3980], R43 ;  /* 0x0039802bed007988 */ /* 0x0003e80008000004 */
[----:B------:R1:W-:Y:S04]  /*58320*/  STS.U8 [R237+UR4+0x3d80], R44 ;  /* 0x003d802ced007988 */ /* 0x0003e80008000004 */
[----:B------:R0:W-:Y:S01]  /*58330*/  STS.U8 [R237+UR4+0x4180], R45 ;  /* 0x0041802ded007988 */ /* 0x0001e20008000004 */
[----:B------:R-:W-:-:S03]  /*58340*/  PRMT R2, RZ, 0x7610, R2 ;  /* 0x00007610ff027816 */ /* 0x000fc60000000002 */
[----:B------:R0:W-:Y:S01]  /*58350*/  STS.U8 [R237+UR4+0x4580], R46 ;  /* 0x0045802eed007988 */ /* 0x0001e20008000004 */
[----:B------:R-:W-:-:S03]  /*58360*/  @!P0 IMAD.MOV.U32 R8, RZ, RZ, R4 ;  /* 0x000000ffff088224 */ /* 0x000fc600078e0004 */
[----:B-1----:R-:W4:Y:S04]  /*58370*/  LDL.LU R42, [R1+0x10c8] ;  /* 0x0010c800012a7983 */ /* 0x002f280000300800 */
[----:B------:R-:W4:Y:S04]  /*58380*/  LDL.LU R43, [R1+0x10b4] ;  /* 0x0010b400012b7983 */ /* 0x000f280000300800 */
[----:B------:R-:W4:Y:S04]  /*58390*/  LDL.LU R44, [R1+0x10a0] ;  /* 0x0010a000012c7983 */ /* 0x000f280000300800 */
[----:B0-----:R-:W4:Y:S04]  /*583a0*/  LDL.LU R45, [R1+0x108c] ;  /* 0x00108c00012d7983 */ /* 0x001f280000300800 */
[----:B------:R0:W-:Y:S04]  /*583b0*/  STS.U8 [R237+UR4+0x4980], R47 ;  /* 0x0049802fed007988 */ /* 0x0001e80008000004 */
[----:B------:R-:W4:Y:S04]  /*583c0*/  LDL.LU R46, [R1+0x1078] ;  /* 0x00107800012e7983 */ /* 0x000f280000300800 */
[----:B------:R1:W-:Y:S04]  /*583d0*/  STS.U8 [R237+UR4+0x4d80], R48 ;  /* 0x004d8030ed007988 */ /* 0x0003e80008000004 */
[----:B------:R1:W-:Y:S04]  /*583e0*/  STS.U8 [R237+UR4+0x5180], R49 ;  /* 0x00518031ed007988 */ /* 0x0003e80008000004 */
[----:B------:R1:W-:Y:S04]  /*583f0*/  STS.U8 [R237+UR4+0x5580], R50 ;  /* 0x00558032ed007988 */ /* 0x0003e80008000004 */
[----:B---3--:R-:W-:Y:S04]  /*58400*/  STS.U8 [R237+UR4+0x580], R30 ;  /* 0x0005801eed007988 */ /* 0x008fe80008000004 */
[----:B------:R-:W-:Y:S04]  /*58410*/  STS.U8 [R237+UR4+0xd80], R32 ;  /* 0x000d8020ed007988 */ /* 0x000fe80008000004 */
[----:B------:R-:W-:Y:S04]  /*58420*/  STS.U8 [R237+UR4+0x1180], R33 ;  /* 0x00118021ed007988 */ /* 0x000fe80008000004 */
[----:B0-----:R-:W3:Y:S04]  /*58430*/  LDL.LU R47, [R1+0x1064] ;  /* 0x00106400012f7983 */ /* 0x001ee80000300800 */
[----:B------:R0:W-:Y:S04]  /*58440*/  STS.U8 [R237+UR4+0x5980], R149 ;  /* 0x00598095ed007988 */ /* 0x0001e80008000004 */
[----:B-1----:R-:W3:Y:S04]  /*58450*/  LDL.LU R48, [R1+0x1050] ;  /* 0x0010500001307983 */ /* 0x002ee80000300800 */
[----:B------:R-:W3:Y:S04]  /*58460*/  LDL.LU R49, [R1+0x103c] ;  /* 0x00103c0001317983 */ /* 0x000ee80000300800 */
[----:B------:R1:W-:Y:S04]  /*58470*/  STS.U8 [R237+UR4+0x5d80], R150 ;  /* 0x005d8096ed007988 */ /* 0x0003e80008000004 */
[----:B------:R1:W-:Y:S04]  /*58480*/  STS.U8 [R237+UR4+0x6180], R151 ;  /* 0x00618097ed007988 */ /* 0x0003e80008000004 */
[----:B------:R-:W3:Y:S04]  /*58490*/  LDL.LU R50, [R1+0x1028] ;  /* 0x0010280001327983 */ /* 0x000ee80000300800 */
[----:B------:R-:W-:Y:S04]  /*584a0*/  STS.U8 [R237+UR4+0xb180], R252 ;  /* 0x00b180fced007988 */ /* 0x000fe80008000004 */
[----:B------:R-:W-:Y:S01]  /*584b0*/  STS.U8 [R237+UR4+0xb580], R247 ;  /* 0x00b580f7ed007988 */ /* 0x000fe20008000004 */
[----:B------:R-:W-:-:S03]  /*584c0*/  LOP3.LUT R236, R236, 0x7f, RZ, 0xc0, !PT ;  /* 0x0000007fecec7812 */ /* 0x000fc600078ec0ff */
[----:B------:R-:W-:Y:S04]  /*584d0*/  STS.U8 [R237+UR4+0xb980], R242 ;  /* 0x00b980f2ed007988 */ /* 0x000fe80008000004 */
[----:B------:R-:W-:Y:S04]  /*584e0*/  STS.U8 [R237+UR4+0xbd80], R230 ;  /* 0x00bd80e6ed007988 */ /* 0x000fe80008000004 */
[----:B------:R-:W-:Y:S01]  /*584f0*/  STS.U8 [R237+UR4+0xc180], R225 ;  /* 0x00c180e1ed007988 */ /* 0x000fe20008000004 */
        /* <DEDUP_REMOVED lines=16> */
[----:B------:R-:W3:Y:S04]  /*58600*/  @!P0 LDG.E.U8 R2, desc[UR10][R8.64] ;  /* 0x0000000a08028981 */ /* 0x000ee8000c1e1100 */
[----:B0-----:R-:W3:Y:S04]  /*58610*/  LDL.LU R149, [R1+0x1014] ;  /* 0x0010140001957983 */ /* 0x001ee80000300800 */
[----:B-1----:R-:W3:Y:S04]  /*58620*/  LDL.LU R150, [R1+0x1000] ;  /* 0x0010000001967983 */ /* 0x002ee80000300800 */
[----:B------:R-:W3:Y:S04]  /*58630*/  LDL.LU R151, [R1+0xfec] ;  /* 0x000fec0001977983 */ /* 0x000ee80000300800 */
[----:B------:R-:W-:Y:S04]  /*58640*/  STS.U8 [R237+UR4+0x980], R31 ;  /* 0x0009801fed007988 */ /* 0x000fe80008000004 */
[----:B------:R-:W-:Y:S04]  /*58650*/  STS.U8 [R237+UR4+0x180], R29 ;  /* 0x0001801ded007988 */ /* 0x000fe80008000004 */
[----:B--2---:R-:W-:Y:S04]  /*58660*/  STS.U8 [R236+UR4+0x200], R34 ;  /* 0x00020022ec007988 */ /* 0x004fe80008000004 */
[----:B----4-:R-:W-:Y:S04]  /*58670*/  STS.U8 [R236+UR4+0x600], R35 ;  /* 0x00060023ec007988 */ /* 0x010fe80008000004 */
[----:B------:R-:W-:Y:S04]  /*58680*/  STS.U8 [R236+UR4+0xa00], R36 ;  /* 0x000a0024ec007988 */ /* 0x000fe80008000004 */
[----:B------:R-:W-:Y:S04]  /*58690*/  STS.U8 [R236+UR4+0xe00], R37 ;  /* 0x000e0025ec007988 */ /* 0x000fe80008000004 */
[----:B------:R-:W-:Y:S04]  /*586a0*/  STS.U8 [R236+UR4+0x1200], R38 ;  /* 0x00120026ec007988 */ /* 0x000fe80008000004 */
[----:B------:R-:W-:Y:S04]  /*586b0*/  STS.U8 [R236+UR4+0x1600], R39 ;  /* 0x00160027ec007988 */ /* 0x000fe80008000004 */
[----:B------:R-:W-:Y:S04]  /*586c0*/  STS.U8 [R236+UR4+0x1a00], R40 ;  /* 0x001a0028ec007988 */ /* 0x000fe80008000004 */
[----:B------:R-:W-:Y:S04]  /*586d0*/  STS.U8 [R236+UR4+0x1e00], R41 ;  /* 0x001e0029ec007988 */ /* 0x000fe80008000004 */
[----:B------:R0:W-:Y:S04]  /*586e0*/  STS.U8 [R236+UR4+0x5200], R87 ;  /* 0x00520057ec007988 */ /* 0x0001e80008000004 */
[----:B------:R1:W-:Y:S04]  /*586f0*/  STS.U8 [R236+UR4+0x5600], R76 ;  /* 0x0056004cec007988 */ /* 0x0003e80008000004 */
[----:B------:R2:W-:Y:S04]  /*58700*/  STS.U8 [R236+UR4+0x5a00], R120 ;  /* 0x005a0078ec007988 */ /* 0x0005e80008000004 */
[----:B------:R4:W-:Y:S04]  /*58710*/  STS.U8 [R236+UR4+0x5e00], R130 ;  /* 0x005e0082ec007988 */ /* 0x0009e80008000004 */
[----:B------:R4:W-:Y:S04]  /*58720*/  STS.U8 [R236+UR4+0x6200], R77 ;  /* 0x0062004dec007988 */ /* 0x0009e80008000004 */
[----:B------:R4:W-:Y:S04]  /*58730*/  STS.U8 [R236+UR4+0x6600], R121 ;  /* 0x00660079ec007988 */ /* 0x0009e80008000004 */
[----:B0-----:R-:W3:Y:S04]  /*58740*/  LDL.LU R87, [R1+0x34c4] ;  /* 0x0034c40001577983 */ /* 0x001ee80000300800 */
[----:B-1----:R-:W3:Y:S04]  /*58750*/  LDL.LU R76, [R1+0x34c0] ;  /* 0x0034c000014c7983 */ /* 0x002ee80000300800 */
[----:B--2---:R-:W2:Y:S04]  /*58760*/  LDL.LU R120, [R1+0x34bc] ;  /* 0x0034bc0001787983 */ /* 0x004ea80000300800 */
[----:B----4-:R-:W4:Y:S04]  /*58770*/  LDL.LU R130, [R1+0x34b8] ;  /* 0x0034b80001827983 */ /* 0x010f280000300800 */
[----:B------:R-:W2:Y:S04]  /*58780*/  LDL.LU R77, [R1+0x34b4] ;  /* 0x0034b400014d7983 */ /* 0x000ea80000300800 */
[----:B------:R-:W2:Y:S04]  /*58790*/  LDL.LU R121, [R1+0x34b0] ;  /* 0x0034b00001797983 */ /* 0x000ea80000300800 */
[----:B------:R0:W-:Y:S04]  /*587a0*/  STS.U8 [R236+UR4+0x6a00], R86 ;  /* 0x006a0056ec007988 */ /* 0x0001e80008000004 */
[----:B------:R1:W-:Y:S04]  /*587b0*/  STS.U8 [R236+UR4+0x6e00], R78 ;  /* 0x006e004eec007988 */ /* 0x0003e80008000004 */
[----:B------:R1:W-:Y:S04]  /*587c0*/  STS.U8 [R236+UR4+0x7200], R122 ;  /* 0x0072007aec007988 */ /* 0x0003e80008000004 */
[----:B------:R1:W-:Y:S04]  /*587d0*/  STS.U8 [R236+UR4+0x7600], R129 ;  /* 0x00760081ec007988 */ /* 0x0003e80008000004 */
[----:B------:R1:W-:Y:S04]  /*587e0*/  STS.U8 [R236+UR4+0x7a00], R79 ;  /* 0x007a004fec007988 */ /* 0x0003e80008000004 */
[----:B------:R1:W-:Y:S04]  /*587f0*/  STS.U8 [R236+UR4+0x7e00], R123 ;  /* 0x007e007bec007988 */ /* 0x0003e80008000004 */
[----:B0-----:R-:W2:Y:S04]  /*58800*/  LDL.LU R86, [R1+0x34ac] ;  /* 0x0034ac0001567983 */ /* 0x001ea80000300800 */
[----:B-1----:R-:W2:Y:S04]  /*58810*/  LDL.LU R78, [R1+0x34a8] ;  /* 0x0034a800014e7983 */ /* 0x002ea80000300800 */
[----:B------:R-:W2:Y:S04]  /*58820*/  LDL.LU R122, [R1+0x34a4] ;  /* 0x0034a400017a7983 */ /* 0x000ea80000300800 */
[----:B------:R-:W2:Y:S04]  /*58830*/  LDL.LU R129, [R1+0x34a0] ;  /* 0x0034a00001817983 */ /* 0x000ea80000300800 */
        /* <DEDUP_REMOVED lines=22> */
[----:B------:R0:W-:Y:S02]  /*589a0*/  STS.U8 [R236+UR4+0xae00], R235 ;  /* 0x00ae00ebec007988 */ /* 0x0001e40008000004 */
[----:B0-----:R-:W0:Y:S02]  /*589b0*/  S2R R235, SR_TID.X ;  /* 0x0000000000eb7919 */ /* 0x001e240000002100 */
[----:B------:R1:W-:Y:S04]  /*589c0*/  STS.U8 [R236+UR4+0xaa00], R83 ;  /* 0x00aa0053ec007988 */ /* 0x0003e80008000004 */
[----:B------:R1:W-:Y:S04]  /*589d0*/  STS.U8 [R236+UR4+0x2200], R42 ;  /* 0x0022002aec007988 */ /* 0x0003e80008000004 */
[----:B------:R1:W-:Y:S04]  /*589e0*/  STS.U8 [R236+UR4+0x2600], R43 ;  /* 0x0026002bec007988 */ /* 0x0003e80008000004 */
[----:B------:R0:W-:Y:S04]  /*589f0*/  STS.U8 [R236+UR4+0x2a00], R44 ;  /* 0x002a002cec007988 */ /* 0x0001e80008000004 */
[----:B------:R0:W-:Y:S04]  /*58a00*/  STS.U8 [R236+UR4+0x2e00], R45 ;  /* 0x002e002dec007988 */ /* 0x0001e80008000004 */
[----:B------:R3:W-:Y:S04]  /*58a10*/  STS.U8 [R236+UR4+0x3200], R46 ;  /* 0x0032002eec007988 */ /* 0x0007e80008000004 */
[----:B-1----:R-:W2:Y:S04]  /*58a20*/  LDL.LU R83, [R1+0x346c] ;  /* 0x00346c0001537983 */ /* 0x002ea80000300800 */
[----:B------:R-:W2:Y:S04]  /*58a30*/  LDL.LU R42, [R1+0x1164] ;  /* 0x00116400012a7983 */ /* 0x000ea80000300800 */
[----:B------:R-:W2:Y:S04]  /*58a40*/  LDL.LU R43, [R1+0x1150] ;  /* 0x00115000012b7983 */ /* 0x000ea80000300800 */
[----:B0-----:R-:W2:Y:S04]  /*58a50*/  LDL.LU R44, [R1+0x113c] ;  /* 0x00113c00012c7983 */ /* 0x001ea80000300800 */
[----:B------:R-:W2:Y:S04]  /*58a60*/  LDL.LU R45, [R1+0x1128] ;  /* 0x00112800012d7983 */ /* 0x000ea80000300800 */
[----:B---3--:R0:W-:Y:S04]  /*58a70*/  STS.U8 [R236+UR4+0x3600], R47 ;  /* 0x0036002fec007988 */ /* 0x0081e80008000004 */
[----:B------:R-:W3:Y:S04]  /*58a80*/  LDL.LU R46, [R1+0x1114] ;  /* 0x00111400012e7983 */ /* 0x000ee80000300800 */
[----:B------:R1:W-:Y:S04]  /*58a90*/  STS.U8 [R236+UR4+0x3a00], R48 ;  /* 0x003a0030ec007988 */ /* 0x0003e80008000004 */
[----:B------:R1:W-:Y:S04]  /*58aa0*/  STS.U8 [R236+UR4+0x3e00], R49 ;  /* 0x003e0031ec007988 */ /* 0x0003e80008000004 */
[----:B------:R1:W-:Y:S04]  /*58ab0*/  STS.U8 [R236+UR4+0x4200], R50 ;  /* 0x00420032ec007988 */ /* 0x0003e80008000004 */
[----:B------:R1:W-:Y:S04]  /*58ac0*/  STS.U8 [R236+UR4+0x4600], R149 ;  /* 0x00460095ec007988 */ /* 0x0003e80008000004 */
[----:B------:R1:W-:Y:S04]  /*58ad0*/  STS.U8 [R236+UR4+0x4a00], R150 ;  /* 0x004a0096ec007988 */ /* 0x0003e80008000004 */
[----:B0-----:R-:W3:Y:S04]  /*58ae0*/  LDL.LU R47, [R1+0x1100] ;  /* 0x00110000012f7983 */ /* 0x001ee80000300800 */
[----:B-1----:R-:W3:Y:S04]  /*58af0*/  LDL.LU R48, [R1+0x10ec] ;  /* 0x0010ec0001307983 */ /* 0x002ee80000300800 */
[----:B------:R-:W3:Y:S04]  /*58b00*/  LDL.LU R49, [R1+0x10d8] ;  /* 0x0010d80001317983 */ /* 0x000ee80000300800 */
[----:B------:R-:W3:Y:S04]  /*58b10*/  LDL.LU R50, [R1+0x10c4] ;  /* 0x0010c40001327983 */ /* 0x000ee80000300800 */
[----:B------:R-:W3:Y:S01]  /*58b20*/  LDL.LU R149, [R1+0x10b0] ;  /* 0x0010b00001957983 */ /* 0x000ee20000300800 */
[----:B------:R-:W-:-:S03]  /*58b30*/  LOP3.LUT R235, R235, 0x7f, RZ, 0xc0, !PT ;  /* 0x0000007febeb7812 */ /* 0x000fc600078ec0ff */
[----:B------:R0:W-:Y:S04]  /*58b40*/  STS.U8 [R236+UR4+0x4e00], R151 ;  /* 0x004e0097ec007988 */ /* 0x0001e80008000004 */
[----:B------:R-:W3:Y:S01]  /*58b50*/  LDL.LU R150, [R1+0x109c] ;  /* 0x00109c0001967983 */ /* 0x000ee20000300800 */
[----:B------:R-:W-:-:S03]  /*58b60*/  LOP3.LUT R235, R235, 0x50, RZ, 0x3c, !PT ;  /* 0x00000050ebeb7812 */ /* 0x000fc600078e3cff */
[----:B------:R-:W-:Y:S04]  /*58b70*/  STS.U8 [R236+UR4+0xb200], R251 ;  /* 0x00b200fbec007988 */ /* 0x000fe80008000004 */
[----:B------:R1:W-:Y:S04]  /*58b80*/  STS.U8 [R236+UR4+0xb600], R246 ;  /* 0x00b600f6ec007988 */ /* 0x0003e80008000004 */
        /* <DEDUP_REMOVED lines=18> */
[----:B0-----:R-:W3:Y:S04]  /*58cb0*/  LDL.LU R151, [R1+0x1088] ;  /* 0x0010880001977983 */ /* 0x001ee80000300800 */
        /* <DEDUP_REMOVED lines=15> */
[----:B------:R-:W-:Y:S01]  /*58db0*/  UMOV UR40, UR36 ;  /* 0x0000002400287c82 */ /* 0x000fe20008000000 */
[----:B------:R-:W-:Y:S01]  /*58dc0*/  UMOV UR41, UR37 ;  /* 0x0000002500297c82 */ /* 0x000fe20008000000 */
[----:B------:R-:W-:Y:S01]  /*58dd0*/  UMOV UR12, UR24 ;  /* 0x00000018000c7c82 */ /* 0x000fe20008000000 */
[----:B------:R-:W-:Y:S01]  /*58de0*/  UMOV UR13, UR25 ;  /* 0x00000019000d7c82 */ /* 0x000fe20008000000 */
[----:B------:R-:W-:Y:S01]  /*58df0*/  UMOV UR16, UR28 ;  /* 0x0000001c00107c82 */ /* 0x000fe20008000000 */
[----:B------:R-:W-:Y:S01]  /*58e00*/  UMOV UR17, UR29 ;  /* 0x0000001d00117c82 */ /* 0x000fe20008000000 */
[----:B------:R-:W-:Y:S01]  /*58e10*/  UMOV UR20, UR32 ;  /* 0x0000002000147c82 */ /* 0x000fe20008000000 */
[----:B------:R-:W-:Y:S01]  /*58e20*/  UMOV UR21, UR33 ;  /* 0x0000002100157c82 */ /* 0x000fe20008000000 */
[----:B------:R-:W-:Y:S01]  /*58e30*/  UIADD3.64 UR44, UR24, 0x1fe, URZ ;  /* 0x000001fe182c7897 */ /* 0x000fe2000fffe03f */
[----:B------:R-:W-:Y:S01]  /*58e40*/  UMOV UR46, UR38 ;  /* 0x00000026002e7c82 */ /* 0x000fe20008000000 */
[----:B------:R-:W-:Y:S01]  /*58e50*/  UMOV UR47, UR39 ;  /* 0x00000027002f7c82 */ /* 0x000fe20008000000 */
[----:B------:R-:W-:Y:S01]  /*58e60*/  UIADD3.64 UR48, UR24, 0x200, URZ ;  /* 0x0000020018307897 */ /* 0x000fe2000fffe03f */
[----:B------:R-:W-:Y:S01]  /*58e70*/  UMOV UR50, UR26 ;  /* 0x0000001a00327c82 */ /* 0x000fe20008000000 */
[----:B------:R-:W-:Y:S01]  /*58e80*/  UMOV UR51, UR27 ;  /* 0x0000001b00337c82 */ /* 0x000fe20008000000 */
[----:B------:R-:W-:Y:S01]  /*58e90*/  UMOV UR58, UR38 ;  /* 0x00000026003a7c82 */ /* 0x000fe20008000000 */
[----:B------:R-:W-:Y:S01]  /*58ea0*/  UMOV UR59, UR39 ;  /* 0x00000027003b7c82 */ /* 0x000fe20008000000 */
[----:B------:R-:W-:Y:S01]  /*58eb0*/  UMOV UR54, UR26 ;  /* 0x0000001a00367c82 */ /* 0x000fe20008000000 */
[----:B------:R-:W-:Y:S01]  /*58ec0*/  UMOV UR55, UR27 ;  /* 0x0000001b00377c82 */ /* 0x000fe20008000000 */
[----:B-1----:R-:W0:Y:S01]  /*58ed0*/  LDC R246, c[0x0][0x230] ;  /* 0x00008c00fff67b82 */ /* 0x002e220000000800 */
[----:B------:R-:W-:Y:S04]  /*58ee0*/  STS.U8 [R235+UR4+0x4e80], R87 ;  /* 0x004e8057eb007988 */ /* 0x000fe80008000004 */
[----:B----4-:R-:W-:Y:S04]  /*58ef0*/  STS.U8 [R235+UR4+0x4a80], R130 ;  /* 0x004a8082eb007988 */ /* 0x010fe80008000004 */
[----:B--2---:R-:W-:Y:S04]  /*58f00*/  STS.U8 [R235+UR4+0x4680], R86 ;  /* 0x00468056eb007988 */ /* 0x004fe80008000004 */
[----:B------:R-:W-:Y:S04]  /*58f10*/  STS.U8 [R235+UR4+0x4280], R129 ;  /* 0x00428081eb007988 */ /* 0x000fe80008000004 */
[----:B------:R-:W-:Y:S04]  /*58f20*/  STS.U8 [R235+UR4+0x3e80], R85 ;  /* 0x003e8055eb007988 */ /* 0x000fe80008000004 */
[----:B------:R-:W-:Y:S04]  /*58f30*/  STS.U8 [R235+UR4+0x3a80], R128 ;  /* 0x003a8080eb007988 */ /* 0x000fe80008000004 */
[----:B------:R-:W-:Y:S04]  /*58f40*/  STS.U8 [R235+UR4+0x3680], R84 ;  /* 0x00368054eb007988 */ /* 0x000fe80008000004 */
[----:B------:R1:W-:Y:S04]  /*58f50*/  STS.U8 [R235+UR4+0x3280], R127 ;  /* 0x0032807feb007988 */ /* 0x0003e80008000004 */
[----:B-1----:R-:W2:Y:S04]  /*58f60*/  LDL.LU R127, [R1+0x3468] ;  /* 0x00346800017f7983 */ /* 0x002ea80000300800 */
        /* <DEDUP_REMOVED lines=22> */
[----:B------:R1:W-:Y:S04]  /*590d0*/  STS.U8 [R235+UR4+0x9280], R234 ;  /* 0x009280eaeb007988 */ /* 0x0003e80008000004 */
[----:B------:R0:W-:Y:S01]  /*590e0*/  STS.U8 [R235+UR4+0x9680], R233 ;  /* 0x009680e9eb007988 */ /* 0x0001e20008000004 */
[----:B-1----:R-:W1:Y:S01]  /*590f0*/  S2R R234, SR_TID.X ;  /* 0x0000000000ea7919 */ /* 0x002e620000002100 */
[----:B0-----:R-:W0:Y:S02]  /*59100*/  S2R R233, SR_TID.X ;  /* 0x0000000000e97919 */ /* 0x001e240000002100 */
[----:B------:R1:W-:Y:S04]  /*59110*/  STS.U8 [R235+UR4+0x8e80], R12 ;  /* 0x008e800ceb007988 */ /* 0x0003e80008000004 */
[----:B------:R-:W-:Y:S04]  /*59120*/  STS.U8 [R235+UR4+0x280], R42 ;  /* 0x0002802aeb007988 */ /* 0x000fe80008000004 */
[----:B-1----:R-:W4:Y:S04]  /*59130*/  LDL.LU R12, [R1+0x340c] ;  /* 0x00340c00010c7983 */ /* 0x002f280000300800 */
[----:B------:R-:W4:Y:S04]  /*59140*/  LDL.LU.64 R24, [R1+0xa00] ;  /* 0x000a000001187983 */ /* 0x000f280000300a00 */
[----:B------:R-:W4:Y:S04]  /*59150*/  LDL.LU.64 R26, [R1+0xa08] ;  /* 0x000a0800011a7983 */ /* 0x000f280000300a00 */
[----:B------:R-:W4:Y:S04]  /*59160*/  LDL.LU.64 R28, [R1+0xa10] ;  /* 0x000a1000011c7983 */ /* 0x000f280000300a00 */
[----:B------:R-:W4:Y:S04]  /*59170*/  LDL.LU.64 R30, [R1+0xa18] ;  /* 0x000a1800011e7983 */ /* 0x000f280000300a00 */
[----:B------:R-:W4:Y:S04]  /*59180*/  LDL.LU.64 R32, [R1+0xa20] ;  /* 0x000a200001207983 */ /* 0x000f280000300a00 */
[----:B------:R-:W4:Y:S04]  /*59190*/  LDL.LU.64 R34, [R1+0xa28] ;  /* 0x000a280001227983 */ /* 0x000f280000300a00 */
[----:B------:R-:W4:Y:S04]  /*591a0*/  LDL.LU.64 R36, [R1+0xa30] ;  /* 0x000a300001247983 */ /* 0x000f280000300a00 */
[----:B------:R-:W4:Y:S04]  /*591b0*/  LDL.LU.64 R38, [R1+0xa38] ;  /* 0x000a380001267983 */ /* 0x000f280000300a00 */
[----:B------:R1:W-:Y:S04]  /*591c0*/  STS.U8 [R235+UR4+0x680], R43 ;  /* 0x0006802beb007988 */ /* 0x0003e80008000004 */
[----:B------:R-:W-:Y:S04]  /*591d0*/  STS.U8 [R235+UR4+0xa80], R44 ;  /* 0x000a802ceb007988 */ /* 0x000fe80008000004 */
[----:B------:R1:W-:Y:S04]  /*591e0*/  STS.U8 [R235+UR4+0xe80], R45 ;  /* 0x000e802deb007988 */ /* 0x0003e80008000004 */
[----:B---3--:R-:W-:Y:S04]  /*591f0*/  STS.U8 [R235+UR4+0x1280], R46 ;  /* 0x0012802eeb007988 */ /* 0x008fe80008000004 */
[----:B------:R3:W-:Y:S04]  /*59200*/  STS.U8 [R235+UR4+0x1680], R47 ;  /* 0x0016802feb007988 */ /* 0x0007e80008000004 */
[----:B------:R-:W-:Y:S04]  /*59210*/  STS.U8 [R235+UR4+0x1a80], R48 ;  /* 0x001a8030eb007988 */ /* 0x000fe80008000004 */
[----:B------:R3:W-:Y:S04]  /*59220*/  STS.U8 [R235+UR4+0x1e80], R49 ;  /* 0x001e8031eb007988 */ /* 0x0007e80008000004 */
[----:B------:R-:W-:Y:S04]  /*59230*/  STS.U8 [R235+UR4+0x2280], R50 ;  /* 0x00228032eb007988 */ /* 0x000fe80008000004 */
[----:B------:R-:W-:Y:S04]  /*59240*/  STS.U8 [R235+UR4+0x2680], R149 ;  /* 0x00268095eb007988 */ /* 0x000fe80008000004 */
[----:B------:R-:W-:Y:S04]  /*59250*/  STS.U8 [R235+UR4+0x2a80], R150 ;  /* 0x002a8096eb007988 */ /* 0x000fe80008000004 */
[----:B------:R-:W-:Y:S01]  /*59260*/  STS.U8 [R235+UR4+0x2e80], R151 ;  /* 0x002e8097eb007988 */ /* 0x000fe20008000004 */
[----:B------:R-:W-:-:S02]  /*59270*/  LOP3.LUT R234, R234, 0x7f, RZ, 0xc0, !PT ;  /* 0x0000007feaea7812 */ /* 0x000fc400078ec0ff */
[----:B0-----:R-:W-:Y:S01]  /*59280*/  LOP3.LUT R233, R233, 0x7f, RZ, 0xc0, !PT ;  /* 0x0000007fe9e97812 */ /* 0x001fe200078ec0ff */
[----:B------:R-:W-:Y:S04]  /*59290*/  STS.U8 [R235+UR4+0x9a80], R144 ;  /* 0x009a8090eb007988 */ /* 0x000fe80008000004 */
[----:B------:R-:W-:Y:S01]  /*592a0*/  STS.U8 [R235+UR4+0x9e80], R143 ;  /* 0x009e808feb007988 */ /* 0x000fe20008000004 */
[----:B------:R-:W-:Y:S02]  /*592b0*/  LOP3.LUT R234, R234, 0x60, RZ, 0x3c, !PT ;  /* 0x00000060eaea7812 */ /* 0x000fe400078e3cff */
[----:B------:R-:W-:Y:S01]  /*592c0*/  LOP3.LUT R233, R233, 0x70, RZ, 0x3c, !PT ;  /* 0x00000070e9e97812 */ /* 0x000fe200078e3cff */
        /* <DEDUP_REMOVED lines=24> */
[----:B------:R-:W4:Y:S04]  /*59450*/  LDL.LU.64 R40, [R1+0xa40] ;  /* 0x000a400001287983 */ /* 0x000f280000300a00 */
        /* <DEDUP_REMOVED lines=52> */
[----:B-1----:R-:W4:Y:S04]  /*597a0*/  LDL.LU.64 R42, [R1+0xa48] ;  /* 0x000a4800012a7983 */ /* 0x002f280000300a00 */
[----:B------:R-:W4:Y:S04]  /*597b0*/  LDL.LU.64 R44, [R1+0xa50] ;  /* 0x000a5000012c7983 */ /* 0x000f280000300a00 */
[----:B---3--:R-:W3:Y:S04]  /*597c0*/  LDL.LU.64 R46, [R1+0xa58] ;  /* 0x000a5800012e7983 */ /* 0x008ee80000300a00 */
[----:B------:R-:W3:Y:S04]  /*597d0*/  LDL.LU.64 R48, [R1+0xa60] ;  /* 0x000a600001307983 */ /* 0x000ee80000300a00 */
        /* <DEDUP_REMOVED lines=29> */
[----:B------:R0:W-:Y:S04]  /*599b0*/  STS.U8 [R233+UR4+0xaf80], R51 ;  /* 0x00af8033e9007988 */ /* 0x0001e80008000004 */
[----:B------:R-:W-:Y:S04]  /*599c0*/  STS.U8 [R233+UR4+0xa780], R53 ;  /* 0x00a78035e9007988 */ /* 0x000fe80008000004 */
[----:B------:R1:W-:Y:S04]  /*599d0*/  STS.U8 [R233+UR4+0xab80], R52 ;  /* 0x00ab8034e9007988 */ /* 0x0003e80008000004 */
[----:B------:R-:W-:Y:S04]  /*599e0*/  STS.U8 [R233+UR4+0x9f80], R55 ;  /* 0x009f8037e9007988 */ /* 0x000fe80008000004 */
[----:B------:R2:W-:Y:S04]  /*599f0*/  STS.U8 [R233+UR4+0xa380], R54 ;  /* 0x00a38036e9007988 */ /* 0x0005e80008000004 */
[----:B------:R-:W-:Y:S04]  /*59a00*/  STS.U8 [R233+UR4+0x9780], R57 ;  /* 0x00978039e9007988 */ /* 0x000fe80008000004 */
[----:B------:R4:W-:Y:S04]  /*59a10*/  STS.U8 [R233+UR4+0x9b80], R56 ;  /* 0x009b8038e9007988 */ /* 0x0009e80008000004 */
[----:B------:R-:W-:Y:S04]  /*59a20*/  STS.U8 [R233+UR4+0x8f80], R59 ;  /* 0x008f803be9007988 */ /* 0x000fe80008000004 */
[----:B0-----:R-:W3:Y:S04]  /*59a30*/  LDL.LU.64 R50, [R1+0xa68] ;  /* 0x000a680001327983 */ /* 0x001ee80000300a00 */
[----:B------:R0:W-:Y:S04]  /*59a40*/  STS.U8 [R233+UR4+0x9380], R58 ;  /* 0x0093803ae9007988 */ /* 0x0001e80008000004 */
[----:B-1----:R-:W3:Y:S04]  /*59a50*/  LDL.LU.64 R52, [R1+0xa70] ;  /* 0x000a700001347983 */ /* 0x002ee80000300a00 */
[----:B------:R-:W-:Y:S04]  /*59a60*/  STS.U8 [R233+UR4+0x8780], R61 ;  /* 0x0087803de9007988 */ /* 0x000fe80008000004 */
[----:B--2---:R-:W2:Y:S04]  /*59a70*/  LDL.LU.64 R54, [R1+0xa78] ;  /* 0x000a780001367983 */ /* 0x004ea80000300a00 */
[----:B------:R1:W-:Y:S04]  /*59a80*/  STS.U8 [R233+UR4+0x8b80], R60 ;  /* 0x008b803ce9007988 */ /* 0x0003e80008000004 */
[----:B----4-:R-:W4:Y:S04]  /*59a90*/  LDL.LU.64 R56, [R1+0xa80] ;  /* 0x000a800001387983 */ /* 0x010f280000300a00 */
[----:B------:R-:W-:Y:S04]  /*59aa0*/  STS.U8 [R233+UR4+0x7f80], R63 ;  /* 0x007f803fe9007988 */ /* 0x000fe80008000004 */
[----:B------:R1:W-:Y:S04]  /*59ab0*/  STS.U8 [R233+UR4+0x8380], R62 ;  /* 0x0083803ee9007988 */ /* 0x0003e80008000004 */
[----:B0-----:R-:W3:Y:S04]  /*59ac0*/  LDL.LU.64 R58, [R1+0xa88] ;  /* 0x000a8800013a7983 */ /* 0x001ee80000300a00 */
[----:B------:R-:W-:Y:S04]  /*59ad0*/  STS.U8 [R233+UR4+0x7780], R65 ;  /* 0x00778041e9007988 */ /* 0x000fe80008000004 */
[----:B------:R0:W-:Y:S04]  /*59ae0*/  STS.U8 [R233+UR4+0x7b80], R64 ;  /* 0x007b8040e9007988 */ /* 0x0001e80008000004 */
[----:B------:R-:W-:Y:S04]  /*59af0*/  STS.U8 [R233+UR4+0x6f80], R67 ;  /* 0x006f8043e9007988 */ /* 0x000fe80008000004 */
[----:B-1----:R-:W2:Y:S04]  /*59b00*/  LDL.LU.64 R60, [R1+0xa90] ;  /* 0x000a9000013c7983 */ /* 0x002ea80000300a00 */
[----:B------:R1:W-:Y:S04]  /*59b10*/  STS.U8 [R233+UR4+0x7380], R66 ;  /* 0x00738042e9007988 */ /* 0x0003e80008000004 */
[----:B------:R-:W-:Y:S04]  /*59b20*/  STS.U8 [R233+UR4+0x6780], R69 ;  /* 0x00678045e9007988 */ /* 0x000fe80008000004 */
[----:B------:R-:W4:Y:S04]  /*59b30*/  LDL.LU.64 R62, [R1+0xa98] ;  /* 0x000a9800013e7983 */ /* 0x000f280000300a00 */
[----:B------:R1:W-:Y:S04]  /*59b40*/  STS.U8 [R233+UR4+0x6b80], R68 ;  /* 0x006b8044e9007988 */ /* 0x0003e80008000004 */
[----:B------:R-:W-:Y:S04]  /*59b50*/  STS.U8 [R233+UR4+0x5f80], R71 ;  /* 0x005f8047e9007988 */ /* 0x000fe80008000004 */
[----:B0-----:R-:W3:Y:S04]  /*59b60*/  LDL.LU.64 R64, [R1+0xaa0] ;  /* 0x000aa00001407983 */ /* 0x001ee80000300a00 */
        /* <DEDUP_REMOVED lines=10> */
[----:B-1----:R-:W2:Y:S04]  /*59c10*/  LDL.LU.64 R72, [R1+0xac0] ;  /* 0x000ac00001487983 */ /* 0x002ea80000300a00 */
[----:B------:R-:W4:Y:S04]  /*59c20*/  LDL.LU.64 R74, [R1+0xac8] ;  /* 0x000ac800014a7983 */ /* 0x000f280000300a00 */
[----:B0-----:R-:W3:Y:S04]  /*59c30*/  LDL.LU.64 R76, [R1+0xad0] ;  /* 0x000ad000014c7983 */ /* 0x001ee80000300a00 */
[----:B------:R-:W2:Y:S04]  /*59c40*/  LDL.LU.64 R78, [R1+0xad8] ;  /* 0x000ad800014e7983 */ /* 0x000ea80000300a00 */
[----:B------:R-:W4:Y:S04]  /*59c50*/  LDL.LU.64 R80, [R1+0xae0] ;  /* 0x000ae00001507983 */ /* 0x000f280000300a00 */
[----:B------:R-:W3:Y:S04]  /*59c60*/  LDL.LU.64 R82, [R1+0xae8] ;  /* 0x000ae80001527983 */ /* 0x000ee80000300a00 */
        /* <DEDUP_REMOVED lines=34> */
[----:B--2---:R-:W-:Y:S04]  /*59e90*/  STL.64 [R1+0x3400], R150 ;  /* 0x0034009601007387 */ /* 0x004fe80000100a00 */
[----:B---3--:R-:W-:Y:S04]  /*59ea0*/  STL.64 [R1+0x33f8], R148 ;  /* 0x0033f89401007387 */ /* 0x008fe80000100a00 */
[----:B----4-:R-:W-:Y:S04]  /*59eb0*/  STL.64 [R1+0x33f0], R146 ;  /* 0x0033f09201007387 */ /* 0x010fe80000100a00 */
[----:B------:R-:W-:Y:S04]  /*59ec0*/  STL.64 [R1+0x33e8], R144 ;  /* 0x0033e89001007387 */ /* 0x000fe80000100a00 */
        /* <DEDUP_REMOVED lines=59> */
[----:B------:R0:W-:Y:S04]  /*5a280*/  STL.64 [R1+0x3208], R24 ;  /* 0x0032081801007387 */ /* 0x0001e80000100a00 */
[----:B0-----:R-:W2:Y:S04]  /*5a290*/  LDL.LU.64 R24, [R1+0xc00] ;  /* 0x000c000001187983 */ /* 0x001ea80000300a00 */
[----:B------:R-:W2:Y:S04]  /*5a2a0*/  LDL.LU.64 R26, [R1+0xc08] ;  /* 0x000c0800011a7983 */ /* 0x000ea80000300a00 */
        /* <DEDUP_REMOVED lines=81> */
[----:B------:R0:W-:Y:S01]  /*5a7c0*/  STS.U8 [R233+UR4+0xff80], R12 ;  /* 0x00ff800ce9007988 */ /* 0x0001e20008000004 */
[----:B------:R1:W-:Y:S06]  /*5a7d0*/  MEMBAR.ALL.CTA ;  /* 0x0000000000007992 */ /* 0x0003ec0000008000 */
[----:B-1----:R-:W1:Y:S04]  /*5a7e0*/  FENCE.VIEW.ASYNC.S ;  /* 0x00000000000073c6 */ /* 0x002e680000000000 */
[----:B0-----:R-:W3:Y:S01]  /*5a7f0*/  LDL.LU R12, [R1+0x3408] ;  /* 0x00340800010c7983 */ /* 0x001ee20000300800 */
[----:B-1----:R-:W-:Y:S06]  /*5a800*/  BAR.SYNC.DEFER_BLOCKING 0x0 ;  /* 0x0000000000007b1d */ /* 0x002fec0000010000 */
[----:B--2---:R-:W-:-:S06]  /*5a810*/  WARPGROUP.ARRIVE ;  /* 0x00000000000079c5 */ /* 0x004fcc0000000000 */
[----:B------:R-:W-:Y:S03]  /*5a820*/  QGMMA.64x256x32.F32.E5M2.E5M2 R24, gdesc[UR36], R24, gsb0 ;  /* 0x03e00000241879f3 */ /* 0x000fe60008003818 */
[----:B------:R-:W-:Y:S02]  /*5a830*/  WARPGROUP.DEPBAR.LE gsb0, 0x0 ;  /* 0x00008000000079c5 */ /* 0x000fe40000010000 */
[----:B------:R-:W-:-:S15]  /*5a840*/  WARPGROUP.ARRIVE ;  /* 0x00000000000079c5 */ /* 0x000fde0000000000 */
[----:B------:R-:W-:-:S08]  /*5a850*/  NOP ;  /* 0x0000000000007918 */ /* 0x000fd00000000000 */
        /* <DEDUP_REMOVED lines=137> */
[----:B------:R-:W2:Y:S02]  /*5b0f0*/  LDL.LU.64 R24, [R1+0x3208] ;  /* 0x0032080001187983 */ /* 0x000ea40000300a00 */
        /* <DEDUP_REMOVED lines=15> */
[----:B------:R0:W-:Y:S04]  /*5b1f0*/  STL.64 [R1+0xa00], R24 ;  /* 0x000a001801007387 */ /* 0x0001e80000100a00 */
        /* <DEDUP_REMOVED lines=63> */
[----:B0-----:R-:W3:Y:S04]  /*5b5f0*/  LDL.LU.64 R24, [R1+0x600] ;  /* 0x0006000001187983 */ /* 0x001ee80000300a00 */
[----:B-1----:R-:W3:Y:S04]  /*5b600*/  LDL.LU.64 R26, [R1+0x608] ;  /* 0x00060800011a7983 */ /* 0x002ee80000300a00 */
[----:B--2---:R-:W2:Y:S04]  /*5b610*/  LDL.LU.64 R28, [R1+0x610] ;  /* 0x00061000011c7983 */ /* 0x004ea80000300a00 */
[----:B----4-:R-:W4:Y:S04]  /*5b620*/  LDL.LU.64 R30, [R1+0x618] ;  /* 0x00061800011e7983 */ /* 0x010f280000300a00 */
[----:B---3--:R-:W3:Y:S04]  /*5b630*/  LDL.LU.64 R32, [R1+0x620] ;  /* 0x0006200001207983 */ /* 0x008ee80000300a00 */
        /* <DEDUP_REMOVED lines=59> */
[----:B----4-:R-:W-:Y:S04]  /*5b9f0*/  STL.64 [R1+0x3200], R150 ;  /* 0x0032009601007387 */ /* 0x010fe80000100a00 */
[----:B--2---:R-:W-:Y:S04]  /*5ba00*/  STL.64 [R1+0x31f8], R148 ;  /* 0x0031f89401007387 */ /* 0x004fe80000100a00 */
[----:B---3--:R-:W-:Y:S04]  /*5ba10*/  STL.64 [R1+0x31f0], R146 ;  /* 0x0031f09201007387 */ /* 0x008fe80000100a00 */
        /* <DEDUP_REMOVED lines=86> */
[----:B------:R-:W-:Y:S01]  /*5bf80*/  QGMMA.64x256x32.F32.E5M2.E5M2 R104, gdesc[UR44], R104, gsb0 ;  /* 0x03e000002c6879f3 */ /* 0x000fe20008003868 */
[----:B------:R-:W-:Y:S01]  /*5bf90*/  UMOV UR40, UR44 ;  /* 0x0000002c00287c82 */ /* 0x000fe20008000000 */
[----:B------:R-:W-:Y:S01]  /*5bfa0*/  UMOV UR41, UR45 ;  /* 0x0000002d00297c82 */ /* 0x000fe20008000000 */
[----:B------:R-:W-:Y:S01]  /*5bfb0*/  UIADD3.64 UR44, UR24, 0x202, URZ ;  /* 0x00000202182c7897 */ /* 0x000fe2000fffe03f */
[----:B------:R-:W-:Y:S01]  /*5bfc0*/  UMOV UR46, UR30 ;  /* 0x0000001e002e7c82 */ /* 0x000fe20008000000 */
[----:B------:R-:W-:Y:S01]  /*5bfd0*/  UMOV UR47, UR31 ;  /* 0x0000001f002f7c82 */ /* 0x000fe20008000000 */
[----:B------:R-:W-:Y:S02]  /*5bfe0*/  WARPGROUP.DEPBAR.LE gsb0, 0x0 ;  /* 0x00008000000079c5 */ /* 0x000fe40000010000 */
[----:B------:R-:W-:-:S15]  /*5bff0*/  WARPGROUP.ARRIVE ;  /* 0x00000000000079c5 */ /* 0x000fde0000000000 */
[----:B------:R-:W-:-:S05]  /*5c000*/  NOP ;  /* 0x0000000000007918 */ /* 0x000fca0000000000 */
        /* <DEDUP_REMOVED lines=49> */
[----:B------:R-:W-:Y:S01]  /*5c320*/  STL.64 [R1+0x3008], R24 ;  /* 0x0030081801007387 */ /* 0x000fe20000100a00 */
[----:B------:R-:W-:-:S02]  /*5c330*/  WARPGROUP.DEPBAR.LE gsb0, 0x0 ;  /* 0x00008000000079c5 */ /* 0x000fc40000010000 */
[----:B------:R-:W-:-:S06]  /*5c340*/  WARPGROUP.ARRIVE ;  /* 0x00000000000079c5 */ /* 0x000fcc0000000000 */
        /* <DEDUP_REMOVED lines=134> */
[----:B------:R-:W-:Y:S02]  /*5cbb0*/  WARPGROUP.DEPBAR.LE gsb0, 0x0 ;  /* 0x00008000000079c5 */ /* 0x000fe40000010000 */
[----:B------:R-:W-:-:S15]  /*5cbc0*/  WARPGROUP.ARRIVE ;  /* 0x00000000000079c5 */ /* 0x000fde0000000000 */
[----:B------:R-:W-:-:S08]  /*5cbd0*/  NOP ;  /* 0x0000000000007918 */ /* 0x000fd00000000000 */
[----:B------:R-:W-:Y:S01]  /*5cbe0*/  QGMMA.64x256x32.F32.E5M2.E5M2 R24, gdesc[UR12], R24, gsb0 ;  /* 0x03e000000c1879f3 */ /* 0x000fe20008003818 */
[----:B------:R-:W-:Y:S01]  /*5cbf0*/  UMOV UR20, UR48 ;  /* 0x0000003000147c82 */ /* 0x000fe20008000000 */
[----:B------:R-:W-:Y:S01]  /*5cc00*/  UMOV UR21, UR49 ;  /* 0x0000003100157c82 */ /* 0x000fe20008000000 */
        /* <DEDUP_REMOVED lines=72> */
[----:B------:R1:W-:Y:S04]  /*5d090*/  STL.64 [R1+0x7f8], R150 ;  /* 0x0007f89601007387 */ /* 0x0003e80000100a00 */
[----:B0-----:R-:W2:Y:S04]  /*5d0a0*/  LDL.LU R148, [R1+0x3000] ;  /* 0x0030000001947983 */ /* 0x001ea80000300800 */
[----:B------:R-:W3:Y:S04]  /*5d0b0*/  LDL.LU.64 R146, [R1+0x2ff8] ;  /* 0x002ff80001927983 */ /* 0x000ee80000300a00 */
[----:B------:R-:W4:Y:S04]  /*5d0c0*/  LDL.LU R145, [R1+0x2ff0] ;  /* 0x002ff00001917983 */ /* 0x000f280000300800 */
        /* <DEDUP_REMOVED lines=59> */
[----:B------:R-:W4:Y:S01]  /*5d480*/  LDL.LU.64 R142, [R1+0x3d8] ;  /* 0x0003d800018e7983 */ /* 0x000f220000300a00 */
[----:B--2---:R-:W-:-:S02]  /*5d490*/  IMAD.MOV.U32 R247, RZ, RZ, R148 ;  /* 0x000000fffff77224 */ /* 0x004fc400078e0094 */
[----:B---3--:R-:W-:Y:S02]  /*5d4a0*/  IMAD.MOV.U32 R8, RZ, RZ, R146 ;  /* 0x000000ffff087224 */ /* 0x008fe400078e0092 */
[----:B----4-:R-:W-:Y:S02]  /*5d4b0*/  IMAD.MOV.U32 R9, RZ, RZ, R145 ;  /* 0x000000ffff097224 */ /* 0x010fe400078e0091 */
[----:B------:R-:W-:Y:S01]  /*5d4c0*/  IMAD.MOV.U32 R252, RZ, RZ, R147 ;  /* 0x000000fffffc7224 */ /* 0x000fe200078e0093 */
[----:B------:R-:W2:Y:S04]  /*5d4d0*/  LDL.LU.64 R144, [R1+0x3e0] ;  /* 0x0003e00001907983 */ /* 0x000ea80000300a00 */
[----:B------:R-:W3:Y:S04]  /*5d4e0*/  LDL.LU.64 R146, [R1+0x3e8] ;  /* 0x0003e80001927983 */ /* 0x000ee80000300a00 */
[----:B------:R-:W4:Y:S04]  /*5d4f0*/  LDL.LU.64 R148, [R1+0x3f0] ;  /* 0x0003f00001947983 */ /* 0x000f280000300a00 */
[----:B-1----:R-:W2:Y:S04]  /*5d500*/  LDL.LU.64 R150, [R1+0x3f8] ;  /* 0x0003f80001967983 */ /* 0x002ea80000300a00 */
[----:B--2---:R-:W-:Y:S04]  /*5d510*/  STL.64 [R1+0x2fe8], R150 ;  /* 0x002fe89601007387 */ /* 0x004fe80000100a00 */
[----:B----4-:R-:W-:Y:S04]  /*5d520*/  STL.64 [R1+0x2fe0], R148 ;  /* 0x002fe09401007387 */ /* 0x010fe80000100a00 */
        /* <DEDUP_REMOVED lines=85> */
[----:B------:R-:W2:Y:S01]  /*5da80*/  LDL.LU.64 R230, [R1+0x5f8] ;  /* 0x0005f80001e67983 */ /* 0x000ea20000300a00 */
[----:B------:R-:W-:Y:S01]  /*5da90*/  UIADD3.64 UR48, UR24, 0x3fe, URZ ;  /* 0x000003fe18307897 */ /* 0x000fe2000fffe03f */
[----:B------:R-:W-:Y:S01]  /*5daa0*/  UMOV UR50, UR38 ;  /* 0x0000002600327c82 */ /* 0x000fe20008000000 */
[----:B------:R-:W-:Y:S01]  /*5dab0*/  UMOV UR51, UR39 ;  /* 0x0000002700337c82 */ /* 0x000fe20008000000 */
[----:B------:R-:W-:Y:S01]  /*5dac0*/  UIADD3.64 UR44, UR24, 0x400, URZ ;  /* 0x00000400182c7897 */ /* 0x000fe2000fffe03f */
[----:B------:R-:W-:Y:S01]  /*5dad0*/  UMOV UR46, UR26 ;  /* 0x0000001a002e7c82 */ /* 0x000fe20008000000 */
[----:B------:R-:W-:Y:S01]  /*5dae0*/  UMOV UR47, UR27 ;  /* 0x0000001b002f7c82 */ /* 0x000fe20008000000 */
        /* <DEDUP_REMOVED lines=276> */
[----:B------:R-:W3:Y:S04]  /*5ec30*/  LDL.LU R149, [R1+0x2de4] ;  /* 0x002de40001957983 */ /* 0x000ee80000300800 */
[----:B------:R-:W4:Y:S04]  /*5ec40*/  LDL.LU R50, [R1+0x2de0] ;  /* 0x002de00001327983 */ /* 0x000f280000300800 */
[----:B------:R-:W2:Y:S04]  /*5ec50*/  LDL.LU.64 R48, [R1+0x2dd8] ;  /* 0x002dd80001307983 */ /* 0x000ea80000300a00 */
[----:B------:R-:W3:Y:S04]  /*5ec60*/  LDL.LU.64 R46, [R1+0x2dd0] ;  /* 0x002dd000012e7983 */ /* 0x000ee80000300a00 */
        /* <DEDUP_REMOVED lines=10> */
[----:B------:R-:W3:Y:S01]  /*5ed10*/  LDL.LU.64 R24, [R1+0x2d78] ;  /* 0x002d780001187983 */ /* 0x000ee20000300a00 */
[----:B------:R-:W-:-:S02]  /*5ed20*/  R2UR UR49, R247 ;  /* 0x00000000f73172ca */ /* 0x000fc400000e0000 */
[----:B------:R-:W-:Y:S02]  /*5ed30*/  R2UR UR48, R252 ;  /* 0x00000000fc3072ca */ /* 0x000fe400000e0000 */
[----:B------:R-:W-:Y:S02]  /*5ed40*/  R2UR UR45, R8 ;  /* 0x00000000082d72ca */ /* 0x000fe400000e0000 */
[----:B------:R-:W-:Y:S01]  /*5ed50*/  R2UR UR44, R9 ;  /* 0x00000000092c72ca */ /* 0x000fe200000e0000 */
[----:B----4-:R-:W-:Y:S02]  /*5ed60*/  IMAD.MOV.U32 R215, RZ, RZ, R50 ;  /* 0x000000ffffd77224 */ /* 0x010fe400078e0032 */
[----:B--2---:R-:W-:Y:S02]  /*5ed70*/  IMAD.MOV.U32 R210, RZ, RZ, R49 ;  /* 0x000000ffffd27224 */ /* 0x004fe400078e0031 */
        /* <DEDUP_REMOVED lines=14> */
[----:B------:R-:W2:Y:S01]  /*5ee60*/  LDL.LU.64 R24, [R1] ;  /* 0x0000000001187983 */ /* 0x000ea20000300a00 */
[----:B------:R-:W-:-:S03]  /*5ee70*/  IMAD.MOV.U32 R183, RZ, RZ, R28 ;  /* 0x000000ffffb77224 */ /* 0x000fc600078e001c */
[----:B------:R-:W2:Y:S01]  /*5ee80*/  LDL.LU.64 R26, [R1+0x8] ;  /* 0x00000800011a7983 */ /* 0x000ea20000300a00 */
        /* <DEDUP_REMOVED lines=69> */
[----:B------:R-:W-:-:S03]  /*5f2e0*/  IMAD.MOV.U32 R179, RZ, RZ, R149 ;  /* 0x000000ffffb37224 */ /* 0x000fc600078e0095 */
[----:B------:R-:W2:Y:S01]  /*5f2f0*/  LDL.LU.64 R146, [R1+0x1e8] ;  /* 0x0001e80001927983 */ /* 0x000ea20000300a00 */
[----:B------:R-:W-:Y:S02]  /*5f300*/  IMAD.MOV.U32 R178, RZ, RZ, R150 ;  /* 0x000000ffffb27224 */ /* 0x000fe400078e0096 */
[----:B------:R-:W-:Y:S01]  /*5f310*/  IMAD.MOV.U32 R177, RZ, RZ, R151 ;  /* 0x000000ffffb17224 */ /* 0x000fe200078e0097 */
        /* <DEDUP_REMOVED lines=19> */
[----:B------:R-:W-:Y:S01]  /*5f450*/  QGMMA.64x256x32.F32.E5M2.E5M2 R24, gdesc[UR44], R24, gsb0 ;  /* 0x03e000002c1879f3 */ /* 0x000fe20008003818 */
[----:B------:R-:W-:Y:S02]  /*5f460*/  VIADD R246, R246, 0x7f ;  /* 0x0000007ff6f67836 */ /* 0x000fe40000000000 */
[----:B------:R-:W-:Y:S02]  /*5f470*/  IMAD.MOV.U32 R176, RZ, RZ, R177 ;  /* 0x000000ffffb07224 */ /* 0x000fe400078e00b1 */
[----:B------:R-:W-:Y:S02]  /*5f480*/  IMAD.MOV.U32 R177, RZ, RZ, R178 ;  /* 0x000000ffffb17224 */ /* 0x000fe400078e00b2 */
[----:B------:R-:W-:Y:S02]  /*5f490*/  IMAD.MOV.U32 R178, RZ, RZ, R179 ;  /* 0x000000ffffb27224 */ /* 0x000fe400078e00b3 */
[----:B------:R-:W-:Y:S01]  /*5f4a0*/  IMAD.MOV.U32 R179, RZ, RZ, R180 ;  /* 0x000000ffffb37224 */ /* 0x000fe200078e00b4 */
[----:B------:R-:W-:Y:S01]  /*5f4b0*/  SHF.R.S32.HI R251, RZ, 0x1f, R246 ;  /* 0x0000001ffffb7819 */ /* 0x000fe200000114f6 */
[----:B------:R-:W-:-:S02]  /*5f4c0*/  IMAD.MOV.U32 R180, RZ, RZ, R181 ;  /* 0x000000ffffb47224 */ /* 0x000fc400078e00b5 */
[----:B------:R-:W-:Y:S02]  /*5f4d0*/  IMAD.MOV.U32 R181, RZ, RZ, R182 ;  /* 0x000000ffffb57224 */ /* 0x000fe400078e00b6 */
[----:B------:R-:W-:Y:S02]  /*5f4e0*/  IMAD.MOV.U32 R182, RZ, RZ, R183 ;  /* 0x000000ffffb67224 */ /* 0x000fe400078e00b7 */
[----:B------:R-:W-:Y:S01]  /*5f4f0*/  IMAD.MOV.U32 R183, RZ, RZ, R184 ;  /* 0x000000ffffb77224 */ /* 0x000fe200078e00b8 */
[----:B------:R-:W-:Y:S01]  /*5f500*/  LEA.HI R2, R251, R246, RZ, 0x7 ;  /* 0x000000f6fb027211 */ /* 0x000fe200078f38ff */
[----:B------:R-:W-:Y:S02]  /*5f510*/  IMAD.MOV.U32 R184, RZ, RZ, R186 ;  /* 0x000000ffffb87224 */ /* 0x000fe400078e00ba */
[----:B------:R-:W-:Y:S02]  /*5f520*/  IMAD.MOV.U32 R186, RZ, RZ, R200 ;  /* 0x000000ffffba7224 */ /* 0x000fe400078e00c8 */
[----:B------:R-:W-:-:S02]  /*5f530*/  IMAD.MOV.U32 R200, RZ, RZ, R205 ;  /* 0x000000ffffc87224 */ /* 0x000fc400078e00cd */
[----:B------:R-:W-:Y:S02]  /*5f540*/  VIADD R176, R176, 0x1 ;  /* 0x00000001b0b07836 */ /* 0x000fe40000000000 */
[----:B------:R-:W-:Y:S01]  /*5f550*/  IMAD.MOV.U32 R205, RZ, RZ, R210 ;  /* 0x000000ffffcd7224 */ /* 0x000fe200078e00d2 */
[----:B------:R-:W-:Y:S01]  /*5f560*/  SHF.R.S32.HI R2, RZ, 0x7, R2 ;  /* 0x00000007ff027819 */ /* 0x000fe20000011402 */
[----:B------:R-:W-:Y:S02]  /*5f570*/  IMAD.MOV.U32 R210, RZ, RZ, R215 ;  /* 0x000000ffffd27224 */ /* 0x000fe400078e00d7 */
[----:B------:R-:W-:Y:S01]  /*5f580*/  IMAD.MOV.U32 R215, RZ, RZ, R4 ;  /* 0x000000ffffd77224 */ /* 0x000fe200078e0004 */
[----:B------:R-:W-:Y:S01]  /*5f590*/  ISETP.NE.U32.AND P0, PT, R176, R2, PT ;  /* 0x00000002b000720c */ /* 0x000fe20003f05070 */
[----:B------:R-:W-:Y:S02]  /*5f5a0*/  WARPGROUP.DEPBAR.LE gsb0, 0x0 ;  /* 0x00008000000079c5 */ /* 0x000fe40000010000 */
[----:B------:R-:W-:Y:S04]  /*5f5b0*/  STL.64 [R1], R24 ;  /* 0x0000001801007387 */ /* 0x000fe80000100a00 */
        /* <DEDUP_REMOVED lines=127> */
[----:B------:R-:W3:Y:S04]  /*5fdb0*/  LDL.LU R4, [R1+0x2b70] ;  /* 0x002b700001047983 */ /* 0x000ee80000300800 */
[----:B------:R0:W-:Y:S02]  /*5fdc0*/  STL [R1+0x1178], R176 ;  /* 0x001178b001007387 */ /* 0x0001e40000100800 */
[----:B0-----:R-:W-:-:S02]  /*5fdd0*/  IMAD.MOV.U32 R176, RZ, RZ, R177 ;  /* 0x000000ffffb07224 */ /* 0x001fc400078e00b1 */
        /* <DEDUP_REMOVED lines=22> */
[----:B------:R-:W-:Y:S01]  /*5ff40*/  IMAD.MOV.U32 R190, RZ, RZ, R191 ;  /* 0x000000ffffbe7224 */ /* 0x000fe200078e00bf */
[----:B------:R-:W-:Y:S01]  /*5ff50*/  IADD3 R176, P6, R176, UR6, RZ ;  /* 0x00000006b0b07c10 */ /* 0x000fe2000ffde0ff */
[----:B------:R-:W-:-:S02]  /*5ff60*/  IMAD.MOV.U32 R191, RZ, RZ, R192 ;  /* 0x000000ffffbf7224 */ /* 0x000fc400078e00c0 */
[----:B------:R-:W-:Y:S02]  /*5ff70*/  IMAD.MOV.U32 R192, RZ, RZ, R193 ;  /* 0x000000ffffc07224 */ /* 0x000fe400078e00c1 */
[----:B------:R-:W-:Y:S02]  /*5ff80*/  IMAD.MOV.U32 R193, RZ, RZ, R3 ;  /* 0x000000ffffc17224 */ /* 0x000fe400078e0003 */
[----:B------:R-:W4:Y:S04]  /*5ff90*/  LDL.LU R3, [R1+0x2b6c] ;  /* 0x002b6c0001037983 */ /* 0x000f280000300800 */
[----:B------:R0:W-:Y:S04]  /*5ffa0*/  STL [R1+0x1860], R176 ;  /* 0x001860b001007387 */ /* 0x0001e80000100800 */
[----:B0-----:R-:W2:Y:S02]  /*5ffb0*/  LDL.LU R176, [R1+0x1858] ;  /* 0x0018580001b07983 */ /* 0x001ea40000300800 */
[----:B--2---:R-:W-:-:S05]  /*5ffc0*/  IADD3 R176, P1, R176, UR6, RZ ;  /* 0x00000006b0b07c10 */ /* 0x004fca000ff3e0ff */
[----:B------:R0:W-:Y:S04]  /*5ffd0*/  STL [R1+0x1858], R176 ;  /* 0x001858b001007387 */ /* 0x0001e80000100800 */
[----:B0-----:R-:W2:Y:S01]  /*5ffe0*/  LDL.LU R176, [R1+0x1850] ;  /* 0x0018500001b07983 */ /* 0x001ea20000300800 */
[----:B----4-:R-:W-:Y:S02]  /*5fff0*/  IADD3 R3, P3, R3, UR6, RZ ;  /* 0x0000000603037c10 */ /* 0x010fe4000ff7e0ff */
[----:B--2---:R-:W-:-:S05]  /*60000*/  IADD3 R176, P2, R176, UR6, RZ ;  /* 0x00000006b0b07c10 */ /* 0x004fca000ff5e0ff */
[----:B------:R-:W-:Y:S04]  /*60010*/  STL [R1+0x1850], R176 ;  /* 0x001850b001007387 */ /* 0x000fe80000100800 */
[----:B------:R0:W-:Y:S04]  /*60020*/  STL [R1+0x1848], R3 ;  /* 0x0018480301007387 */ /* 0x0001e80000100800 */
[----:B0-----:R-:W2:Y:S01]  /*60030*/  LDL.LU R3, [R1+0x2b68] ;  /* 0x002b680001037983 */ /* 0x001ea20000300800 */
        /* <DEDUP_REMOVED lines=29> */
[----:B------:R-:W4:Y:S01]  /*60210*/  LDL.LU R5, [R1+0x2b64] ;  /* 0x002b640001057983 */ /* 0x000f220000300800 */
[----:B---3--:R-:W-:Y:S02]  /*60220*/  IADD3 R4, P4, R4, UR6, RZ ;  /* 0x0000000604047c10 */ /* 0x008fe4000ff9e0ff */
[----:B------:R-:W-:Y:S02]  /*60230*/  IADD3 R12, P5, R12, UR6, RZ ;  /* 0x000000060c0c7c10 */ /* 0x000fe4000ffbe0ff */
[----:B--2---:R-:W-:-:S02]  /*60240*/  IADD3.X R3, R3, UR7, RZ, P4, !PT ;  /* 0x0000000703037c10 */ /* 0x004fc4000a7fe4ff */
[----:B------:R-:W-:-:S05]  /*60250*/  IADD3 R176, P4, R176, UR6, RZ ;  /* 0x00000006b0b07c10 */ /* 0x000fca000ff9e0ff */
[----:B------:R0:W-:Y:S02]  /*60260*/  STL [R1+0x1840], R176 ;  /* 0x001840b001007387 */ /* 0x0001e40000100800 */
[----:B0-----:R-:W-:Y:S02]  /*60270*/  IMAD.MOV.U32 R176, RZ, RZ, R177 ;  /* 0x000000ffffb07224 */ /* 0x001fe400078e00b1 */
        /* <DEDUP_REMOVED lines=24> */
[----:B----4-:R-:W-:Y:S01]  /*60400*/  IADD3.X R5, R5, UR7, RZ, P5, !PT ;  /* 0x0000000705057c10 */ /* 0x010fe2000affe4ff */
[----:B------:R-:W-:Y:S01]  /*60410*/  IMAD.MOV.U32 R192, RZ, RZ, R193 ;  /* 0x000000ffffc07224 */ /* 0x000fe200078e00c1 */
[----:B------:R-:W-:Y:S01]  /*60420*/  IADD3 R176, P5, R176, UR6, RZ ;  /* 0x00000006b0b07c10 */ /* 0x000fe2000ffbe0ff */
[----:B------:R-:W-:Y:S02]  /*60430*/  IMAD.MOV.U32 R193, RZ, RZ, R194 ;  /* 0x000000ffffc17224 */ /* 0x000fe400078e00c2 */
[----:B------:R-:W-:Y:S02]  /*60440*/  IMAD.MOV.U32 R194, RZ, RZ, R195 ;  /* 0x000000ffffc27224 */ /* 0x000fe400078e00c3 */
[----:B------:R-:W-:-:S02]  /*60450*/  IMAD.MOV.U32 R195, RZ, RZ, R8 ;  /* 0x000000ffffc37224 */ /* 0x000fc400078e0008 */
[----:B------:R-:W2:Y:S04]  /*60460*/  LDL.LU R8, [R1+0x1194] ;  /* 0x0011940001087983 */ /* 0x000ea80000300800 */
[----:B------:R0:W-:Y:S04]  /*60470*/  STL [R1+0x1838], R176 ;  /* 0x001838b001007387 */ /* 0x0001e80000100800 */
[----:B0-----:R-:W3:Y:S02]  /*60480*/  LDL.LU R176, [R1+0x185c] ;  /* 0x00185c0001b07983 */ /* 0x001ee40000300800 */
[----:B---3--:R-:W-:-:S05]  /*60490*/  IADD3.X R176, R176, UR7, RZ, P6, !PT ;  /* 0x00000007b0b07c10 */ /* 0x008fca000b7fe4ff */
[----:B------:R0:W-:Y:S04]  /*604a0*/  STL [R1+0x185c], R176 ;  /* 0x00185cb001007387 */ /* 0x0001e80000100800 */
[----:B0-----:R-:W3:Y:S02]  /*604b0*/  LDL.LU R176, [R1+0x1830] ;  /* 0x0018300001b07983 */ /* 0x001ee40000300800 */
[----:B---3--:R-:W-:-:S05]  /*604c0*/  IADD3 R176, P6, R176, UR6, RZ ;  /* 0x00000006b0b07c10 */ /* 0x008fca000ffde0ff */
        /* <DEDUP_REMOVED lines=4390> */
[----:B0-----:R-:W3:Y:S01]  /*71730*/  LDL.LU R176, [R1+0x1258] ;  /* 0x0012580001b07983 */ /* 0x001ee20000300800 */
[----:B------:R-:W-:Y:S02]  /*71740*/  IADD3.X R0, R0, UR8, RZ, P1, !PT ;  /* 0x0000000800007c10 */ /* 0x000fe40008ffe4ff */
[----:B---3--:R-:W-:-:S05]  /*71750*/  IADD3 R176, P6, R176, UR5, RZ ;  /* 0x00000005b0b07c10 */ /* 0x008fca000ffde0ff */
[----:B------:R-:W-:Y:S04]  /*71760*/  STL [R1+0x1258], R176 ;  /* 0x001258b001007387 */ /* 0x000fe80000100800 */
[----:B------:R0:W-:Y:S04]  /*71770*/  STL [R1+0x127c], R0 ;  /* 0x00127c0001007387 */ /* 0x0001e80000100800 */
[----:B0-----:R-:W3:Y:S04]  /*71780*/  LDL.LU R0, [R1+0x2b60] ;  /* 0x002b600001007983 */ /* 0x001ee80000300800 */
[----:B------:R-:W4:Y:S02]  /*71790*/  LDL.LU R176, [R1+0x1250] ;  /* 0x0012500001b07983 */ /* 0x000f240000300800 */
[----:B----4-:R-:W-:-:S05]  /*717a0*/  IADD3 R176, P1, R176, UR5, RZ ;  /* 0x00000005b0b07c10 */ /* 0x010fca000ff3e0ff */
[----:B------:R0:W-:Y:S04]  /*717b0*/  STL [R1+0x1250], R176 ;  /* 0x001250b001007387 */ /* 0x0001e80000100800 */
[----:B0-----:R-:W4:Y:S02]  /*717c0*/  LDL.LU R176, [R1+0x1274] ;  /* 0x0012740001b07983 */ /* 0x001f240000300800 */
[----:B----4-:R-:W-:-:S05]  /*717d0*/  IADD3.X R176, R176, UR8, RZ, P2, !PT ;  /* 0x00000008b0b07c10 */ /* 0x010fca00097fe4ff */
[----:B------:R0:W-:Y:S04]  /*717e0*/  STL [R1+0x1274], R176 ;  /* 0x001274b001007387 */ /* 0x0001e80000100800 */
[----:B0-----:R-:W4:Y:S02]  /*717f0*/  LDL.LU R176, [R1+0x1248] ;  /* 0x0012480001b07983 */ /* 0x001f240000300800 */
[----:B----4-:R-:W-:-:S05]  /*71800*/  IADD3 R176, P2, R176, UR5, RZ ;  /* 0x00000005b0b07c10 */ /* 0x010fca000ff5e0ff */
[----:B------:R0:W-:Y:S04]  /*71810*/  STL [R1+0x1248], R176 ;  /* 0x001248b001007387 */ /* 0x0001e80000100800 */
[----:B0-----:R-:W4:Y:S02]  /*71820*/  LDL.LU R176, [R1+0x126c] ;  /* 0x00126c0001b07983 */ /* 0x001f240000300800 */
[----:B----4-:R-:W-:Y:S02]  /*71830*/  IADD3.X R176, R176, UR8, RZ, P3, !PT ;  /* 0x00000008b0b07c10 */ /* 0x010fe40009ffe4ff */
[----:B------:R-:W-:-:S03]  /*71840*/  IADD3 R7, P3, R7, UR5, RZ ;  /* 0x0000000507077c10 */ /* 0x000fc6000ff7e0ff */
[----:B------:R-:W-:Y:S04]  /*71850*/  STL [R1+0x126c], R176 ;  /* 0x00126cb001007387 */ /* 0x000fe80000100800 */
[----:B------:R0:W-:Y:S04]  /*71860*/  STL [R1+0x1240], R7 ;  /* 0x0012400701007387 */ /* 0x0001e80000100800 */
[----:B0-----:R-:W4:Y:S04]  /*71870*/  LDL.LU R7, [R1+0x2b5c] ;  /* 0x002b5c0001077983 */ /* 0x001f280000300800 */
[----:B------:R-:W2:Y:S02]  /*71880*/  LDL.LU R176, [R1+0x1264] ;  /* 0x0012640001b07983 */ /* 0x000ea40000300800 */
[----:B--2---:R-:W-:-:S05]  /*71890*/  IADD3.X R176, R176, UR8, RZ, P4, !PT ;  /* 0x00000008b0b07c10 */ /* 0x004fca000a7fe4ff */
[----:B------:R0:W-:Y:S04]  /*718a0*/  STL [R1+0x1264], R176 ;  /* 0x001264b001007387 */ /* 0x0001e80000100800 */
[----:B0-----:R-:W2:Y:S02]  /*718b0*/  LDL.LU R176, [R1+0x1238] ;  /* 0x0012380001b07983 */ /* 0x001ea40000300800 */
[----:B--2---:R-:W-:-:S05]  /*718c0*/  IADD3 R176, P4, R176, UR5, RZ ;  /* 0x00000005b0b07c10 */ /* 0x004fca000ff9e0ff */
[----:B------:R0:W-:Y:S04]  /*718d0*/  STL [R1+0x1238], R176 ;  /* 0x001238b001007387 */ /* 0x0001e80000100800 */
[----:B0-----:R-:W2:Y:S02]  /*718e0*/  LDL.LU R176, [R1+0x125c] ;  /* 0x00125c0001b07983 */ /* 0x001ea40000300800 */
        /* <DEDUP_REMOVED lines=14> */
[----:B0-----:R-:W2:Y:S01]  /*719d0*/  LDL.LU R176, [R1+0x1220] ;  /* 0x0012200001b07983 */ /* 0x001ea20000300800 */
[----:B----4-:R-:W-:Y:S02]  /*719e0*/  IADD3.X R7, R7, UR8, RZ, P2, !PT ;  /* 0x0000000807077c10 */ /* 0x010fe400097fe4ff */
[----:B--2---:R-:W-:-:S05]  /*719f0*/  IADD3 R176, P1, R176, UR5, RZ ;  /* 0x00000005b0b07c10 */ /* 0x004fca000ff3e0ff */
[----:B------:R-:W-:Y:S04]  /*71a00*/  STL [R1+0x1220], R176 ;  /* 0x001220b001007387 */ /* 0x000fe80000100800 */
[----:B------:R0:W-:Y:S04]  /*71a10*/  STL [R1+0x1244], R7 ;  /* 0x0012440701007387 */ /* 0x0001e80000100800 */
[----:B0-----:R-:W2:Y:S04]  /*71a20*/  LDL.LU R7, [R1+0x2b58] ;  /* 0x002b580001077983 */ /* 0x001ea80000300800 */
[----:B------:R-:W4:Y:S01]  /*71a30*/  LDL.LU R176, [R1+0x1218] ;  /* 0x0012180001b07983 */ /* 0x000f220000300800 */
[----:B------:R-:W-:-:S02]  /*71a40*/  IADD3.X R6, R6, UR8, RZ, P3, !PT ;  /* 0x0000000806067c10 */ /* 0x000fc40009ffe4ff */
[----:B----4-:R-:W-:Y:S02]  /*71a50*/  IADD3 R176, P2, R176, UR5, RZ ;  /* 0x00000005b0b07c10 */ /* 0x010fe4000ff5e0ff */
[----:B--2---:R-:W-:-:S03]  /*71a60*/  IADD3 R7, P3, R7, UR5, RZ ;  /* 0x0000000507077c10 */ /* 0x004fc6000ff7e0ff */
[----:B------:R-:W-:Y:S04]  /*71a70*/  STL [R1+0x1218], R176 ;  /* 0x001218b001007387 */ /* 0x000fe80000100800 */
[----:B------:R0:W-:Y:S04]  /*71a80*/  STL [R1+0x123c], R6 ;  /* 0x00123c0601007387 */ /* 0x0001e80000100800 */
[----:B0-----:R-:W2:Y:S04]  /*71a90*/  LDL.LU R6, [R1+0x2b54] ;  /* 0x002b540001067983 */ /* 0x001ea80000300800 */
[----:B------:R0:W-:Y:S04]  /*71aa0*/  STL [R1+0x1210], R7 ;  /* 0x0012100701007387 */ /* 0x0001e80000100800 */
[----:B0-----:R-:W4:Y:S04]  /*71ab0*/  LDL.LU R7, [R1+0x2b50] ;  /* 0x002b500001077983 */ /* 0x001f280000300800 */
[----:B------:R-:W3:Y:S02]  /*71ac0*/  LDL.LU R176, [R1+0x1234] ;  /* 0x0012340001b07983 */ /* 0x000ee40000300800 */
[----:B---3--:R-:W-:-:S02]  /*71ad0*/  IADD3.X R176, R176, UR8, RZ, P4, !PT ;  /* 0x00000008b0b07c10 */ /* 0x008fc4000a7fe4ff */
[----:B------:R-:W-:-:S03]  /*71ae0*/  IADD3 R0, P4, R0, UR5, RZ ;  /* 0x0000000500007c10 */ /* 0x000fc6000ff9e0ff */
[----:B------:R-:W-:Y:S04]  /*71af0*/  STL [R1+0x1234], R176 ;  /* 0x001234b001007387 */ /* 0x000fe80000100800 */
[----:B------:R0:W-:Y:S04]  /*71b00*/  STL [R1+0x1208], R0 ;  /* 0x0012080001007387 */ /* 0x0001e80000100800 */
[----:B0-----:R-:W3:Y:S04]  /*71b10*/  LDL.LU R0, [R1+0x2b4c] ;  /* 0x002b4c0001007983 */ /* 0x001ee80000300800 */
[----:B------:R-:W2:Y:S01]  /*71b20*/  LDL.LU R176, [R1+0x122c] ;  /* 0x00122c0001b07983 */ /* 0x000ea20000300800 */
[----:B------:R-:W-:Y:S01]  /*71b30*/  WARPGROUP.ARRIVE ;  /* 0x00000000000079c5 */ /* 0x000fe20000000000 */
[----:B------:R-:W-:Y:S01]  /*71b40*/  UMOV UR40, UR56 ;  /* 0x0000003800287c82 */ /* 0x000fe20008000000 */
[----:B------:R-:W-:-:S04]  /*71b50*/  UMOV UR41, UR57 ;  /* 0x0000003900297c82 */ /* 0x000fc80008000000 */
[----:B------:R-:W-:Y:S01]  /*71b60*/  QGMMA.64x256x32.F32.E5M2.E5M2 R24, gdesc[UR40], R24, gsb0 ;  /* 0x03e00000281879f3 */ /* 0x000fe20008003818 */
[----:B--2---:R-:W-:Y:S02]  /*71b70*/  IADD3.X R176, R176, UR8, RZ, P5, !PT ;  /* 0x00000008b0b07c10 */ /* 0x004fe4000affe4ff */
[----:B------:R-:W-:-:S03]  /*71b80*/  IADD3 R239, P5, R239, UR5, RZ ;  /* 0x00000005efef7c10 */ /* 0x000fc6000ffbe0ff */
[----:B------:R-:W-:Y:S04]  /*71b90*/  STL [R1+0x122c], R176 ;  /* 0x00122cb001007387 */ /* 0x000fe80000100800 */
[----:B------:R0:W-:Y:S04]  /*71ba0*/  STL [R1+0x1200], R239 ;  /* 0x001200ef01007387 */ /* 0x0001e80000100800 */
[----:B0-----:R-:W2:Y:S01]  /*71bb0*/  LDL.LU R239, [R1+0x2b48] ;  /* 0x002b480001ef7983 */ /* 0x001ea20000300800 */
[----:B------:R-:W-:Y:S02]  /*71bc0*/  WARPGROUP.DEPBAR.LE gsb0, 0x0 ;  /* 0x00008000000079c5 */ /* 0x000fe40000010000 */
[----:B------:R-:W-:Y:S01]  /*71bd0*/  WARPGROUP.ARRIVE ;  /* 0x00000000000079c5 */ /* 0x000fe20000000000 */
[----:B------:R-:W-:Y:S01]  /*71be0*/  UMOV UR12, UR52 ;  /* 0x00000034000c7c82 */ /* 0x000fe20008000000 */
[----:B------:R-:W-:-:S09]  /*71bf0*/  UMOV UR13, UR53 ;  /* 0x00000035000d7c82 */ /* 0x000fd20008000000 */
[----:B------:R-:W-:Y:S01]  /*71c00*/  QGMMA.64x256x32.F32.E5M2.E5M2 R24, gdesc[UR12], R24, gsb0 ;  /* 0x03e000000c1879f3 */ /* 0x000fe20008003818 */
[----:B--2---:R-:W-:-:S05]  /*71c10*/  IADD3.X R239, R239, UR8, RZ, P6, !PT ;  /* 0x00000008efef7c10 */ /* 0x004fca000b7fe4ff */
[----:B------:R0:W-:Y:S04]  /*71c20*/  STL [R1+0x1224], R239 ;  /* 0x001224ef01007387 */ /* 0x0001e80000100800 */
[----:B0-----:R1:W5:Y:S04]  /*71c30*/  LDL.LU R239, [R1+0x2b44] ;  /* 0x002b440001ef7983 */ /* 0x0013680000300800 */
[----:B------:R-:W2:Y:S01]  /*71c40*/  LDL.LU R176, [R1+0x11f8] ;  /* 0x0011f80001b07983 */ /* 0x000ea20000300800 */
[----:B----4-:R-:W-:Y:S01]  /*71c50*/  IADD3.X R7, R7, UR8, RZ, P1, !PT ;  /* 0x0000000807077c10 */ /* 0x010fe20008ffe4ff */
[----:B------:R-:W-:-:S02]  /*71c60*/  WARPGROUP.DEPBAR.LE gsb0, 0x0 ;  /* 0x00008000000079c5 */ /* 0x000fc40000010000 */
[----:B------:R-:W-:Y:S01]  /*71c70*/  WARPGROUP.ARRIVE ;  /* 0x00000000000079c5 */ /* 0x000fe20000000000 */
[----:B------:R-:W-:Y:S01]  /*71c80*/  UMOV UR16, UR48 ;  /* 0x0000003000107c82 */ /* 0x000fe20008000000 */
[----:B------:R-:W-:-:S08]  /*71c90*/  UMOV UR17, UR49 ;  /* 0x0000003100117c82 */ /* 0x000fd00008000000 */
[----:B------:R-:W-:Y:S01]  /*71ca0*/  QGMMA.64x256x32.F32.E5M2.E5M2 R24, gdesc[UR16], R24, gsb0 ;  /* 0x03e00000101879f3 */ /* 0x000fe20008003818 */
[----:B------:R-:W-:Y:S01]  /*71cb0*/  UMOV UR20, UR44 ;  /* 0x0000002c00147c82 */ /* 0x000fe20008000000 */
[----:B------:R-:W-:Y:S01]  /*71cc0*/  UMOV UR21, UR45 ;  /* 0x0000002d00157c82 */ /* 0x000fe20008000000 */
[----:B--2---:R-:W-:-:S05]  /*71cd0*/  IADD3 R176, P6, R176, UR5, RZ ;  /* 0x00000005b0b07c10 */ /* 0x004fca000ffde0ff */
[----:B------:R-:W-:Y:S04]  /*71ce0*/  STL [R1+0x11f8], R176 ;  /* 0x0011f8b001007387 */ /* 0x000fe80000100800 */
[----:B------:R0:W-:Y:S04]  /*71cf0*/  STL [R1+0x121c], R7 ;  /* 0x00121c0701007387 */ /* 0x0001e80000100800 */
[----:B0-----:R-:W2:Y:S01]  /*71d00*/  LDL.LU R7, [R1+0x2b40] ;  /* 0x002b400001077983 */ /* 0x001ea20000300800 */
[----:B------:R-:W-:Y:S02]  /*71d10*/  WARPGROUP.DEPBAR.LE gsb0, 0x0 ;  /* 0x00008000000079c5 */ /* 0x000fe40000010000 */
[----:B------:R-:W-:-:S09]  /*71d20*/  WARPGROUP.ARRIVE ;  /* 0x00000000000079c5 */ /* 0x000fd20000000000 */
[----:B------:R-:W-:Y:S01]  /*71d30*/  QGMMA.64x256x32.F32.E5M2.E5M2 R24, gdesc[UR20], R24, gsb0 ;  /* 0x03e00000141879f3 */ /* 0x000fe20008003818 */
[----:B------:R-:W-:Y:S02]  /*71d40*/  IADD3.X R6, R6, UR8, RZ, P2, !PT ;  /* 0x0000000806067c10 */ /* 0x000fe400097fe4ff */
[----:B---3--:R-:W-:Y:S02]  /*71d50*/  IADD3 R0, P2, R0, UR5, RZ ;  /* 0x0000000500007c10 */ /* 0x008fe4000ff5e0ff */
[----:B------:R-:W-:Y:S02]  /*71d60*/  IADD3.X R177, R177, UR8, RZ, P3, !PT ;  /* 0x00000008b1b17c10 */ /* 0x000fe40009ffe4ff */
[----:B------:R-:W-:Y:S02]  /*71d70*/  IADD3 R178, P3, R178, UR5, RZ ;  /* 0x00000005b2b27c10 */ /* 0x000fe4000ff7e0ff */
[----:B------:R-:W-:Y:S02]  /*71d80*/  IADD3.X R179, R179, UR8, RZ, P4, !PT ;  /* 0x00000008b3b37c10 */ /* 0x000fe4000a7fe4ff */
[----:B------:R-:W-:-:S02]  /*71d90*/  IADD3 R180, P4, R180, UR5, RZ ;  /* 0x00000005b4b47c10 */ /* 0x000fc4000ff9e0ff */
[----:B------:R-:W-:Y:S02]  /*71da0*/  IADD3.X R181, R181, UR8, RZ, P5, !PT ;  /* 0x00000008b5b57c10 */ /* 0x000fe4000affe4ff */
[----:B------:R-:W-:Y:S02]  /*71db0*/  IADD3 R182, P5, R182, UR5, RZ ;  /* 0x00000005b6b67c10 */ /* 0x000fe4000ffbe0ff */
        /* <DEDUP_REMOVED lines=17> */
[----:B------:R-:W-:Y:S02]  /*71ed0*/  IADD3.X R195, R195, UR8, RZ, P5, !PT ;  /* 0x00000008c3c37c10 */ /* 0x000fe4000affe4ff */
[----:B------:R-:W-:Y:S02]  /*71ee0*/  IADD3.X R8, R8, UR8, RZ, P6, !PT ;  /* 0x0000000808087c10 */ /* 0x000fe4000b7fe4ff */
[----:B--2---:R-:W-:-:S05]  /*71ef0*/  IADD3 R7, P1, R7, UR5, RZ ;  /* 0x0000000507077c10 */ /* 0x004fca000ff3e0ff */
[----:B------:R0:W-:Y:S01]  /*71f00*/  STL [R1+0x11f0], R7 ;  /* 0x0011f00701007387 */ /* 0x0001e20000100800 */
[----:B------:R-:W-:-:S03]  /*71f10*/  IADD3.X R186, R186, UR8, RZ, P1, !PT ;  /* 0x00000008baba7c10 */ /* 0x000fc60008ffe4ff */
[----:B0-----:R1:W5:Y:S04]  /*71f20*/  LDL.LU R7, [R1+0x2b3c] ;  /* 0x002b3c0001077983 */ /* 0x0013680000300800 */
[----:B------:R0:W-:Y:S01]  /*71f30*/  STL [R1+0x1214], R6 ;  /* 0x0012140601007387 */ /* 0x0001e20000100800 */
[----:B------:R-:W-:-:S03]  /*71f40*/  IADD3 R200, P1, R200, UR5, RZ ;  /* 0x00000005c8c87c10 */ /* 0x000fc6000ff3e0ff */
[----:B0-----:R1:W5:Y:S04]  /*71f50*/  LDL.LU R6, [R1+0x2b38] ;  /* 0x002b380001067983 */ /* 0x0013680000300800 */
[----:B------:R0:W-:Y:S04]  /*71f60*/  STL [R1+0x11e8], R0 ;  /* 0x0011e80001007387 */ /* 0x0001e80000100800 */
[----:B0-----:R1:W5:Y:S04]  /*71f70*/  LDL.LU R0, [R1+0x2b34] ;  /* 0x002b340001007983 */ /* 0x0013680000300800 */
        /* <DEDUP_REMOVED lines=15> */
[----:B------:R-:W-:Y:S01]  /*72070*/  STL [R1+0x11a8], R230 ;  /* 0x0011a8e601007387 */ /* 0x000fe20000100800 */
[----:B------:R-:W-:-:S03]  /*72080*/  IADD3.X R188, R188, UR8, RZ, P1, !PT ;  /* 0x00000008bcbc7c10 */ /* 0x000fc60008ffe4ff */
[----:B------:R-:W-:Y:S01]  /*72090*/  STL [R1+0x11cc], R242 ;  /* 0x0011ccf201007387 */ /* 0x000fe20000100800 */
[----:B------:R-:W-:-:S03]  /*720a0*/  IADD3 R189, P1, R189, UR5, RZ ;  /* 0x00000005bdbd7c10 */ /* 0x000fc6000ff3e0ff */
[----:B------:R-:W-:Y:S04]  /*720b0*/  STL [R1+0x11a0], R247 ;  /* 0x0011a0f701007387 */ /* 0x000fe80000100800 */
[----:B------:R-:W-:Y:S04]  /*720c0*/  STL [R1+0x11c4], R252 ;  /* 0x0011c4fc01007387 */ /* 0x000fe80000100800 */
[----:B------:R-:W-:Y:S04]  /*720d0*/  STL [R1+0x1198], R187 ;  /* 0x001198bb01007387 */ /* 0x000fe80000100800 */
[----:B------:R-:W-:Y:S04]  /*720e0*/  STL [R1+0x11bc], R188 ;  /* 0x0011bcbc01007387 */ /* 0x000fe80000100800 */
[----:B------:R-:W-:Y:S04]  /*720f0*/  STL [R1+0x1190], R189 ;  /* 0x001190bd01007387 */ /* 0x000fe80000100800 */
[----:B------:R-:W-:Y:S01]  /*72100*/  STL [R1+0x11b4], R190 ;  /* 0x0011b4be01007387 */ /* 0x000fe20000100800 */
[----:B------:R-:W-:-:S03]  /*72110*/  IADD3.X R9, R9, UR8, RZ, P1, !PT ;  /* 0x0000000809097c10 */ /* 0x000fc60008ffe4ff */
[----:B------:R-:W-:Y:S04]  /*72120*/  STL [R1+0x1188], R191 ;  /* 0x001188bf01007387 */ /* 0x000fe80000100800 */
[----:B------:R-:W-:Y:S04]  /*72130*/  STL [R1+0x11ac], R192 ;  /* 0x0011acc001007387 */ /* 0x000fe80000100800 */
[----:B------:R-:W-:Y:S04]  /*72140*/  STL [R1+0x1180], R193 ;  /* 0x001180c101007387 */ /* 0x000fe80000100800 */
[----:B------:R-:W-:Y:S04]  /*72150*/  STL [R1+0x11a4], R194 ;  /* 0x0011a4c201007387 */ /* 0x000fe80000100800 */
[----:B------:R0:W-:Y:S04]  /*72160*/  STL [R1+0x118c], R9 ;  /* 0x00118c0901007387 */ /* 0x0001e80000100800 */
[----:B------:R-:W-:Y:S04]  /*72170*/  STL [R1+0x119c], R195 ;  /* 0x00119cc301007387 */ /* 0x000fe80000100800 */
[----:B------:R2:W-:Y:S01]  /*72180*/  STL [R1+0x1194], R8 ;  /* 0x0011940801007387 */ /* 0x0005e20000100800 */
[----:B------:R-:W-:-:S03]  /*72190*/  WARPGROUP.DEPBAR.LE gsb0, 0x0 ;  /* 0x00008000000079c5 */ /* 0x000fc60000010000 */
[----:B0-----:R-:W3:Y:S04]  /*721a0*/  LDL.LU R9, [R1+0x117c] ;  /* 0x00117c0001097983 */ /* 0x001ee80000300800 */
[----:B--2---:R-:W2:Y:S01]  /*721b0*/  LDL.LU R8, [R1+0x1184] ;  /* 0x0011840001087983 */ /* 0x004ea20000300800 */
[----:B---3--:R-:W-:Y:S02]  /*721c0*/  IADD3.X R9, R9, UR8, RZ, P3, !PT ;  /* 0x0000000809097c10 */ /* 0x008fe40009ffe4ff */
[----:B--2---:R-:W-:-:S03]  /*721d0*/  IADD3.X R8, R8, UR8, RZ, P2, !PT ;  /* 0x0000000808087c10 */ /* 0x004fc600097fe4ff */
[----:B------:R1:W-:Y:S04]  /*721e0*/  STL [R1+0x117c], R9 ;  /* 0x00117c0901007387 */ /* 0x0003e80000100800 */
[----:B------:R1:W-:Y:S01]  /*721f0*/  STL [R1+0x1184], R8 ;  /* 0x0011840801007387 */ /* 0x0003e20000100800 */
[----:B------:R-:W-:Y:S05]  /*72200*/  @P0 BRA `(.L_x_2) ;  /* 0xfffffcc400e00947 */ /* 0x000fea000383ffff */
.L_x_1:
[----:B------:R-:W2:Y:S01]  /*72210*/  LDL.LU R163, [R1+0xc00] ;  /* 0x000c000001a37983 */ /* 0x000ea20000300800 */
[----:B------:R-:W-:Y:S01]  /*72220*/  ULDC UR5, c[0x0][0x248] ;  /* 0x0000920000057ab9 */ /* 0x000fe20000000800 */
[----:B------:R-:W-:Y:S01]  /*72230*/  ULDC UR6, c[0x0][0x248] ;  /* 0x0000920000067ab9 */ /* 0x000fe20000000800 */
[----:B------:R-:W-:Y:S01]  /*72240*/  ULDC UR12, c[0x0][0x248] ;  /* 0x00009200000c7ab9 */ /* 0x000fe20000000800 */
[----:B------:R-:W3:Y:S01]  /*72250*/  LDL.LU R162, [R1+0xc04] ;  /* 0x000c040001a27983 */ /* 0x000ee20000300800 */
[----:B------:R-:W-:-:S03]  /*72260*/  ULDC.64 UR8, c[0x0][0x220] ;  /* 0x0000880000087ab9 */ /* 0x000fc60000000a00 */
        /* <DEDUP_REMOVED lines=18> */
[----:B------:R-:W3:Y:S04]  /*72390*/  LDL.LU R15, [R1+0xc68] ;  /* 0x000c6800010f7983 */ /* 0x000ee80000300800 */
[----:B------:R-:W4:Y:S04]  /*723a0*/  LDL.LU R14, [R1+0xc6c] ;  /* 0x000c6c00010e7983 */ /* 0x000f280000300800 */
[----:B------:R-:W4:Y:S04]  /*723b0*/  LDL.LU R13, [R1+0xc70] ;  /* 0x000c7000010d7983 */ /* 0x000f280000300800 */
[----:B------:R-:W4:Y:S04]  /*723c0*/  LDL.LU R11, [R1+0xc74] ;  /* 0x000c7400010b7983 */ /* 0x000f280000300800 */
[----:B------:R-:W4:Y:S04]  /*723d0*/  LDL.LU R10, [R1+0xc78] ;  /* 0x000c7800010a7983 */ /* 0x000f280000300800 */
[----:B-1----:R-:W4:Y:S04]  /*723e0*/  LDL.LU R9, [R1+0xc7c] ;  /* 0x000c7c0001097983 */ /* 0x002f280000300800 */
[----:B------:R-:W4:Y:S04]  /*723f0*/  LDL.LU R8, [R1+0xc08] ;  /* 0x000c080001087983 */ /* 0x000f280000300800 */
[----:B0-----:R-:W4:Y:S04]  /*72400*/  LDL.LU R2, [R1+0xc18] ;  /* 0x000c180001027983 */ /* 0x001f280000300800 */
[----:B------:R-:W4:Y:S01]  /*72410*/  LDL.LU R164, [R1+0xc1c] ;  /* 0x000c1c0001a47983 */ /* 0x000f220000300800 */
[----:B-----5:R-:W-:Y:S01]  /*72420*/  IMAD R3, R0, UR5, RZ ;  /* 0x0000000500037c24 */ /* 0x020fe2000f8e02ff */
[----:B------:R-:W-:-:S02]  /*72430*/  ULDC UR5, c[0x0][0x248] ;  /* 0x0000920000057ab9 */ /* 0x000fc40000000800 */
        /* <DEDUP_REMOVED lines=28> */
[----:B------:R0:W-:Y:S02]  /*72600*/  STL [R1+0x12d8], R3 ;  /* 0x0012d80301007387 */ /* 0x0001e40000100800 */
[----:B0-----:R-:W-:Y:S01]  /*72610*/  VIADD R3, R3, UR5 ;  /* 0x0000000503037c36 */ /* 0x001fe20008000000 */
[----:B------:R-:W-:-:S04]  /*72620*/  ULDC UR5, c[0x0][0x248] ;  /* 0x0000920000057ab9 */ /* 0x000fc80000000800 */
[----:B------:R0:W-:Y:S01]  /*72630*/  STL [R1+0x11e0], R3 ;  /* 0x0011e00301007387 */ /* 0x0001e20000100800 */
[----:B--2---:R-:W-:Y:S02]  /*72640*/  IMAD.MOV.U32 R48, RZ, RZ, R16 ;  /* 0x000000ffff307224 */ /* 0x004fe400078e0010 */
[----:B---3--:R-:W-:Y:S02]  /*72650*/  IMAD.MOV.U32 R49, RZ, RZ, R15 ;  /* 0x000000ffff317224 */ /* 0x008fe400078e000f */
        /* <DEDUP_REMOVED lines=26> */
[----:B------:R-:W-:Y:S01]  /*72800*/  VIADD R17, R3, UR5 ;  /* 0x0000000503117c36 */ /* 0x000fe20008000000 */
[----:B------:R-:W-:Y:S01]  /*72810*/  ULDC UR5, c[0x0][0x248] ;  /* 0x0000920000057ab9 */ /* 0x000fe20000000800 */
[----:B0-----:R-:W-:-:S02]  /*72820*/  IMAD.MOV.U32 R3, RZ, RZ, R11 ;  /* 0x000000ffff037224 */ /* 0x001fc400078e000b */
[----:B------:R-:W-:Y:S01]  /*72830*/  VIADD R16, R17, UR5 ;  /* 0x0000000511107c36 */ /* 0x000fe20008000000 */
[----:B------:R-:W-:Y:S01]  /*72840*/  ULDC UR5, c[0x0][0x248] ;  /* 0x0000920000057ab9 */ /* 0x000fe20000000800 */
[----:B------:R-:W-:Y:S02]  /*72850*/  IMAD.MOV.U32 R47, RZ, RZ, R18 ;  /* 0x000000ffff2f7224 */ /* 0x000fe400078e0012 */
[----:B------:R-:W-:Y:S01]  /*72860*/  VIADD R8, R16, UR5 ;  /* 0x0000000510087c36 */ /* 0x000fe20008000000 */
[----:B------:R-:W-:Y:S01]  /*72870*/  ULDC UR5, c[0x0][0x248] ;  /* 0x0000920000057ab9 */ /* 0x000fe20000000800 */
[----:B------:R-:W-:Y:S02]  /*72880*/  IMAD.MOV.U32 R46, RZ, RZ, R19 ;  /* 0x000000ffff2e7224 */ /* 0x000fe400078e0013 */
[----:B------:R-:W-:Y:S01]  /*72890*/  VIADD R9, R8, UR5 ;  /* 0x0000000508097c36 */ /* 0x000fe20008000000 */
[----:B------:R-:W-:Y:S01]  /*728a0*/  ULDC UR5, c[0x0][0x248] ;  /* 0x0000920000057ab9 */ /* 0x000fe20000000800 */
[----:B------:R-:W-:-:S02]  /*728b0*/  IMAD.MOV.U32 R45, RZ, RZ, R20 ;  /* 0x000000ffff2d7224 */ /* 0x000fc400078e0014 */
        /* <DEDUP_REMOVED lines=61> */
[----:B------:R-:W-:-:S03]  /*72c90*/  ULDC UR5, c[0x0][0x248] ;  /* 0x0000920000057ab9 */ /* 0x000fc60000000800 */
        /* <DEDUP_REMOVED lines=183> */
[----:B------:R-:W-:-:S04]  /*73810*/  ULDC UR5, c[0x0][0x248] ;  /* 0x0000920000057ab9 */ /* 0x000fc80000000800 */
[----:B------:R0:W-:Y:S02]  /*73820*/  STL [R1+0xe00], R2 ;  /* 0x000e000201007387 */ /* 0x0001e40000100800 */
[----:B0-----:R-:W-:Y:S01]  /*73830*/  VIADD R2, R2, UR5 ;  /* 0x0000000502027c36 */ /* 0x001fe20008000000 */
        /* <DEDUP_REMOVED lines=793> */
[----:B------:R0:W-:Y:S04]  /*769d0*/  STL [R1+0x122c], R2 ;  /* 0x00122c0201007387 */ /* 0x0001e80000100800 */
[----:B------:R-:W2:Y:S01]  /*769e0*/  LDL.LU R28, [R1+0xc0c] ;  /* 0x000c0c00011c7983 */ /* 0x000ea20000300800 */
[----:B------:R-:W-:Y:S01]  /*769f0*/  F2FP.SATFINITE.E5M2.F32.PACK_AB_MERGE_C R7, R26, R25, RZ ;  /* 0x000000191a07723e */ /* 0x000fe200048060ff */
[----:B0-----:R-:W-:Y:S01]  /*76a00*/  VIADD R2, R2, UR5 ;  /* 0x0000000502027c36 */ /* 0x001fe20008000000 */
[----:B------:R-:W-:-:S04]  /*76a10*/  ULDC UR5, c[0x0][0x248] ;  /* 0x0000920000057ab9 */ /* 0x000fc80000000800 */
[----:B------:R0:W-:Y:S04]  /*76a20*/  STL [R1+0x1230], R2 ;  /* 0x0012300201007387 */ /* 0x0001e80000100800 */
[----:B------:R1:W-:Y:S01]  /*76a30*/  STL [R1+0x2aac], R7 ;  /* 0x002aac0701007387 */ /* 0x0003e20000100800 */
[----:B0-----:R-:W-:Y:S01]  /*76a40*/  VIADD R2, R2, UR5 ;  /* 0x0000000502027c36 */ /* 0x001fe20008000000 */
[----:B------:R-:W-:Y:S02]  /*76a50*/  ULDC UR5, c[0x0][0x248] ;  /* 0x0000920000057ab9 */ /* 0x000fe40000000800 */
[----:B-1----:R-:W3:Y:S04]  /*76a60*/  LDL.LU R7, [R1+0xc10] ;  /* 0x000c100001077983 */ /* 0x002ee80000300800 */
[----:B------:R-:W3:Y:S01]  /*76a70*/  LDL.LU R24, [R1+0xc14] ;  /* 0x000c140001187983 */ /* 0x000ee20000300800 */
[----:B------:R-:W-:-:S02]  /*76a80*/  IMAD.MOV.U32 R26, RZ, RZ, R30 ;  /* 0x000000ffff1a7224 */ /* 0x000fc400078e001e */
[----:B------:R-:W-:Y:S02]  /*76a90*/  IMAD.MOV.U32 R30, RZ, RZ, R34 ;  /* 0x000000ffff1e7224 */ /* 0x000fe400078e0022 */
[----:B------:R-:W-:Y:S02]  /*76aa0*/  IMAD.MOV.U32 R34, RZ, RZ, R38 ;  /* 0x000000ffff227224 */ /* 0x000fe400078e0026 */
[----:B------:R-:W-:Y:S02]  /*76ab0*/  IMAD.MOV.U32 R38, RZ, RZ, R42 ;  /* 0x000000ffff267224 */ /* 0x000fe400078e002a */
[----:B------:R-:W-:Y:S02]  /*76ac0*/  IMAD.MOV.U32 R42, RZ, RZ, R46 ;  /* 0x000000ffff2a7224 */ /* 0x000fe400078e002e */
[----:B------:R-:W-:Y:S02]  /*76ad0*/  IMAD.MOV.U32 R46, RZ, RZ, R50 ;  /* 0x000000ffff2e7224 */ /* 0x000fe400078e0032 */
[----:B------:R-:W-:Y:S01]  /*76ae0*/  IMAD.MOV.U32 R50, RZ, RZ, R252 ;  /* 0x000000ffff327224 */ /* 0x000fe200078e00fc */
[----:B--2---:R-:W-:Y:S01]  /*76af0*/  F2FP.SATFINITE.E5M2.F32.PACK_AB_MERGE_C R25, R28, R27, RZ ;  /* 0x0000001b1c19723e */ /* 0x004fe200048060ff */
[----:B------:R-:W-:-:S02]  /*76b00*/  IMAD.MOV.U32 R27, RZ, RZ, R31 ;  /* 0x000000ffff1b7224 */ /* 0x000fc400078e001f */
[----:B------:R-:W-:Y:S02]  /*76b10*/  IMAD.MOV.U32 R28, RZ, RZ, R32 ;  /* 0x000000ffff1c7224 */ /* 0x000fe400078e0020 */
[----:B------:R-:W-:Y:S02]  /*76b20*/  IMAD.MOV.U32 R31, RZ, RZ, R35 ;  /* 0x000000ffff1f7224 */ /* 0x000fe400078e0023 */
[----:B------:R-:W-:Y:S02]  /*76b30*/  IMAD.MOV.U32 R32, RZ, RZ, R36 ;  /* 0x000000ffff207224 */ /* 0x000fe400078e0024 */
[----:B------:R-:W-:Y:S01]  /*76b40*/  IMAD.MOV.U32 R35, RZ, RZ, R39 ;  /* 0x000000ffff237224 */ /* 0x000fe200078e0027 */
[----:B------:R0:W-:Y:S01]  /*76b50*/  STL [R1+0x2abc], R25 ;  /* 0x002abc1901007387 */ /* 0x0001e20000100800 */
[----:B------:R-:W-:Y:S02]  /*76b60*/  IMAD.MOV.U32 R36, RZ, RZ, R40 ;  /* 0x000000ffff247224 */ /* 0x000fe400078e0028 */
[----:B------:R-:W-:Y:S01]  /*76b70*/  IMAD.MOV.U32 R39, RZ, RZ, R43 ;  /* 0x000000ffff277224 */ /* 0x000fe200078e002b */
[----:B------:R1:W-:Y:S01]  /*76b80*/  STL [R1+0x1234], R2 ;  /* 0x0012340201007387 */ /* 0x0003e20000100800 */
[----:B------:R-:W-:-:S02]  /*76b90*/  IMAD.MOV.U32 R40, RZ, RZ, R44 ;  /* 0x000000ffff287224 */ /* 0x000fc400078e002c */
[----:B------:R-:W-:Y:S02]  /*76ba0*/  IMAD.MOV.U32 R43, RZ, RZ, R47 ;  /* 0x000000ffff2b7224 */ /* 0x000fe400078e002f */
[----:B------:R-:W-:Y:S02]  /*76bb0*/  IMAD.MOV.U32 R44, RZ, RZ, R48 ;  /* 0x000000ffff2c7224 */ /* 0x000fe400078e0030 */
[----:B0-----:R-:W-:Y:S02]  /*76bc0*/  IMAD.MOV.U32 R25, RZ, RZ, R29 ;  /* 0x000000ffff197224 */ /* 0x001fe400078e001d */
[----:B------:R-:W-:Y:S02]  /*76bd0*/  IMAD.MOV.U32 R47, RZ, RZ, R4 ;  /* 0x000000ffff2f7224 */ /* 0x000fe400078e0004 */
[----:B------:R-:W-:Y:S01]  /*76be0*/  IMAD.MOV.U32 R29, RZ, RZ, R33 ;  /* 0x000000ffff1d7224 */ /* 0x000fe200078e0021 */
[----:B------:R-:W2:Y:S01]  /*76bf0*/  LDL.LU R4, [R1+0xc80] ;  /* 0x000c800001047983 */ /* 0x000ea20000300800 */
[----:B------:R-:W-:-:S02]  /*76c00*/  IMAD.MOV.U32 R48, RZ, RZ, R3 ;  /* 0x000000ffff307224 */ /* 0x000fc400078e0003 */
[----:B------:R-:W-:Y:S01]  /*76c10*/  IMAD.MOV.U32 R33, RZ, RZ, R37 ;  /* 0x000000ffff217224 */ /* 0x000fe200078e0025 */
[----:B------:R-:W2:Y:S01]  /*76c20*/  LDL.LU R3, [R1+0xc84] ;  /* 0x000c840001037983 */ /* 0x000ea20000300800 */
[----:B------:R-:W-:Y:S02]  /*76c30*/  IMAD.MOV.U32 R37, RZ, RZ, R41 ;  /* 0x000000ffff257224 */ /* 0x000fe400078e0029 */
[----:B------:R-:W-:Y:S02]  /*76c40*/  IMAD.MOV.U32 R41, RZ, RZ, R45 ;  /* 0x000000ffff297224 */ /* 0x000fe400078e002d */
[----:B------:R-:W-:Y:S02]  /*76c50*/  IMAD.MOV.U32 R45, RZ, RZ, R49 ;  /* 0x000000ffff2d7224 */ /* 0x000fe400078e0031 */
[----:B------:R-:W-:Y:S02]  /*76c60*/  IMAD.MOV.U32 R49, RZ, RZ, R5 ;  /* 0x000000ffff317224 */ /* 0x000fe400078e0005 */
[----:B------:R-:W4:Y:S04]  /*76c70*/  LDL.LU R5, [R1+0xc88] ;  /* 0x000c880001057983 */ /* 0x000f280000300800 */
[----:B------:R-:W4:Y:S01]  /*76c80*/  LDL.LU R252, [R1+0xc8c] ;  /* 0x000c8c0001fc7983 */ /* 0x000f220000300800 */
[----:B---3--:R-:W-:Y:S01]  /*76c90*/  F2FP.SATFINITE.E5M2.F32.PACK_AB_MERGE_C R7, R24, R7, RZ ;  /* 0x000000071807723e */ /* 0x008fe200048060ff */
[----:B-1----:R-:W-:Y:S01]  /*76ca0*/  VIADD R2, R2, UR5 ;  /* 0x0000000502027c36 */ /* 0x002fe20008000000 */
[----:B------:R-:W-:Y:S01]  /*76cb0*/  F2FP.SATFINITE.E5M2.F32.PACK_AB_MERGE_C R24, R26, R25, RZ ;  /* 0x000000191a18723e */ /* 0x000fe200048060ff */
[----:B------:R-:W-:-:S02]  /*76cc0*/  ULDC UR5, c[0x0][0x248] ;  /* 0x0000920000057ab9 */ /* 0x000fc40000000800 */
[----:B------:R0:W-:Y:S04]  /*76cd0*/  STL [R1+0x2aa4], R7 ;  /* 0x002aa40701007387 */ /* 0x0001e80000100800 */
[----:B------:R1:W-:Y:S01]  /*76ce0*/  STL [R1+0x2aa8], R24 ;  /* 0x002aa81801007387 */ /* 0x0003e20000100800 */
[----:B0-----:R-:W-:-:S03]  /*76cf0*/  F2FP.SATFINITE.E5M2.F32.PACK_AB_MERGE_C R7, R28, R27, RZ ;  /* 0x0000001b1c07723e */ /* 0x001fc600048060ff */
[----:B------:R0:W-:Y:S01]  /*76d00*/  STL [R1+0x1238], R2 ;  /* 0x0012380201007387 */ /* 0x0001e20000100800 */
[----:B-1----:R-:W-:-:S03]  /*76d10*/  F2FP.SATFINITE.E5M2.F32.PACK_AB_MERGE_C R24, R30, R29, RZ ;  /* 0x0000001d1e18723e */ /* 0x002fc600048060ff */
[----:B------:R1:W-:Y:S01]  /*76d20*/  STL [R1+0x2a9c], R7 ;  /* 0x002a9c0701007387 */ /* 0x0003e20000100800 */
[----:B0-----:R-:W-:Y:S01]  /*76d30*/  VIADD R2, R2, UR5 ;  /* 0x0000000502027c36 */ /* 0x001fe20008000000 */
[----:B------:R-:W-:Y:S01]  /*76d40*/  ULDC UR5, c[0x0][0x248] ;  /* 0x0000920000057ab9 */ /* 0x000fe20000000800 */
[----:B-1----:R-:W-:Y:S01]  /*76d50*/  F2FP.SATFINITE.E5M2.F32.PACK_AB_MERGE_C R7, R32, R31, RZ ;  /* 0x0000001f2007723e */ /* 0x002fe200048060ff */
[----:B------:R0:W-:Y:S04]  /*76d60*/  STL [R1+0x2aa0], R24 ;  /* 0x002aa01801007387 */ /* 0x0001e80000100800 */
[----:B------:R1:W-:Y:S04]  /*76d70*/  STL [R1+0x123c], R2 ;  /* 0x00123c0201007387 */ /* 0x0003e80000100800 */
[----:B------:R3:W-:Y:S01]  /*76d80*/  STL [R1+0x2a98], R7 ;  /* 0x002a980701007387 */ /* 0x0007e20000100800 */
[----:B0-----:R-:W-:Y:S01]  /*76d90*/  F2FP.SATFINITE.E5M2.F32.PACK_AB_MERGE_C R24, R34, R33, RZ ;  /* 0x000000212218723e */ /* 0x001fe200048060ff */
[----:B-1----:R-:W-:Y:S01]  /*76da0*/  VIADD R2, R2, UR5 ;  /* 0x0000000502027c36 */ /* 0x002fe20008000000 */
[----:B------:R-:W-:Y:S01]  /*76db0*/  ULDC UR5, c[0x0][0x248] ;  /* 0x0000920000057ab9 */ /* 0x000fe20000000800 */
[----:B---3--:R-:W-:-:S02]  /*76dc0*/  F2FP.SATFINITE.E5M2.F32.PACK_AB_MERGE_C R7, R36, R35, RZ ;  /* 0x000000232407723e */ /* 0x008fc400048060ff */
        /* <DEDUP_REMOVED lines=18> */
[----:B-1----:R-:W-:-:S04]  /*76ef0*/  VIADD R2, R2, UR5 ;  /* 0x0000000502027c36 */ /* 0x002fc80008000000 */
[----:B------:R-:W-:Y:S01]  /*76f00*/  STL [R1+0x2a7c], R24 ;  /* 0x002a7c1801007387 */ /* 0x000fe20000100800 */
[----:B------:R-:W-:Y:S01]  /*76f10*/  ULDC UR5, c[0x0][0x248] ;  /* 0x0000920000057ab9 */ /* 0x000fe20000000800 */
[----:B---3--:R-:W-:Y:S02]  /*76f20*/  F2FP.SATFINITE.E5M2.F32.PACK_AB_MERGE_C R7, R48, R47, RZ ;  /* 0x0000002f3007723e */ /* 0x008fe400048060ff */
[----:B------:R0:W-:Y:S04]  /*76f30*/  STL [R1+0x124c], R2 ;  /* 0x00124c0201007387 */ /* 0x0001e80000100800 */
[----:B------:R1:W-:Y:S01]  /*76f40*/  STL [R1+0x2a5c], R7 ;  /* 0x002a5c0701007387 */ /* 0x0003e20000100800 */
[----:B0-----:R-:W-:Y:S01]  /*76f50*/  VIADD R2, R2, UR5 ;  /* 0x0000000502027c36 */ /* 0x001fe20008000000 */
[----:B------:R-:W-:Y:S01]  /*76f60*/  ULDC UR5, c[0x0][0x248] ;  /* 0x0000920000057ab9 */ /* 0x000fe20000000800 */
[----:B-1----:R-:W-:-:S05]  /*76f70*/  F2FP.SATFINITE.E5M2.F32.PACK_AB_MERGE_C R7, R50, R49, RZ ;  /* 0x000000313207723e */ /* 0x002fca00048060ff */
[----:B------:R-:W-:Y:S04]  /*76f80*/  STL [R1+0x2a58], R7 ;  /* 0x002a580701007387 */ /* 0x000fe80000100800 */
[----:B------:R0:W-:Y:S02]  /*76f90*/  STL [R1+0x1250], R2 ;  /* 0x0012500201007387 */ /* 0x0001e40000100800 */
[----:B0-----:R-:W-:Y:S01]  /*76fa0*/  VIADD R2, R2, UR5 ;  /* 0x0000000502027c36 */ /* 0x001fe20008000000 */
[----:B------:R-:W-:Y:S01]  /*76fb0*/  ULDC UR5, c[0x0][0x248] ;  /* 0x0000920000057ab9 */ /* 0x000fe20000000800 */
[----:B--2---:R-:W-:-:S05]  /*76fc0*/  F2FP.SATFINITE.E5M2.F32.PACK_AB_MERGE_C R3, R3, R4, RZ ;  /* 0x000000040303723e */ /* 0x004fca00048060ff */
[----:B------:R4:W-:Y:S04]  /*76fd0*/  STL [R1+0x29fc], R3 ;  /* 0x0029fc0301007387 */ /* 0x0009e80000100800 */
[----:B------:R-:W2:Y:S04]  /*76fe0*/  LDL.LU R7, [R1+0xc90] ;  /* 0x000c900001077983 */ /* 0x000ea80000300800 */
[----:B------:R-:W2:Y:S01]  /*76ff0*/  LDL.LU R24, [R1+0xc94] ;  /* 0x000c940001187983 */ /* 0x000ea20000300800 */
[----:B----4-:R-:W-:-:S05]  /*77000*/  F2FP.SATFINITE.E5M2.F32.PACK_AB_MERGE_C R3, R252, R5, RZ ;  /* 0x00000005fc03723e */ /* 0x010fca00048060ff */
[----:B------:R0:W-:Y:S04]  /*77010*/  STL [R1+0x29f8], R3 ;  /* 0x0029f80301007387 */ /* 0x0001e80000100800 */
[----:B------:R-:W3:Y:S04]  /*77020*/  LDL.LU R25, [R1+0xc98] ;  /* 0x000c980001197983 */ /* 0x000ee80000300800 */
        /* <DEDUP_REMOVED lines=29> */
[----:B------:R-:W4:Y:S01]  /*77200*/  LDL.LU R252, [R1+0xd0c] ;  /* 0x000d0c0001fc7983 */ /* 0x000f220000300800 */
[----:B-1----:R-:W-:Y:S01]  /*77210*/  VIADD R2, R2, UR5 ;  /* 0x0000000502027c36 */ /* 0x002fe20008000000 */
[----:B------:R-:W-:Y:S01]  /*77220*/  ULDC UR5, c[0x0][0x248] ;  /* 0x0000920000057ab9 */ /* 0x000fe20000000800 */
[----:B--2---:R-:W-:-:S05]  /*77230*/  F2FP.SATFINITE.E5M2.F32.PACK_AB_MERGE_C R7, R24, R7, RZ ;  /* 0x000000071807723e */ /* 0x004fca00048060ff */
[----:B------:R4:W-:Y:S01]  /*77240*/  STL [R1+0x29e8], R7 ;  /* 0x0029e80701007387 */ /* 0x0009e20000100800 */
[----:B---3--:R-:W-:-:S05]  /*77250*/  F2FP.SATFINITE.E5M2.F32.PACK_AB_MERGE_C R24, R26, R25, RZ ;  /* 0x000000191a18723e */ /* 0x008fca00048060ff */
[----:B------:R0:W-:Y:S01]  /*77260*/  STL [R1+0x29ec], R24 ;  /* 0x0029ec1801007387 */ /* 0x0001e20000100800 */
[----:B----4-:R-:W-:-:S03]  /*77270*/  F2FP.SATFINITE.E5M2.F32.PACK_AB_MERGE_C R7, R28, R27, RZ ;  /* 0x0000001b1c07723e */ /* 0x010fc600048060ff */
[----:B------:R1:W-:Y:S04]  /*77280*/  STL [R1+0x1258], R2 ;  /* 0x0012580201007387 */ /* 0x0003e80000100800 */
[----:B------:R2:W-:Y:S01]  /*77290*/  STL [R1+0x29d8], R7 ;  /* 0x0029d80701007387 */ /* 0x0005e20000100800 */
[----:B0-----:R-:W-:Y:S01]  /*772a0*/  F2FP.SATFINITE.E5M2.F32.PACK_AB_MERGE_C R24, R30, R29, RZ ;  /* 0x0000001d1e18723e */ /* 0x001fe200048060ff */
[----:B-1----:R-:W-:Y:S01]  /*772b0*/  VIADD R2, R2, UR5 ;  /* 0x0000000502027c36 */ /* 0x002fe20008000000 */
[----:B------:R-:W-:-:S03]  /*772c0*/  ULDC UR5, c[0x0][0x248] ;  /* 0x0000920000057ab9 */ /* 0x000fc60000000800 */
[----:B------:R0:W-:Y:S01]  /*772d0*/  STL [R1+0x29dc], R24 ;  /* 0x0029dc1801007387 */ /* 0x0001e20000100800 */
[----:B--2---:R-:W-:-:S03]  /*772e0*/  F2FP.SATFINITE.E5M2.F32.PACK_AB_MERGE_C R7, R32, R31, RZ ;  /* 0x0000001f2007723e */ /* 0x004fc600048060ff */
        /* <DEDUP_REMOVED lines=26> */
[----:B------:R-:W-:Y:S01]  /*77490*/  STL [R1+0x299c], R24 ;  /* 0x00299c1801007387 */ /* 0x000fe20000100800 */
[----:B--2---:R-:W-:-:S03]  /*774a0*/  F2FP.SATFINITE.E5M2.F32.PACK_AB_MERGE_C R7, R48, R47, RZ ;  /* 0x0000002f3007723e */ /* 0x004fc600048060ff */
[----:B------:R0:W-:Y:S04]  /*774b0*/  STL [R1+0x126c], R2 ;  /* 0x00126c0201007387 */ /* 0x0001e80000100800 */
[----:B------:R1:W-:Y:S01]  /*774c0*/  STL [R1+0x2994], R7 ;  /* 0x0029940701007387 */ /* 0x0003e20000100800 */
[----:B0-----:R-:W-:Y:S01]  /*774d0*/  VIADD R2, R2, UR5 ;  /* 0x0000000502027c36 */ /* 0x001fe20008000000 */
[----:B------:R-:W-:Y:S01]  /*774e0*/  ULDC UR5, c[0x0][0x248] ;  /* 0x0000920000057ab9 */ /* 0x000fe20000000800 */
[----:B-1----:R-:W-:Y:S02]  /*774f0*/  F2FP.SATFINITE.E5M2.F32.PACK_AB_MERGE_C R7, R50, R49, RZ ;  /* 0x000000313207723e */ /* 0x002fe400048060ff */
[----:B------:R-:W-:-:S03]  /*77500*/  F2FP.SATFINITE.E5M2.F32.PACK_AB_MERGE_C R3, R3, R4, RZ ;  /* 0x000000040303723e */ /* 0x000fc600048060ff */
[----:B------:R0:W-:Y:S04]  /*77510*/  STL [R1+0x2990], R7 ;  /* 0x0029900701007387 */ /* 0x0001e80000100800 */
[----:B------:R1:W-:Y:S04]  /*77520*/  STL [R1+0x1270], R2 ;  /* 0x0012700201007387 */ /* 0x0003e80000100800 */
[----:B------:R2:W-:Y:S04]  /*77530*/  STL [R1+0x2984], R3 ;  /* 0x0029840301007387 */ /* 0x0005e80000100800 */
[----:B0-----:R-:W3:Y:S01]  /*77540*/  LDL.LU R7, [R1+0xd10] ;  /* 0x000d100001077983 */ /* 0x001ee20000300800 */
[----:B-1----:R-:W-:Y:S01]  /*77550*/  VIADD R2, R2, UR5 ;  /* 0x0000000502027c36 */ /* 0x002fe20008000000 */
[----:B------:R-:W-:-:S02]  /*77560*/  ULDC UR5, c[0x0][0x248] ;  /* 0x0000920000057ab9 */ /* 0x000fc40000000800 */
[----:B------:R-:W3:Y:S01]  /*77570*/  LDL.LU R24, [R1+0xd14] ;  /* 0x000d140001187983 */ /* 0x000ee20000300800 */
[----:B--2---:R-:W-:-:S05]  /*77580*/  F2FP.SATFINITE.E5M2.F32.PACK_AB_MERGE_C R3, R252, R5, RZ ;  /* 0x00000005fc03723e */ /* 0x004fca00048060ff */
[----:B------:R0:W-:Y:S04]  /*77590*/  STL [R1+0x2980], R3 ;  /* 0x0029800301007387 */ /* 0x0001e80000100800 */
[----:B------:R-:W2:Y:S04]  /*775a0*/  LDL.LU R25, [R1+0xd18] ;  /* 0x000d180001197983 */ /* 0x000ea80000300800 */
[----:B------:R-:W2:Y:S04]  /*775b0*/  LDL.LU R26, [R1+0xd1c] ;  /* 0x000d1c00011a7983 */ /* 0x000ea80000300800 */
        /* <DEDUP_REMOVED lines=31> */
[----:B---3--:R-:W-:-:S05]  /*777b0*/  F2FP.SATFINITE.E5M2.F32.PACK_AB_MERGE_C R7, R24, R7, RZ ;  /* 0x000000071807723e */ /* 0x008fca00048060ff */
[----:B------:R4:W-:Y:S01]  /*777c0*/  STL [R1+0x2974], R7 ;  /* 0x0029740701007387 */ /* 0x0009e20000100800 */
[----:B--2---:R-:W-:-:S05]  /*777d0*/  F2FP.SATFINITE.E5M2.F32.PACK_AB_MERGE_C R24, R26, R25, RZ ;  /* 0x000000191a18723e */ /* 0x004fca00048060ff */
        /* <DEDUP_REMOVED lines=395> */
[----:B------:R-:W-:Y:S04]  /*79090*/  STL [R1+0x2704], R7 ;  /* 0x0027040701007387 */ /* 0x000fe80000100800 */
[----:B------:R0:W-:Y:S04]  /*790a0*/  STL [R1+0xd88], R2 ;  /* 0x000d880201007387 */ /* 0x0001e80000100800 */
[----:B------:R1:W-:Y:S04]  /*790b0*/  STL [R1+0x26f8], R3 ;  /* 0x0026f80301007387 */ /* 0x0003e80000100800 */
[----:B------:R-:W2:Y:S01]  /*790c0*/  LDL.LU R50, [R1+0xb90] ;  /* 0x000b900001327983 */ /* 0x000ea20000300800 */
[----:B0-----:R-:W-:Y:S01]  /*790d0*/  VIADD R2, R2, UR5 ;  /* 0x0000000502027c36 */ /* 0x001fe20008000000 */
[----:B------:R-:W-:-:S02]  /*790e0*/  ULDC UR5, c[0x0][0x248] ;  /* 0x0000920000057ab9 */ /* 0x000fc40000000800 */
[----:B------:R-:W2:Y:S01]  /*790f0*/  LDL.LU R7, [R1+0xb94] ;  /* 0x000b940001077983 */ /* 0x000ea20000300800 */
[----:B-1----:R-:W-:-:S05]  /*79100*/  F2FP.SATFINITE.E5M2.F32.PACK_AB_MERGE_C R3, R252, R5, RZ ;  /* 0x00000005fc03723e */ /* 0x002fca00048060ff */
        /* <DEDUP_REMOVED lines=34> */
[----:B--2---:R-:W-:-:S02]  /*79330*/  F2FP.SATFINITE.E5M2.F32.PACK_AB_MERGE_C R7, R7, R50, RZ ;  /* 0x000000320707723e */ /* 0x004fc400048060ff */
[----:B------:R-:W2:Y:S04]  /*79340*/  LDL.LU R50, [R1+0x2ba0] ;  /* 0x002ba00001327983 */ /* 0x000ea80000300800 */
        /* <DEDUP_REMOVED lines=10> */
[----:B---3--:R-:W-:-:S03]  /*793f0*/  F2FP.SATFINITE.E5M2.F32.PACK_AB_MERGE_C R7, R31, R30, RZ ;  /* 0x0000001e1f07723e */ /* 0x008fc600048060ff */
        /* <DEDUP_REMOVED lines=26> */
[----:B------:R-:W-:Y:S01]  /*795a0*/  STL [R1+0x26a0], R24 ;  /* 0x0026a01801007387 */ /* 0x000fe20000100800 */
[----:B---3--:R-:W-:-:S03]  /*795b0*/  F2FP.SATFINITE.E5M2.F32.PACK_AB_MERGE_C R7, R47, R46, RZ ;  /* 0x0000002e2f07723e */ /* 0x008fc600048060ff */
[----:B------:R0:W-:Y:S04]  /*795c0*/  STL [R1+0xa1c], R2 ;  /* 0x000a1c0201007387 */ /* 0x0001e80000100800 */
[----:B------:R1:W-:Y:S01]  /*795d0*/  STL [R1+0x2698], R7 ;  /* 0x0026980701007387 */ /* 0x0003e20000100800 */
[----:B0-----:R-:W-:Y:S01]  /*795e0*/  VIADD R2, R2, UR5 ;  /* 0x0000000502027c36 */ /* 0x001fe20008000000 */
[----:B------:R-:W-:Y:S01]  /*795f0*/  ULDC UR5, c[0x0][0x248] ;  /* 0x0000920000057ab9 */ /* 0x000fe20000000800 */
[----:B-1----:R-:W-:Y:S02]  /*79600*/  F2FP.SATFINITE.E5M2.F32.PACK_AB_MERGE_C R7, R49, R48, RZ ;  /* 0x000000303107723e */ /* 0x002fe400048060ff */
[----:B------:R-:W-:-:S03]  /*79610*/  F2FP.SATFINITE.E5M2.F32.PACK_AB_MERGE_C R3, R3, R4, RZ ;  /* 0x000000040303723e */ /* 0x000fc600048060ff */
[----:B------:R-:W-:Y:S04]  /*79620*/  STL [R1+0x269c], R7 ;  /* 0x00269c0701007387 */ /* 0x000fe80000100800 */
[----:B------:R-:W-:Y:S01]  /*79630*/  STL [R1+0xa18], R2 ;  /* 0x000a180201007387 */ /* 0x000fe20000100800 */
[----:B------:R-:W-:-:S03]  /*79640*/  F2FP.SATFINITE.E5M2.F32.PACK_AB_MERGE_C R4, R252, R5, RZ ;  /* 0x00000005fc04723e */ /* 0x000fc600048060ff */
[----:B------:R0:W-:Y:S04]  /*79650*/  STL [R1+0x2a38], R3 ;  /* 0x002a380301007387 */ /* 0x0001e80000100800 */
[----:B0-----:R-:W3:Y:S04]  /*79660*/  LDL.LU R3, [R1+0x810] ;  /* 0x0008100001037983 */ /* 0x001ee80000300800 */
[----:B------:R-:W3:Y:S01]  /*79670*/  LDL.LU R5, [R1+0x814] ;  /* 0x0008140001057983 */ /* 0x000ee20000300800 */
[----:B------:R-:W-:Y:S01]  /*79680*/  VIADD R2, R2, UR5 ;  /* 0x0000000502027c36 */ /* 0x000fe20008000000 */
[----:B------:R-:W-:-:S02]  /*79690*/  ULDC UR5, c[0x0][0x248] ;  /* 0x0000920000057ab9 */ /* 0x000fc40000000800 */
[----:B------:R0:W-:Y:S04]  /*796a0*/  STL [R1+0x2a34], R4 ;  /* 0x002a340401007387 */ /* 0x0001e80000100800 */
[----:B------:R-:W4:Y:S04]  /*796b0*/  LDL.LU R24, [R1+0x818] ;  /* 0x0008180001187983 */ /* 0x000f280000300800 */
[----:B------:R-:W4:Y:S04]  /*796c0*/  LDL.LU R25, [R1+0x81c] ;  /* 0x00081c0001197983 */ /* 0x000f280000300800 */
[----:B------:R-:W-:Y:S04]  /*796d0*/  STL [R1+0xa14], R2 ;  /* 0x000a140201007387 */ /* 0x000fe80000100800 */
        /* <DEDUP_REMOVED lines=24> */
[----:B0-----:R-:W2:Y:S04]  /*79860*/  LDL.LU R4, [R1+0x880] ;  /* 0x0008800001047983 */ /* 0x001ea80000300800 */
[----:B------:R-:W2:Y:S01]  /*79870*/  LDL.LU R252, [R1+0x884] ;  /* 0x0008840001fc7983 */ /* 0x000ea20000300800 */
[----:B---3--:R-:W-:-:S03]  /*79880*/  F2FP.SATFINITE.E5M2.F32.PACK_AB_MERGE_C R5, R5, R3, RZ ;  /* 0x000000030505723e */ /* 0x008fc600048060ff */
[----:B------:R-:W3:Y:S04]  /*79890*/  LDL.LU R3, [R1+0x888] ;  /* 0x0008880001037983 */ /* 0x000ee80000300800 */
[----:B------:R0:W-:Y:S04]  /*798a0*/  STL [R1+0x29f4], R5 ;  /* 0x0029f40501007387 */ /* 0x0001e80000100800 */
[----:B0-----:R-:W3:Y:S01]  /*798b0*/  LDL.LU R5, [R1+0x88c] ;  /* 0x00088c0001057983 */ /* 0x001ee20000300800 */
[----:B------:R-:W-:Y:S01]  /*798c0*/  VIADD R2, R2, UR5 ;  /* 0x0000000502027c36 */ /* 0x000fe20008000000 */
[----:B----4-:R-:W-:Y:S01]  /*798d0*/  F2FP.SATFINITE.E5M2.F32.PACK_AB_MERGE_C R7, R25, R24, RZ ;  /* 0x000000181907723e */ /* 0x010fe200048060ff */
[----:B------:R-:W-:-:S03]  /*798e0*/  ULDC UR5, c[0x0][0x248] ;  /* 0x0000920000057ab9 */ /* 0x000fc60000000800 */
[----:B------:R-:W-:Y:S04]  /*798f0*/  STL [R1+0xa10], R2 ;  /* 0x000a100201007387 */ /* 0x000fe80000100800 */
[----:B------:R0:W-:Y:S01]  /*79900*/  STL [R1+0x29f0], R7 ;  /* 0x0029f00701007387 */ /* 0x0001e20000100800 */
[----:B--2---:R-:W-:Y:S02]  /*79910*/  F2FP.SATFINITE.E5M2.F32.PACK_AB_MERGE_C R24, R29, R28, RZ ;  /* 0x0000001c1d18723e */ /* 0x004fe400048060ff */
[----:B0-----:R-:W-:Y:S01]  /*79920*/  F2FP.SATFINITE.E5M2.F32.PACK_AB_MERGE_C R7, R27, R26, RZ ;  /* 0x0000001a1b07723e */ /* 0x001fe200048060ff */
[----:B------:R-:W-:Y:S01]  /*79930*/  VIADD R2, R2, UR5 ;  /* 0x0000000502027c36 */ /* 0x000fe20008000000 */
[----:B------:R-:W-:-:S03]  /*79940*/  ULDC UR5, c[0x0][0x248] ;  /* 0x0000920000057ab9 */ /* 0x000fc60000000800 */
[----:B------:R0:W-:Y:S04]  /*79950*/  STL [R1+0x29e4], R7 ;  /* 0x0029e40701007387 */ /* 0x0001e80000100800 */
[----:B------:R1:W-:Y:S01]  /*79960*/  STL [R1+0x29e0], R24 ;  /* 0x0029e01801007387 */ /* 0x0003e20000100800 */
[----:B0-----:R-:W-:-:S03]  /*79970*/  F2FP.SATFINITE.E5M2.F32.PACK_AB_MERGE_C R7, R31, R30, RZ ;  /* 0x0000001e1f07723e */ /* 0x001fc600048060ff */
[----:B------:R0:W-:Y:S01]  /*79980*/  STL [R1+0xa0c], R2 ;  /* 0x000a0c0201007387 */ /* 0x0001e20000100800 */
[----:B-1----:R-:W-:-:S03]  /*79990*/  F2FP.SATFINITE.E5M2.F32.PACK_AB_MERGE_C R24, R33, R32, RZ ;  /* 0x000000202118723e */ /* 0x002fc600048060ff */
[----:B------:R1:W-:Y:S01]  /*799a0*/  STL [R1+0x29d4], R7 ;  /* 0x0029d40701007387 */ /* 0x0003e20000100800 */
[----:B0-----:R-:W-:Y:S01]  /*799b0*/  VIADD R2, R2, UR5 ;  /* 0x0000000502027c36 */ /* 0x001fe20008000000 */
[----:B------:R-:W-:Y:S02]  /*799c0*/  ULDC UR5, c[0x0][0x248] ;  /* 0x0000920000057ab9 */ /* 0x000fe40000000800 */
[----:B------:R0:W-:Y:S01]  /*799d0*/  STL [R1+0x2a18], R24 ;  /* 0x002a181801007387 */ /* 0x0001e20000100800 */
[----:B-1----:R-:W-:-:S03]  /*799e0*/  F2FP.SATFINITE.E5M2.F32.PACK_AB_MERGE_C R7, R35, R34, RZ ;  /* 0x000000222307723e */ /* 0x002fc600048060ff */
        /* <DEDUP_REMOVED lines=24> */
[----:B-1----:R-:W-:-:S04]  /*79b70*/  VIADD R2, R2, UR5 ;  /* 0x0000000502027c36 */ /* 0x002fc80008000000 */
[----:B------:R-:W-:Y:S01]  /*79b80*/  STL [R1+0x2a54], R24 ;  /* 0x002a541801007387 */ /* 0x000fe20000100800 */
[----:B------:R-:W-:Y:S01]  /*79b90*/  ULDC UR5, c[0x0][0x248] ;  /* 0x0000920000057ab9 */ /* 0x000fe20000000800 */
[----:B--2---:R-:W-:Y:S02]  /*79ba0*/  F2FP.SATFINITE.E5M2.F32.PACK_AB_MERGE_C R7, R252, R4, RZ ;  /* 0x00000004fc07723e */ /* 0x004fe400048060ff */
[----:B------:R0:W-:Y:S04]  /*79bb0*/  STL [R1+0x85c], R2 ;  /* 0x00085c0201007387 */ /* 0x0001e80000100800 */
[----:B------:R-:W2:Y:S04]  /*79bc0*/  LDL.LU R4, [R1+0x890] ;  /* 0x0008900001047983 */ /* 0x000ea80000300800 */
[----:B------:R-:W-:Y:S04]  /*79bd0*/  STL [R1+0x298c], R7 ;  /* 0x00298c0701007387 */ /* 0x000fe80000100800 */
[----:B------:R-:W2:Y:S01]  /*79be0*/  LDL.LU R252, [R1+0x894] ;  /* 0x0008940001fc7983 */ /* 0x000ea20000300800 */
[----:B0-----:R-:W-:Y:S01]  /*79bf0*/  VIADD R2, R2, UR5 ;  /* 0x0000000502027c36 */ /* 0x001fe20008000000 */
[----:B------:R-:W-:-:S02]  /*79c00*/  ULDC UR5, c[0x0][0x248] ;  /* 0x0000920000057ab9 */ /* 0x000fc40000000800 */
[----:B------:R-:W4:Y:S04]  /*79c10*/  LDL.LU R24, [R1+0x898] ;  /* 0x0008980001187983 */ /* 0x000f280000300800 */
[----:B------:R-:W4:Y:S01]  /*79c20*/  LDL.LU R25, [R1+0x89c] ;  /* 0x00089c0001197983 */ /* 0x000f220000300800 */
[----:B---3--:R-:W-:-:S05]  /*79c30*/  F2FP.SATFINITE.E5M2.F32.PACK_AB_MERGE_C R3, R5, R3, RZ ;  /* 0x000000030503723e */ /* 0x008fca00048060ff */
[----:B------:R0:W-:Y:S04]  /*79c40*/  STL [R1+0x2988], R3 ;  /* 0x0029880301007387 */ /* 0x0001e80000100800 */
        /* <DEDUP_REMOVED lines=24> */
[----:B------:R-:W3:Y:S01]  /*79dd0*/  LDL.LU R5, [R1+0x8fc] ;  /* 0x0008fc0001057983 */ /* 0x000ee20000300800 */
[----:B-1----:R-:W-:Y:S01]  /*79de0*/  VIADD R2, R2, UR5 ;  /* 0x0000000502027c36 */ /* 0x002fe20008000000 */
[----:B------:R-:W-:-:S02]  /*79df0*/  ULDC UR5, c[0x0][0x248] ;  /* 0x0000920000057ab9 */ /* 0x000fc40000000800 */
[----:B------:R-:W3:Y:S01]  /*79e00*/  LDL.LU R48, [R1+0x900] ;  /* 0x0009000001307983 */ /* 0x000ee20000300800 */
[----:B--2---:R-:W-:-:S05]  /*79e10*/  F2FP.SATFINITE.E5M2.F32.PACK_AB_MERGE_C R4, R252, R4, RZ ;  /* 0x00000004fc04723e */ /* 0x004fca00048060ff */
[----:B------:R0:W-:Y:S04]  /*79e20*/  STL [R1+0x297c], R4 ;  /* 0x00297c0401007387 */ /* 0x0001e80000100800 */
[----:B------:R-:W2:Y:S04]  /*79e30*/  LDL.LU R49, [R1+0x904] ;  /* 0x0009040001317983 */ /* 0x000ea80000300800 */
[----:B0-----:R-:W2:Y:S04]  /*79e40*/  LDL.LU R4, [R1+0x908] ;  /* 0x0009080001047983 */ /* 0x001ea80000300800 */
[----:B------:R0:W-:Y:S04]  /*79e50*/  STL [R1+0x854], R2 ;  /* 0x0008540201007387 */ /* 0x0001e80000100800 */
[----:B------:R-:W2:Y:S01]  /*79e60*/  LDL.LU R252, [R1+0x90c] ;  /* 0x00090c0001fc7983 */ /* 0x000ea20000300800 */
[----:B----4-:R-:W-:-:S05]  /*79e70*/  F2FP.SATFINITE.E5M2.F32.PACK_AB_MERGE_C R24, R25, R24, RZ ;  /* 0x000000181918723e */ /* 0x010fca00048060ff */
[----:B------:R1:W-:Y:S01]  /*79e80*/  STL [R1+0x2a30], R24 ;  /* 0x002a301801007387 */ /* 0x0003e20000100800 */
[----:B0-----:R-:W-:Y:S01]  /*79e90*/  VIADD R2, R2, UR5 ;  /* 0x0000000502027c36 */ /* 0x001fe20008000000 */
[----:B------:R-:W-:Y:S01]  /*79ea0*/  ULDC UR5, c[0x0][0x248] ;  /* 0x0000920000057ab9 */ /* 0x000fe20000000800 */
[----:B---3--:R-:W-:-:S05]  /*79eb0*/  F2FP.SATFINITE.E5M2.F32.PACK_AB_MERGE_C R7, R27, R26, RZ ;  /* 0x0000001a1b07723e */ /* 0x008fca00048060ff */
[----:B------:R0:W-:Y:S01]  /*79ec0*/  STL [R1+0x2970], R7 ;  /* 0x0029700701007387 */ /* 0x0001e20000100800 */
[----:B-1----:R-:W-:-:S05]  /*79ed0*/  F2FP.SATFINITE.E5M2.F32.PACK_AB_MERGE_C R24, R29, R28, RZ ;  /* 0x0000001c1d18723e */ /* 0x002fca00048060ff */
[----:B------:R1:W-:Y:S01]  /*79ee0*/  STL [R1+0x296c], R24 ;  /* 0x00296c1801007387 */ /* 0x0003e20000100800 */
[----:B0-----:R-:W-:-:S03]  /*79ef0*/  F2FP.SATFINITE.E5M2.F32.PACK_AB_MERGE_C R7, R31, R30, RZ ;  /* 0x0000001e1f07723e */ /* 0x001fc600048060ff */
[----:B------:R0:W-:Y:S04]  /*79f00*/  STL [R1+0x850], R2 ;  /* 0x0008500201007387 */ /* 0x0001e80000100800 */
[----:B------:R3:W-:Y:S01]  /*79f10*/  STL [R1+0x2960], R7 ;  /* 0x0029600701007387 */ /* 0x0007e20000100800 */
[----:B-1----:R-:W-:Y:S01]  /*79f20*/  F2FP.SATFINITE.E5M2.F32.PACK_AB_MERGE_C R24, R33, R32, RZ ;  /* 0x000000202118723e */ /* 0x002fe200048060ff */
[----:B0-----:R-:W-:Y:S01]  /*79f30*/  VIADD R2, R2, UR5 ;  /* 0x0000000502027c36 */ /* 0x001fe20008000000 */
        /* <DEDUP_REMOVED lines=24> */
[----:B------:R-:W-:Y:S04]  /*7a0c0*/  STL [R1+0x840], R2 ;  /* 0x0008400201007387 */ /* 0x000fe80000100800 */
[----:B------:R0:W-:Y:S02]  /*7a0d0*/  STL [R1+0x2928], R7 ;  /* 0x0029280701007387 */ /* 0x0001e40000100800 */
[----:B0-----:R-:W-:Y:S02]  /*7a0e0*/  F2FP.SATFINITE.E5M2.F32.PACK_AB_MERGE_C R7, R5, R3, RZ ;  /* 0x000000030507723e */ /* 0x001fe400048060ff */
[----:B------:R-:W3:Y:S04]  /*7a0f0*/  LDL.LU R3, [R1+0x910] ;  /* 0x0009100001037983 */ /* 0x000ee80000300800 */
[----:B------:R-:W3:Y:S01]  /*7a100*/  LDL.LU R5, [R1+0x914] ;  /* 0x0009140001057983 */ /* 0x000ee20000300800 */
[----:B------:R-:W-:Y:S01]  /*7a110*/  VIADD R2, R2, UR5 ;  /* 0x0000000502027c36 */ /* 0x000fe20008000000 */
[----:B------:R-:W-:-:S02]  /*7a120*/  ULDC UR5, c[0x0][0x248] ;  /* 0x0000920000057ab9 */ /* 0x000fc40000000800 */
[----:B------:R2:W-:Y:S04]  /*7a130*/  STL [R1+0x2a50], R7 ;  /* 0x002a500701007387 */ /* 0x0005e80000100800 */
[----:B------:R0:W-:Y:S01]  /*7a140*/  STL [R1+0x83c], R2 ;  /* 0x00083c0201007387 */ /* 0x0001e20000100800 */
[----:B--2---:R-:W-:Y:S01]  /*7a150*/  F2FP.SATFINITE.E5M2.F32.PACK_AB_MERGE_C R7, R49, R48, RZ ;  /* 0x000000303107723e */ /* 0x004fe200048060ff */
[----:B0-----:R-:W-:Y:S01]  /*7a160*/  VIADD R2, R2, UR5 ;  /* 0x0000000502027c36 */ /* 0x001fe20008000000 */
[----:B------:R-:W-:-:S03]  /*7a170*/  ULDC UR5, c[0x0][0x248] ;  /* 0x0000920000057ab9 */ /* 0x000fc60000000800 */
[----:B------:R-:W-:Y:S04]  /*7a180*/  STL [R1+0x291c], R7 ;  /* 0x00291c0701007387 */ /* 0x000fe80000100800 */
[----:B------:R-:W2:Y:S04]  /*7a190*/  LDL.LU R24, [R1+0x918] ;  /* 0x0009180001187983 */ /* 0x000ea80000300800 */
[----:B------:R-:W2:Y:S01]  /*7a1a0*/  LDL.LU R25, [R1+0x91c] ;  /* 0x00091c0001197983 */ /* 0x000ea20000300800 */
[----:B------:R-:W-:-:S05]  /*7a1b0*/  F2FP.SATFINITE.E5M2.F32.PACK_AB_MERGE_C R4, R252, R4, RZ ;  /* 0x00000004fc04723e */ /* 0x000fca00048060ff */
[----:B------:R3:W-:Y:S04]  /*7a1c0*/  STL [R1+0x2918], R4 ;  /* 0x0029180401007387 */ /* 0x0007e80000100800 */
[----:B------:R-:W-:Y:S04]  /*7a1d0*/  STL [R1+0x838], R2 ;  /* 0x0008380201007387 */ /* 0x000fe80000100800 */
        /* <DEDUP_REMOVED lines=23> */
[----:B---3--:R-:W-:Y:S01]  /*7a350*/  F2FP.SATFINITE.E5M2.F32.PACK_AB_MERGE_C R4, R5, R3, RZ ;  /* 0x000000030504723e */ /* 0x008fe200048060ff */
[----:B------:R-:W-:Y:S01]  /*7a360*/  VIADD R3, R2, UR5 ;  /* 0x0000000502037c36 */ /* 0x000fe20008000000 */
[----:B------:R-:W-:-:S03]  /*7a370*/  ULDC UR5, c[0x0][0x248] ;  /* 0x0000920000057ab9 */ /* 0x000fc60000000800 */
[----:B------:R0:W-:Y:S04]  /*7a380*/  STL [R1+0x2908], R4 ;  /* 0x0029080401007387 */ /* 0x0001e80000100800 */
[----:B------:R-:W3:Y:S04]  /*7a390*/  LDL.LU R47, [R1+0x97c] ;  /* 0x00097c00012f7983 */ /* 0x000ee80000300800 */
[----:B------:R-:W3:Y:S04]  /*7a3a0*/  LDL.LU R48, [R1+0x980] ;  /* 0x0009800001307983 */ /* 0x000ee80000300800 */
[----:B------:R1:W-:Y:S04]  /*7a3b0*/  STL [R1+0x834], R3 ;  /* 0x0008340301007387 */ /* 0x0003e80000100800 */
[----:B0-----:R-:W3:Y:S04]  /*7a3c0*/  LDL.LU R4, [R1+0x984] ;  /* 0x0009840001047983 */ /* 0x001ee80000300800 */
[----:B------:R-:W3:Y:S04]  /*7a3d0*/  LDL.LU R5, [R1+0x988] ;  /* 0x0009880001057983 */ /* 0x000ee80000300800 */
[----:B------:R-:W3:Y:S01]  /*7a3e0*/  LDL.LU R2, [R1+0x98c] ;  /* 0x00098c0001027983 */ /* 0x000ee20000300800 */
[----:B--2---:R-:W-:Y:S01]  /*7a3f0*/  F2FP.SATFINITE.E5M2.F32.PACK_AB_MERGE_C R24, R25, R24, RZ ;  /* 0x000000181918723e */ /* 0x004fe200048060ff */
[----:B-1----:R-:W-:Y:S01]  /*7a400*/  VIADD R3, R3, UR5 ;  /* 0x0000000503037c36 */ /* 0x002fe20008000000 */
[----:B------:R-:W-:-:S03]  /*7a410*/  ULDC UR5, c[0x0][0x248] ;  /* 0x0000920000057ab9 */ /* 0x000fc60000000800 */
[----:B------:R0:W-:Y:S01]  /*7a420*/  STL [R1+0x2a2c], R24 ;  /* 0x002a2c1801007387 */ /* 0x0001e20000100800 */
[----:B----4-:R-:W-:-:S05]  /*7a430*/  F2FP.SATFINITE.E5M2.F32.PACK_AB_MERGE_C R7, R27, R26, RZ ;  /* 0x0000001a1b07723e */ /* 0x010fca00048060ff */
[----:B------:R1:W-:Y:S01]  /*7a440*/  STL [R1+0x28fc], R7 ;  /* 0x0028fc0701007387 */ /* 0x0003e20000100800 */
[----:B0-----:R-:W-:-:S05]  /*7a450*/  F2FP.SATFINITE.E5M2.F32.PACK_AB_MERGE_C R24, R29, R28, RZ ;  /* 0x0000001c1d18723e */ /* 0x001fca00048060ff */
        /* <DEDUP_REMOVED lines=31> */
[----:B------:R-:W2:Y:S04]  /*7a650*/  LDL.LU R49, [R1+0x990] ;  /* 0x0009900001317983 */ /* 0x000ea80000300800 */
[----:B------:R1:W-:Y:S04]  /*7a660*/  STL [R1+0x28b8], R7 ;  /* 0x0028b80701007387 */ /* 0x0003e80000100800 */
[----:B------:R-:W2:Y:S01]  /*7a670*/  LDL.LU R252, [R1+0x994] ;  /* 0x0009940001fc7983 */ /* 0x000ea20000300800 */
[----:B0-----:R-:W-:Y:S01]  /*7a680*/  VIADD R3, R3, UR5 ;  /* 0x0000000503037c36 */ /* 0x001fe20008000000 */
[----:B------:R-:W-:Y:S01]  /*7a690*/  ULDC UR5, c[0x0][0x248] ;  /* 0x0000920000057ab9 */ /* 0x000fe20000000800 */
[----:B---3--:R-:W-:-:S05]  /*7a6a0*/  F2FP.SATFINITE.E5M2.F32.PACK_AB_MERGE_C R24, R47, R46, RZ ;  /* 0x0000002e2f18723e */ /* 0x008fca00048060ff */
[----:B------:R0:W-:Y:S01]  /*7a6b0*/  STL [R1+0x2a4c], R24 ;  /* 0x002a4c1801007387 */ /* 0x0001e20000100800 */
[----:B-1----:R-:W-:-:S03]  /*7a6c0*/  F2FP.SATFINITE.E5M2.F32.PACK_AB_MERGE_C R7, R4, R48, RZ ;  /* 0x000000300407723e */ /* 0x002fc600048060ff */
[----:B------:R-:W-:Y:S01]  /*7a6d0*/  STL [R1+0x814], R3 ;  /* 0x0008140301007387 */ /* 0x000fe20000100800 */
[----:B------:R-:W-:Y:S01]  /*7a6e0*/  VIADD R4, R3, UR5 ;  /* 0x0000000503047c36 */ /* 0x000fe20008000000 */
[----:B------:R-:W-:Y:S02]  /*7a6f0*/  ULDC UR5, c[0x0][0x248] ;  /* 0x0000920000057ab9 */ /* 0x000fe40000000800 */
[----:B------:R-:W-:Y:S01]  /*7a700*/  STL [R1+0x28ac], R7 ;  /* 0x0028ac0701007387 */ /* 0x000fe20000100800 */
[----:B------:R-:W-:-:S03]  /*7a710*/  F2FP.SATFINITE.E5M2.F32.PACK_AB_MERGE_C R2, R2, R5, RZ ;  /* 0x000000050202723e */ /* 0x000fc600048060ff */
[----:B0-----:R-:W3:Y:S04]  /*7a720*/  LDL.LU R24, [R1+0x998] ;  /* 0x0009980001187983 */ /* 0x001ee80000300800 */
[----:B------:R-:W3:Y:S04]  /*7a730*/  LDL.LU R25, [R1+0x99c] ;  /* 0x00099c0001197983 */ /* 0x000ee80000300800 */
[----:B------:R0:W-:Y:S04]  /*7a740*/  STL [R1+0x28a8], R2 ;  /* 0x0028a80201007387 */ /* 0x0001e80000100800 */
[----:B------:R1:W-:Y:S04]  /*7a750*/  STL [R1+0x804], R4 ;  /* 0x0008040401007387 */ /* 0x0003e80000100800 */
[----:B------:R-:W4:Y:S04]  /*7a760*/  LDL.LU R26, [R1+0x9a0] ;  /* 0x0009a000011a7983 */ /* 0x000f280000300800 */
[----:B0-----:R-:W4:Y:S04]  /*7a770*/  LDL.LU R2, [R1+0x9a4] ;  /* 0x0009a40001027983 */ /* 0x001f280000300800 */
        /* <DEDUP_REMOVED lines=19> */
[----:B--2---:R-:W-:-:S05]  /*7a8b0*/  F2FP.SATFINITE.E5M2.F32.PACK_AB_MERGE_C R7, R252, R49, RZ ;  /* 0x00000031fc07723e */ /* 0x004fca00048060ff */
[----:B------:R4:W-:Y:S04]  /*7a8c0*/  STL [R1+0x2898], R7 ;  /* 0x0028980701007387 */ /* 0x0009e80000100800 */
[----:B------:R-:W2:Y:S04]  /*7a8d0*/  LDL.LU R44, [R1+0x9f4] ;  /* 0x0009f400012c7983 */ /* 0x000ea80000300800 */
[----:B------:R-:W2:Y:S04]  /*7a8e0*/  LDL.LU R45, [R1+0x9f8] ;  /* 0x0009f800012d7983 */ /* 0x000ea80000300800 */
[----:B------:R-:W2:Y:S01]  /*7a8f0*/  LDL.LU R46, [R1+0x9fc] ;  /* 0x0009fc00012e7983 */ /* 0x000ea20000300800 */
[----:B------:R-:W-:Y:S01]  /*7a900*/  VIADD R252, R4, UR5 ;  /* 0x0000000504fc7c36 */ /* 0x000fe20008000000 */
[----:B------:R-:W-:-:S02]  /*7a910*/  ULDC UR5, c[0x0][0x248] ;  /* 0x0000920000057ab9 */ /* 0x000fc40000000800 */
[----:B------:R-:W2:Y:S04]  /*7a920*/  LDL.LU R47, [R1+0x600] ;  /* 0x00060000012f7983 */ /* 0x000ea80000300800 */
[----:B------:R-:W2:Y:S04]  /*7a930*/  LDL.LU R48, [R1+0x604] ;  /* 0x0006040001307983 */ /* 0x000ea80000300800 */
[----:B------:R-:W2:Y:S04]  /*7a940*/  LDL.LU R49, [R1+0x608] ;  /* 0x0006080001317983 */ /* 0x000ea80000300800 */
[----:B-1----:R-:W2:Y:S01]  /*7a950*/  LDL.LU R4, [R1+0x60c] ;  /* 0x00060c0001047983 */ /* 0x002ea20000300800 */
[----:B---3--:R-:W-:-:S05]  /*7a960*/  F2FP.SATFINITE.E5M2.F32.PACK_AB_MERGE_C R24, R25, R24, RZ ;  /* 0x000000181918723e */ /* 0x008fca00048060ff */
[----:B------:R0:W-:Y:S01]  /*7a970*/  STL [R1+0x2a28], R24 ;  /* 0x002a281801007387 */ /* 0x0001e20000100800 */
[----:B----4-:R-:W-:Y:S01]  /*7a980*/  F2FP.SATFINITE.E5M2.F32.PACK_AB_MERGE_C R7, R2, R26, RZ ;  /* 0x0000001a0207723e */ /* 0x010fe200048060ff */
[----:B------:R-:W-:Y:S01]  /*7a990*/  VIADD R2, R252, UR5 ;  /* 0x00000005fc027c36 */ /* 0x000fe20008000000 */
[----:B------:R-:W-:-:S03]  /*7a9a0*/  ULDC UR5, c[0x0][0x248] ;  /* 0x0000920000057ab9 */ /* 0x000fc60000000800 */
        /* <DEDUP_REMOVED lines=37> */
[----:B------:R0:W-:Y:S01]  /*7ac00*/  STL [R1+0x27dc], R7 ;  /* 0x0027dc0701007387 */ /* 0x0001e20000100800 */
[----:B------:R-:W-:-:S05]  /*7ac10*/  F2FP.SATFINITE.E5M2.F32.PACK_AB_MERGE_C R24, R46, R45, RZ ;  /* 0x0000002d2e18723e */ /* 0x000fca00048060ff */
[----:B------:R-:W-:Y:S01]  /*7ac20*/  STL [R1+0x2a48], R24 ;  /* 0x002a481801007387 */ /* 0x000fe20000100800 */
[----:B0-----:R-:W-:-:S03]  /*7ac30*/  F2FP.SATFINITE.E5M2.F32.PACK_AB_MERGE_C R7, R48, R47, RZ ;  /* 0x0000002f3007723e */ /* 0x001fc600048060ff */
[----:B------:R0:W-:Y:S04]  /*7ac40*/  STL [R1+0x820], R2 ;  /* 0x0008200201007387 */ /* 0x0001e80000100800 */
[----:B------:R1:W-:Y:S01]  /*7ac50*/  STL [R1+0x27cc], R7 ;  /* 0x0027cc0701007387 */ /* 0x0003e20000100800 */
[----:B------:R-:W-:Y:S01]  /*7ac60*/  F2FP.SATFINITE.E5M2.F32.PACK_AB_MERGE_C R4, R4, R49, RZ ;  /* 0x000000310404723e */ /* 0x000fe200048060ff */
[----:B0-----:R-:W-:Y:S01]  /*7ac70*/  VIADD R2, R2, UR5 ;  /* 0x0000000502027c36 */ /* 0x001fe20008000000 */
[----:B------:R-:W-:Y:S01]  /*7ac80*/  ULDC UR5, c[0x0][0x248] ;  /* 0x0000920000057ab9 */ /* 0x000fe20000000800 */
[----:B-1----:R-:W2:Y:S04]  /*7ac90*/  LDL.LU R7, [R1+0x618] ;  /* 0x0006180001077983 */ /* 0x002ea80000300800 */
[----:B------:R-:W2:Y:S04]  /*7aca0*/  LDL.LU R24, [R1+0x61c] ;  /* 0x00061c0001187983 */ /* 0x000ea80000300800 */
[----:B------:R0:W-:Y:S04]  /*7acb0*/  STL [R1+0x27c8], R4 ;  /* 0x0027c80401007387 */ /* 0x0001e80000100800 */
        /* <DEDUP_REMOVED lines=18> */
[----:B0-----:R-:W4:Y:S01]  /*7ade0*/  LDL.LU R4, [R1+0x664] ;  /* 0x0006640001047983 */ /* 0x001f220000300800 */
[----:B-1----:R-:W-:Y:S01]  /*7adf0*/  VIADD R2, R2, UR5 ;  /* 0x0000000502027c36 */ /* 0x002fe20008000000 */
[----:B------:R-:W-:-:S02]  /*7ae00*/  ULDC UR5, c[0x0][0x248] ;  /* 0x0000920000057ab9 */ /* 0x000fc40000000800 */
[----:B------:R-:W4:Y:S01]  /*7ae10*/  LDL R41, [R1+0x668] ;  /* 0x0006680001297983 */ /* 0x000f220000100800 */
[----:B---3--:R-:W-:-:S05]  /*7ae20*/  F2FP.SATFINITE.E5M2.F32.PACK_AB_MERGE_C R3, R5, R3, RZ ;  /* 0x000000030503723e */ /* 0x008fca00048060ff */
[----:B------:R0:W-:Y:S04]  /*7ae30*/  STL [R1+0x27bc], R3 ;  /* 0x0027bc0301007387 */ /* 0x0001e80000100800 */
[----:B------:R-:W3:Y:S04]  /*7ae40*/  LDL.LU R42, [R1+0x66c] ;  /* 0x00066c00012a7983 */ /* 0x000ee80000300800 */
[----:B------:R-:W3:Y:S04]  /*7ae50*/  LDL.LU R43, [R1+0x670] ;  /* 0x00067000012b7983 */ /* 0x000ee80000300800 */
[----:B------:R1:W-:Y:S04]  /*7ae60*/  STL [R1+0x604], R2 ;  /* 0x0006040201007387 */ /* 0x0003e80000100800 */
[----:B------:R-:W3:Y:S04]  /*7ae70*/  LDL.LU R44, [R1+0x674] ;  /* 0x00067400012c7983 */ /* 0x000ee80000300800 */
[----:B------:R-:W3:Y:S04]  /*7ae80*/  LDL.LU R45, [R1+0x678] ;  /* 0x00067800012d7983 */ /* 0x000ee80000300800 */
[----:B------:R-:W3:Y:S04]  /*7ae90*/  LDL.LU R46, [R1+0x67c] ;  /* 0x00067c00012e7983 */ /* 0x000ee80000300800 */
[----:B------:R-:W3:Y:S04]  /*7aea0*/  LDL.LU R47, [R1+0x680] ;  /* 0x00068000012f7983 */ /* 0x000ee80000300800 */
[----:B------:R-:W3:Y:S04]  /*7aeb0*/  LDL.LU R48, [R1+0x684] ;  /* 0x0006840001307983 */ /* 0x000ee80000300800 */
[----:B0-----:R-:W3:Y:S04]  /*7aec0*/  LDL.LU R3, [R1+0x688] ;  /* 0x0006880001037983 */ /* 0x001ee80000300800 */
        /* <DEDUP_REMOVED lines=32> */
[----:B------:R-:W2:Y:S04]  /*7b0d0*/  LDL.LU R49, [R1+0x690] ;  /* 0x0006900001317983 */ /* 0x000ea80000300800 */
[----:B------:R1:W-:Y:S01]  /*7b0e0*/  STL [R1+0x2770], R4 ;  /* 0x0027700401007387 */ /* 0x0003e20000100800 */
[----:B0-----:R-:W-:Y:S01]  /*7b0f0*/  VIADD R2, R2, UR5 ;  /* 0x0000000502027c36 */ /* 0x001fe20008000000 */
[----:B------:R-:W-:-:S02]  /*7b100*/  ULDC UR5, c[0x0][0x248] ;  /* 0x0000920000057ab9 */ /* 0x000fc40000000800 */
[----:B-1----:R-:W2:Y:S01]  /*7b110*/  LDL.LU R4, [R1+0x694] ;  /* 0x0006940001047983 */ /* 0x002ea20000300800 */
[----:B---3--:R-:W-:-:S05]  /*7b120*/  F2FP.SATFINITE.E5M2.F32.PACK_AB_MERGE_C R24, R42, R41, RZ ;  /* 0x000000292a18723e */ /* 0x008fca00048060ff */
[----:B------:R-:W-:Y:S04]  /*7b130*/  STL [R1+0x2774], R24 ;  /* 0x0027741801007387 */ /* 0x000fe80000100800 */
[----:B------:R0:W-:Y:S01]  /*7b140*/  STL [R1+0x618], R2 ;  /* 0x0006180201007387 */ /* 0x0001e20000100800 */
[----:B------:R-:W-:-:S05]  /*7b150*/  F2FP.SATFINITE.E5M2.F32.PACK_AB_MERGE_C R7, R44, R43, RZ ;  /* 0x0000002b2c07723e */ /* 0x000fca00048060ff */
[----:B------:R1:W-:Y:S01]  /*7b160*/  STL [R1+0x2764], R7 ;  /* 0x0027640701007387 */ /* 0x0003e20000100800 */
[----:B0-----:R-:W-:Y:S01]  /*7b170*/  VIADD R2, R2, UR5 ;  /* 0x0000000502027c36 */ /* 0x001fe20008000000 */
[----:B------:R-:W-:Y:S01]  /*7b180*/  F2FP.SATFINITE.E5M2.F32.PACK_AB_MERGE_C R24, R46, R45, RZ ;  /* 0x0000002d2e18723e */ /* 0x000fe200048060ff */
[----:B------:R-:W-:-:S04]  /*7b190*/  ULDC UR5, c[0x0][0x248] ;  /* 0x0000920000057ab9 */ /* 0x000fc80000000800 */
[----:B------:R-:W-:Y:S01]  /*7b1a0*/  STL [R1+0x2a44], R24 ;  /* 0x002a441801007387 */ /* 0x000fe20000100800 */
[----:B-1----:R-:W-:-:S03]  /*7b1b0*/  F2FP.SATFINITE.E5M2.F32.PACK_AB_MERGE_C R7, R48, R47, RZ ;  /* 0x0000002f3007723e */ /* 0x002fc600048060ff */
[----:B------:R0:W-:Y:S04]  /*7b1c0*/  STL [R1+0x61c], R2 ;  /* 0x00061c0201007387 */ /* 0x0001e80000100800 */
[----:B------:R1:W-:Y:S01]  /*7b1d0*/  STL [R1+0x2758], R7 ;  /* 0x0027580701007387 */ /* 0x0003e20000100800 */
[----:B------:R-:W-:Y:S01]  /*7b1e0*/  F2FP.SATFINITE.E5M2.F32.PACK_AB_MERGE_C R3, R5, R3, RZ ;  /* 0x000000030503723e */ /* 0x000fe200048060ff */
[----:B0-----:R-:W-:Y:S01]  /*7b1f0*/  VIADD R2, R2, UR5 ;  /* 0x0000000502027c36 */ /* 0x001fe20008000000 */
[----:B------:R-:W-:Y:S01]  /*7b200*/  ULDC UR5, c[0x0][0x248] ;  /* 0x0000920000057ab9 */ /* 0x000fe20000000800 */
[----:B-1----:R-:W3:Y:S04]  /*7b210*/  LDL.LU R7, [R1+0x698] ;  /* 0x0006980001077983 */ /* 0x002ee80000300800 */
[----:B------:R-:W3:Y:S04]  /*7b220*/  LDL.LU R24, [R1+0x69c] ;  /* 0x00069c0001187983 */ /* 0x000ee80000300800 */
        /* <DEDUP_REMOVED lines=18> */
[----:B-1----:R-:W-:Y:S01]  /*7b350*/  VIADD R2, R2, UR5 ;  /* 0x0000000502027c36 */ /* 0x002fe20008000000 */
[----:B------:R-:W-:-:S02]  /*7b360*/  ULDC UR5, c[0x0][0x248] ;  /* 0x0000920000057ab9 */ /* 0x000fc40000000800 */
[----:B------:R-:W4:Y:S01]  /*7b370*/  LDL.LU R39, [R1+0x6e0] ;  /* 0x0006e00001277983 */ /* 0x000f220000300800 */
[----:B--2---:R-:W-:-:S05]  /*7b380*/  F2FP.SATFINITE.E5M2.F32.PACK_AB_MERGE_C R4, R4, R49, RZ ;  /* 0x000000310404723e */ /* 0x004fca00048060ff */
[----:B------:R0:W-:Y:S04]  /*7b390*/  STL [R1+0x2748], R4 ;  /* 0x0027480401007387 */ /* 0x0001e80000100800 */
[----:B------:R-:W2:Y:S04]  /*7b3a0*/  LDL.LU R40, [R1+0x6e4] ;  /* 0x0006e40001287983 */ /* 0x000ea80000300800 */
[----:B------:R-:W2:Y:S04]  /*7b3b0*/  LDL.LU R41, [R1+0x6e8] ;  /* 0x0006e80001297983 */ /* 0x000ea80000300800 */
[----:B------:R1:W-:Y:S04]  /*7b3c0*/  STL [R1+0x624], R2 ;  /* 0x0006240201007387 */ /* 0x0003e80000100800 */
        /* <DEDUP_REMOVED lines=8> */
[----:B0-----:R-:W2:Y:S01]  /*7b450*/  LDL.LU R4, [R1+0x70c] ;  /* 0x00070c0001047983 */ /* 0x001ea20000300800 */
[----:B-1----:R-:W-:Y:S01]  /*7b460*/  VIADD R2, R2, UR5 ;  /* 0x0000000502027c36 */ /* 0x002fe20008000000 */
[----:B------:R-:W-:Y:S01]  /*7b470*/  ULDC UR5, c[0x0][0x248] ;  /* 0x0000920000057ab9 */ /* 0x000fe20000000800 */
[----:B---3--:R-:W-:-:S05]  /*7b480*/  F2FP.SATFINITE.E5M2.F32.PACK_AB_MERGE_C R24, R24, R7, RZ ;  /* 0x000000071818723e */ /* 0x008fca00048060ff */
        /* <DEDUP_REMOVED lines=27> */
[----:B------:R-:W-:Y:S04]  /*7b640*/  STL [R1+0x2a64], R7 ;  /* 0x002a640701007387 */ /* 0x000fe80000100800 */
[----:B------:R0:W-:Y:S02]  /*7b650*/  STL [R1+0x634], R2 ;  /* 0x0006340201007387 */ /* 0x0001e40000100800 */
[----:B0-----:R-:W-:Y:S01]  /*7b660*/  VIADD R2, R2, UR5 ;  /* 0x0000000502027c36 */ /* 0x001fe20008000000 */
[----:B------:R-:W-:Y:S01]  /*7b670*/  ULDC UR5, c[0x0][0x248] ;  /* 0x0000920000057ab9 */ /* 0x000fe20000000800 */
[----:B--2---:R-:W-:-:S05]  /*7b680*/  F2FP.SATFINITE.E5M2.F32.PACK_AB_MERGE_C R7, R40, R39, RZ ;  /* 0x000000272807723e */ /* 0x004fca00048060ff */
[----:B------:R0:W-:Y:S01]  /*7b690*/  STL [R1+0x26fc], R7 ;  /* 0x0026fc0701007387 */ /* 0x0001e20000100800 */
[----:B------:R-:W-:-:S05]  /*7b6a0*/  F2FP.SATFINITE.E5M2.F32.PACK_AB_MERGE_C R24, R42, R41, RZ ;  /* 0x000000292a18723e */ /* 0x000fca00048060ff */
[----:B------:R1:W-:Y:S01]  /*7b6b0*/  STL [R1+0x2700], R24 ;  /* 0x0027001801007387 */ /* 0x0003e20000100800 */
[----:B0-----:R-:W-:-:S03]  /*7b6c0*/  F2FP.SATFINITE.E5M2.F32.PACK_AB_MERGE_C R7, R44, R43, RZ ;  /* 0x0000002b2c07723e */ /* 0x001fc600048060ff */
[----:B------:R0:W-:Y:S04]  /*7b6d0*/  STL [R1+0x638], R2 ;  /* 0x0006380201007387 */ /* 0x0001e80000100800 */
[----:B------:R2:W-:Y:S01]  /*7b6e0*/  STL [R1+0x26f0], R7 ;  /* 0x0026f00701007387 */ /* 0x0005e20000100800 */
[----:B-1----:R-:W-:Y:S01]  /*7b6f0*/  F2FP.SATFINITE.E5M2.F32.PACK_AB_MERGE_C R24, R46, R45, RZ ;  /* 0x0000002d2e18723e */ /* 0x002fe200048060ff */
[----:B0-----:R-:W-:Y:S01]  /*7b700*/  VIADD R2, R2, UR5 ;  /* 0x0000000502027c36 */ /* 0x001fe20008000000 */
[----:B------:R-:W-:-:S03]  /*7b710*/  ULDC UR5, c[0x0][0x248] ;  /* 0x0000920000057ab9 */ /* 0x000fc60000000800 */
[----:B------:R-:W-:Y:S01]  /*7b720*/  STL [R1+0x2a40], R24 ;  /* 0x002a401801007387 */ /* 0x000fe20000100800 */
[----:B--2---:R-:W-:-:S03]  /*7b730*/  F2FP.SATFINITE.E5M2.F32.PACK_AB_MERGE_C R7, R48, R47, RZ ;  /* 0x0000002f3007723e */ /* 0x004fc600048060ff */
[----:B------:R0:W-:Y:S04]  /*7b740*/  STL [R1+0x63c], R2 ;  /* 0x00063c0201007387 */ /* 0x0001e80000100800 */
[----:B------:R-:W-:Y:S01]  /*7b750*/  STL [R1+0x26e4], R7 ;  /* 0x0026e40701007387 */ /* 0x000fe20000100800 */
[----:B------:R-:W-:-:S03]  /*7b760*/  F2FP.SATFINITE.E5M2.F32.PACK_AB_MERGE_C R4, R4, R49, RZ ;  /* 0x000000310404723e */ /* 0x000fc600048060ff */
[----:B------:R-:W2:Y:S01]  /*7b770*/  LDL.LU R49, [R1+0x718] ;  /* 0x0007180001317983 */ /* 0x000ea20000300800 */
[----:B0-----:R-:W-:Y:S01]  /*7b780*/  VIADD R2, R2, UR5 ;  /* 0x0000000502027c36 */ /* 0x001fe20008000000 */
[----:B------:R-:W-:Y:S02]  /*7b790*/  ULDC UR5, c[0x0][0x248] ;  /* 0x0000920000057ab9 */ /* 0x000fe40000000800 */
[----:B------:R-:W2:Y:S04]  /*7b7a0*/  LDL.LU R48, [R1+0x71c] ;  /* 0x00071c0001307983 */ /* 0x000ea80000300800 */
[----:B------:R-:W-:Y:S04]  /*7b7b0*/  STL [R1+0x26e0], R4 ;  /* 0x0026e00401007387 */ /* 0x000fe80000100800 */
        /* <DEDUP_REMOVED lines=13> */
[----:B0-----:R-:W-:Y:S01]  /*7b890*/  VIADD R2, R2, UR5 ;  /* 0x0000000502027c36 */ /* 0x001fe20008000000 */
[----:B------:R-:W-:-:S02]  /*7b8a0*/  ULDC UR5, c[0x0][0x248] ;  /* 0x0000920000057ab9 */ /* 0x000fc40000000800 */
[----:B------:R-:W4:Y:S04]  /*7b8b0*/  LDL.LU R35, [R1+0x750] ;  /* 0x0007500001237983 */ /* 0x000f280000300800 */
[----:B------:R-:W4:Y:S04]  /*7b8c0*/  LDL.LU R4, [R1+0x754] ;  /* 0x0007540001047983 */ /* 0x000f280000300800 */
[----:B------:R-:W4:Y:S01]  /*7b8d0*/  LDL.LU R34, [R1+0x758] ;  /* 0x0007580001227983 */ /* 0x000f220000300800 */
        /* <DEDUP_REMOVED lines=17> */
[----:B------:R-:W-:Y:S01]  /*7b9f0*/  ULDC UR5, c[0x0][0x248] ;  /* 0x0000920000057ab9 */ /* 0x000fe20000000800 */
[----:B--2---:R-:W-:-:S02]  /*7ba00*/  F2FP.SATFINITE.E5M2.F32.PACK_AB_MERGE_C R48, R48, R49, RZ ;  /* 0x000000313030723e */ /* 0x004fc400048060ff */
[----:B------:R-:W2:Y:S04]  /*7ba10*/  LDL.LU R49, [R1+0x2b9c] ;  /* 0x002b9c0001317983 */ /* 0x000ea80000300800 */
[----:B------:R0:W-:Y:S01]  /*7ba20*/  STL [R1+0x2a1c], R48 ;  /* 0x002a1c3001007387 */ /* 0x0001e20000100800 */
[----:B----4-:R-:W-:-:S03]  /*7ba30*/  F2FP.SATFINITE.E5M2.F32.PACK_AB_MERGE_C R46, R46, R47, RZ ;  /* 0x0000002f2e2e723e */ /* 0x010fc600048060ff */
[----:B0-----:R-:W2:Y:S04]  /*7ba40*/  LDL.LU R48, [R1+0x2b98] ;  /* 0x002b980001307983 */ /* 0x001ea80000300800 */
[----:B------:R-:W4:Y:S01]  /*7ba50*/  LDL.LU R47, [R1+0x2b94] ;  /* 0x002b9400012f7983 */ /* 0x000f220000300800 */
[----:B------:R-:W-:-:S03]  /*7ba60*/  F2FP.SATFINITE.E5M2.F32.PACK_AB_MERGE_C R44, R44, R45, RZ ;  /* 0x0000002d2c2c723e */ /* 0x000fc600048060ff */
[----:B------:R0:W-:Y:S01]  /*7ba70*/  STL [R1+0x26c8], R46 ;  /* 0x0026c82e01007387 */ /* 0x0001e20000100800 */
[----:B------:R-:W-:-:S03]  /*7ba80*/  F2FP.SATFINITE.E5M2.F32.PACK_AB_MERGE_C R42, R42, R43, RZ ;  /* 0x0000002b2a2a723e */ /* 0x000fc600048060ff */
[----:B0-----:R-:W4:Y:S04]  /*7ba90*/  LDL.LU R46, [R1+0x2b90] ;  /* 0x002b9000012e7983 */ /* 0x001f280000300800 */
[----:B------:R-:W2:Y:S01]  /*7baa0*/  LDL.LU R45, [R1+0x2b8c] ;  /* 0x002b8c00012d7983 */ /* 0x000ea20000300800 */
[----:B------:R-:W-:-:S03]  /*7bab0*/  F2FP.SATFINITE.E5M2.F32.PACK_AB_MERGE_C R40, R40, R41, RZ ;  /* 0x000000292828723e */ /* 0x000fc600048060ff */
[----:B------:R0:W-:Y:S01]  /*7bac0*/  STL [R1+0x26c4], R44 ;  /* 0x0026c42c01007387 */ /* 0x0001e20000100800 */
[----:B------:R-:W-:-:S03]  /*7bad0*/  F2FP.SATFINITE.E5M2.F32.PACK_AB_MERGE_C R38, R38, R39, RZ ;  /* 0x000000272626723e */ /* 0x000fc600048060ff */
[----:B0-----:R-:W2:Y:S04]  /*7bae0*/  LDL.LU R44, [R1+0x2b88] ;  /* 0x002b8800012c7983 */ /* 0x001ea80000300800 */
[----:B------:R-:W2:Y:S04]  /*7baf0*/  LDL.LU R43, [R1+0x2b84] ;  /* 0x002b8400012b7983 */ /* 0x000ea80000300800 */
[----:B------:R0:W-:Y:S01]  /*7bb00*/  STL [R1+0x26b8], R42 ;  /* 0x0026b82a01007387 */ /* 0x0001e20000100800 */
[----:B------:R-:W-:-:S03]  /*7bb10*/  F2FP.SATFINITE.E5M2.F32.PACK_AB_MERGE_C R36, R36, R37, RZ ;  /* 0x000000252424723e */ /* 0x000fc600048060ff */
[----:B0-----:R-:W2:Y:S04]  /*7bb20*/  LDL.LU R42, [R1+0x2b80] ;  /* 0x002b8000012a7983 */ /* 0x001ea80000300800 */
[----:B------:R0:W-:Y:S04]  /*7bb30*/  STL [R1+0x648], R2 ;  /* 0x0006480201007387 */ /* 0x0001e80000100800 */
[----:B------:R-:W2:Y:S04]  /*7bb40*/  LDL.LU R41, [R1+0x2b7c] ;  /* 0x002b7c0001297983 */ /* 0x000ea80000300800 */
[----:B------:R1:W-:Y:S01]  /*7bb50*/  STL [R1+0x2a00], R40 ;  /* 0x002a002801007387 */ /* 0x0003e20000100800 */
[----:B0-----:R-:W-:Y:S01]  /*7bb60*/  VIADD R2, R2, UR5 ;  /* 0x0000000502027c36 */ /* 0x001fe20008000000 */
[----:B------:R-:W-:-:S02]  /*7bb70*/  ULDC UR5, c[0x0][0x248] ;  /* 0x0000920000057ab9 */ /* 0x000fc40000000800 */
[----:B-1----:R-:W2:Y:S04]  /*7bb80*/  LDL.LU R40, [R1+0x2b78] ;  /* 0x002b780001287983 */ /* 0x002ea80000300800 */
[----:B------:R-:W2:Y:S04]  /*7bb90*/  LDL.LU R39, [R1+0x2b74] ;  /* 0x002b740001277983 */ /* 0x000ea80000300800 */
[----:B------:R0:W-:Y:S01]  /*7bba0*/  STL [R1+0x26ac], R38 ;  /* 0x0026ac2601007387 */ /* 0x0001e20000100800 */
[----:B------:R-:W-:-:S03]  /*7bbb0*/  F2FP.SATFINITE.E5M2.F32.PACK_AB_MERGE_C R4, R4, R35, RZ ;  /* 0x000000230404723e */ /* 0x000fc600048060ff */
[----:B0-----:R-:W2:Y:S04]  /*7bbc0*/  LDL.LU R38, [R1+0x2b70] ;  /* 0x002b700001267983 */ /* 0x001ea80000300800 */
[----:B------:R0:W-:Y:S04]  /*7bbd0*/  STL [R1+0x64c], R2 ;  /* 0x00064c0201007387 */ /* 0x0001e80000100800 */
[----:B------:R-:W4:Y:S04]  /*7bbe0*/  LDL.LU R37, [R1+0x2b6c] ;  /* 0x002b6c0001257983 */ /* 0x000f280000300800 */
[----:B------:R1:W-:Y:S01]  /*7bbf0*/  STL [R1+0x26a8], R36 ;  /* 0x0026a82401007387 */ /* 0x0003e20000100800 */
[----:B0-----:R-:W-:Y:S01]  /*7bc00*/  VIADD R2, R2, UR5 ;  /* 0x0000000502027c36 */ /* 0x001fe20008000000 */
[----:B------:R-:W-:-:S02]  /*7bc10*/  ULDC UR5, c[0x0][0x248] ;  /* 0x0000920000057ab9 */ /* 0x000fc40000000800 */
[----:B-1----:R-:W4:Y:S04]  /*7bc20*/  LDL.LU R36, [R1+0x2b68] ;  /* 0x002b680001247983 */ /* 0x002f280000300800 */
[----:B------:R-:W2:Y:S04]  /*7bc30*/  LDL.LU R35, [R1+0x2b64] ;  /* 0x002b640001237983 */ /* 0x000ea80000300800 */
[----:B------:R0:W-:Y:S04]  /*7bc40*/  STL [R1+0x650], R2 ;  /* 0x0006500201007387 */ /* 0x0001e80000100800 */
[----:B------:R1:W-:Y:S01]  /*7bc50*/  STL [R1+0x2694], R4 ;  /* 0x0026940401007387 */ /* 0x0003e20000100800 */
[----:B0-----:R-:W-:Y:S01]  /*7bc60*/  VIADD R2, R2, UR5 ;  /* 0x0000000502027c36 */ /* 0x001fe20008000000 */
[----:B------:R-:W-:Y:S01]  /*7bc70*/  ULDC UR5, c[0x0][0x248] ;  /* 0x0000920000057ab9 */ /* 0x000fe20000000800 */
[----:B-1----:R-:W0:Y:S01]  /*7bc80*/  LDC R4, c[0x0][0x244] ;  /* 0x00009100ff047b82 */ /* 0x002e220000000800 */
[----:B---3--:R-:W-:-:S02]  /*7bc90*/  F2FP.SATFINITE.E5M2.F32.PACK_AB_MERGE_C R33, R33, R34, RZ ;  /* 0x000000222121723e */ /* 0x008fc400048060ff */
[----:B------:R-:W2:Y:S04]  /*7bca0*/  LDL.LU R34, [R1+0x2b60] ;  /* 0x002b600001227983 */ /* 0x000ea80000300800 */
[----:B------:R1:W-:Y:S01]  /*7bcb0*/  STL [R1+0x2a60], R33 ;  /* 0x002a602101007387 */ /* 0x0003e20000100800 */
[----:B------:R-:W-:-:S03]  /*7bcc0*/  F2FP.SATFINITE.E5M2.F32.PACK_AB_MERGE_C R31, R31, R32, RZ ;  /* 0x000000201f1f723e */ /* 0x000fc600048060ff */
[----:B-1----:R-:W3:Y:S04]  /*7bcd0*/  LDL.LU R33, [R1+0x2b5c] ;  /* 0x002b5c0001217983 */ /* 0x002ee80000300800 */
[----:B------:R1:W-:Y:S01]  /*7bce0*/  STL [R1+0x654], R2 ;  /* 0x0006540201007387 */ /* 0x0003e20000100800 */
[----:B------:R-:W-:-:S03]  /*7bcf0*/  F2FP.SATFINITE.E5M2.F32.PACK_AB_MERGE_C R29, R29, R30, RZ ;  /* 0x0000001e1d1d723e */ /* 0x000fc600048060ff */
[----:B------:R-:W3:Y:S04]  /*7bd00*/  LDL.LU R32, [R1+0x2b58] ;  /* 0x002b580001207983 */ /* 0x000ee80000300800 */
[----:B------:R0:W-:Y:S01]  /*7bd10*/  STL [R1+0x268c], R31 ;  /* 0x00268c1f01007387 */ /* 0x0001e20000100800 */
[----:B-1----:R-:W-:Y:S01]  /*7bd20*/  VIADD R2, R2, UR5 ;  /* 0x0000000502027c36 */ /* 0x002fe20008000000 */
[----:B------:R-:W-:Y:S01]  /*7bd30*/  F2FP.SATFINITE.E5M2.F32.PACK_AB_MERGE_C R27, R27, R28, RZ ;  /* 0x0000001c1b1b723e */ /* 0x000fe200048060ff */
[----:B------:R-:W-:Y:S01]  /*7bd40*/  ULDC UR5, c[0x0][0x248] ;  /* 0x0000920000057ab9 */ /* 0x000fe20000000800 */
[----:B0-----:R-:W4:Y:S01]  /*7bd50*/  LDL.LU R31, [R1+0x2b54] ;  /* 0x002b5400011f7983 */ /* 0x001f220000300800 */
[----:B------:R-:W-:-:S03]  /*7bd60*/  F2FP.SATFINITE.E5M2.F32.PACK_AB_MERGE_C R25, R25, R26, RZ ;  /* 0x0000001a1919723e */ /* 0x000fc600048060ff */
[----:B------:R-:W4:Y:S04]  /*7bd70*/  LDL.LU R30, [R1+0x2b50] ;  /* 0x002b5000011e7983 */ /* 0x000f280000300800 */
[----:B------:R0:W-:Y:S01]  /*7bd80*/  STL [R1+0x2690], R29 ;  /* 0x0026901d01007387 */ /* 0x0001e20000100800 */
[----:B------:R-:W-:-:S03]  /*7bd90*/  F2FP.SATFINITE.E5M2.F32.PACK_AB_MERGE_C R7, R24, R7, RZ ;  /* 0x000000071807723e */ /* 0x000fc600048060ff */
[----:B0-----:R-:W4:Y:S04]  /*7bda0*/  LDL.LU R29, [R1+0x2b4c] ;  /* 0x002b4c00011d7983 */ /* 0x001f280000300800 */
[----:B------:R0:W-:Y:S04]  /*7bdb0*/  STL [R1+0x664], R2 ;  /* 0x0006640201007387 */ /* 0x0001e80000100800 */
[----:B------:R-:W4:Y:S04]  /*7bdc0*/  LDL.LU R28, [R1+0x2b48] ;  /* 0x002b4800011c7983 */ /* 0x000f280000300800 */
[----:B------:R1:W-:Y:S01]  /*7bdd0*/  STL [R1+0x2688], R27 ;  /* 0x0026881b01007387 */ /* 0x0003e20000100800 */
[----:B0-----:R-:W-:Y:S01]  /*7bde0*/  VIADD R2, R2, UR5 ;  /* 0x0000000502027c36 */ /* 0x001fe20008000000 */
[----:B------:R-:W-:-:S02]  /*7bdf0*/  ULDC UR5, c[0x0][0x248] ;  /* 0x0000920000057ab9 */ /* 0x000fc40000000800 */
[----:B-1----:R-:W4:Y:S04]  /*7be00*/  LDL.LU R27, [R1+0x2b44] ;  /* 0x002b4400011b7983 */ /* 0x002f280000300800 */
[----:B------:R-:W4:Y:S04]  /*7be10*/  LDL.LU R26, [R1+0x2b40] ;  /* 0x002b4000011a7983 */ /* 0x000f280000300800 */
[----:B------:R0:W-:Y:S01]  /*7be20*/  STL [R1+0x2a3c], R25 ;  /* 0x002a3c1901007387 */ /* 0x0001e20000100800 */
[----:B------:R-:W-:-:S03]  /*7be30*/  F2FP.SATFINITE.E5M2.F32.PACK_AB_MERGE_C R3, R5, R3, RZ ;  /* 0x000000030503723e */ /* 0x000fc600048060ff */
[----:B0-----:R-:W2:Y:S04]  /*7be40*/  LDL.LU R25, [R1+0x2b3c] ;  /* 0x002b3c0001197983 */ /* 0x001ea80000300800 */
[----:B------:R0:W-:Y:S04]  /*7be50*/  STL [R1+0x660], R2 ;  /* 0x0006600201007387 */ /* 0x0001e80000100800 */
[----:B------:R-:W-:Y:S01]  /*7be60*/  STL [R1+0x2684], R7 ;  /* 0x0026840701007387 */ /* 0x000fe20000100800 */
[----:B0-----:R-:W-:Y:S01]  /*7be70*/  VIADD R2, R2, UR5 ;  /* 0x0000000502027c36 */ /* 0x001fe20008000000 */
[----:B------:R-:W-:-:S04]  /*7be80*/  ULDC UR5, c[0x0][0x248] ;  /* 0x0000920000057ab9 */ /* 0x000fc80000000800 */
[----:B------:R0:W-:Y:S04]  /*7be90*/  STL [R1+0x658], R2 ;  /* 0x0006580201007387 */ /* 0x0001e80000100800 */
[----:B------:R-:W-:Y:S01]  /*7bea0*/  STL [R1+0x2680], R3 ;  /* 0x0026800301007387 */ /* 0x000fe20000100800 */
[----:B0-----:R-:W-:Y:S01]  /*7beb0*/  VIADD R2, R2, UR5 ;  /* 0x0000000502027c36 */ /* 0x001fe20008000000 */
[----:B------:R-:W-:Y:S02]  /*7bec0*/  ULDC UR5, c[0x0][0x244] ;  /* 0x0000910000057ab9 */ /* 0x000fe40000000800 */
[----:B------:R-:W-:Y:S01]  /*7bed0*/  IMAD R5, R6, UR5, RZ ;  /* 0x0000000506057c24 */ /* 0x000fe2000f8e02ff */
[----:B------:R-:W-:Y:S01]  /*7bee0*/  ULDC UR5, c[0x0][0x248] ;  /* 0x0000920000057ab9 */ /* 0x000fe20000000800 */
[----:B------:R0:W-:Y:S02]  /*7bef0*/  STL [R1+0x65c], R2 ;  /* 0x00065c0201007387 */ /* 0x0001e40000100800 */
[----:B0-----:R-:W-:Y:S01]  /*7bf00*/  VIADD R2, R2, UR6 ;  /* 0x0000000602027c36 */ /* 0x001fe20008000000 */
[----:B------:R-:W-:-:S03]  /*7bf10*/  ULDC.64 UR6, c[0x0][0x220] ;  /* 0x0000880000067ab9 */ /* 0x000fc60000000a00 */
[----:B------:R-:W-:Y:S01]  /*7bf20*/  VIADD R3, R2, UR5 ;  /* 0x0000000502037c36 */ /* 0x000fe20008000000 */
[----:B------:R-:W-:Y:S01]  /*7bf30*/  STL [R1+0x8f0], R2 ;  /* 0x0008f00201007387 */ /* 0x000fe20000100800 */
[----:B------:R-:W-:Y:S02]  /*7bf40*/  ULDC UR5, c[0x0][0x248] ;  /* 0x0000920000057ab9 */ /* 0x000fe40000000800 */
[----:B------:R-:W-:Y:S01]  /*7bf50*/  VIADD R7, R3, UR12 ;  /* 0x0000000c03077c36 */ /* 0x000fe20008000000 */
[----:B------:R-:W-:Y:S01]  /*7bf60*/  STL [R1+0x8f4], R3 ;  /* 0x0008f40301007387 */ /* 0x000fe20000100800 */
[----:B------:R-:W-:-:S03]  /*7bf70*/  VIADD R24, R0, 0x158 ;  /* 0x0000015800187836 */ /* 0x000fc60000000000 */
[----:B------:R0:W-:Y:S04]  /*7bf80*/  STL [R1+0x910], R7 ;  /* 0x0009100701007387 */ /* 0x0001e80000100800 */
[----:B------:R-:W2:Y:S01]  /*7bf90*/  LDL.LU R24, [R1+0x2b38] ;  /* 0x002b380001187983 */ /* 0x000ea20000300800 */
[----:B0-----:R-:W-:Y:S01]  /*7bfa0*/  VIADD R7, R7, UR5 ;  /* 0x0000000507077c36 */ /* 0x001fe20008000000 */
[----:B------:R-:W-:-:S04]  /*7bfb0*/  ULDC UR5, c[0x0][0x248] ;  /* 0x0000920000057ab9 */ /* 0x000fc80000000800 */
[----:B------:R0:W-:Y:S02]  /*7bfc0*/  STL [R1+0x914], R7 ;  /* 0x0009140701007387 */ /* 0x0001e40000100800 */
[----:B0-----:R-:W-:-:S05]  /*7bfd0*/  VIADD R7, R7, UR5 ;  /* 0x0000000507077c36 */ /* 0x001fca0008000000 */
[----:B------:R0:W-:Y:S04]  /*7bfe0*/  STL [R1+0x2678], R7 ;  /* 0x0026780701007387 */ /* 0x0001e80000100800 */
[----:B0-----:R-:W3:Y:S01]  /*7bff0*/  LDL.LU R7, [R1+0x2b34] ;  /* 0x002b340001077983 */ /* 0x001ee20000300800 */
[----:B------:R-:W-:Y:S01]  /*7c000*/  IMAD R4, R4, 0x80, R5 ;  /* 0x0000008004047824 */ /* 0x000fe200078e0205 */
[----:B------:R-:W-:-:S04]  /*7c010*/  IADD3 R2, P0, R5, UR6, RZ ;  /* 0x0000000605027c10 */ /* 0x000fc8000ff1e0ff */
[C---:B------:R-:W-:Y:S02]  /*7c020*/  IADD3 R3, P1, R4.reuse, UR8, RZ ;  /* 0x0000000804037c10 */ /* 0x040fe4000ff3e0ff */
[----:B------:R-:W-:Y:S02]  /*7c030*/  LEA.HI.X.SX32 R5, R5, UR7, 0x1, P0 ;  /* 0x0000000705057c11 */ /* 0x000fe400080f0eff */
[----:B------:R-:W-:Y:S01]  /*7c040*/  LEA.HI.X.SX32 R4, R4, UR9, 0x1, P1 ;  /* 0x0000000904047c11 */ /* 0x000fe200088f0eff */
[----:B------:R-:W-:Y:S01]  /*7c050*/  STL [R1+0x2dc0], R90 ;  /* 0x002dc05a01007387 */ /* 0x000fe20000100800 */
[----:B------:R-:W-:Y:S01]  /*7c060*/  ULDC.64 UR6, c[0x0][0x228] ;  /* 0x00008a0000067ab9 */ /* 0x000fe20000000a00 */
[----:B------:R-:W-:Y:S01]  /*7c070*/  ULDC.64 UR26, c[0x0][0x228] ;  /* 0x00008a00001a7ab9 */ /* 0x000fe20000000a00 */
[----:B------:R-:W-:Y:S01]  /*7c080*/  ULDC.64 UR8, c[0x0][0x228] ;  /* 0x00008a0000087ab9 */ /* 0x000fe20000000a00 */
        /* <DEDUP_REMOVED lines=18> */
[----:B------:R-:W-:-:S02]  /*7c1b0*/  ULDC.64 UR34, c[0x0][0x228] ;  /* 0x00008a0000227ab9 */ /* 0x000fc40000000a00 */
[----:B------:R0:W-:Y:S04]  /*7c1c0*/  STL [R1+0x2da8], R96 ;  /* 0x002da86001007387 */ /* 0x0001e80000100800 */
[----:B0-----:R-:W4:Y:S04]  /*7c1d0*/  LDL.LU R96, [R1+0x604] ;  /* 0x0006040001607983 */ /* 0x001f280000300800 */
        /* <DEDUP_REMOVED lines=17> */
[----:B------:R0:W-:Y:S04]  /*7c2f0*/  STL [R1+0x2d60], R114 ;  /* 0x002d607201007387 */ /* 0x0001e80000100800 */
[----:B0-----:R-:W2:Y:S04]  /*7c300*/  LDL.LU R114, [R1+0x120c] ;  /* 0x00120c0001727983 */ /* 0x001ea80000300800 */
[----:B------:R-:W3:Y:S04]  /*7c310*/  LDL.LU R103, [R1+0x814] ;  /* 0x0008140001677983 */ /* 0x000ee80000300800 */
[----:B------:R-:W-:Y:S04]  /*7c320*/  STL [R1+0x2d5c], R115 ;  /* 0x002d5c7301007387 */ /* 0x000fe80000100800 */
[----:B------:R0:W-:Y:S04]  /*7c330*/  STL [R1+0x2d58], R116 ;  /* 0x002d587401007387 */ /* 0x0001e80000100800 */
[----:B0-----:R-:W4:Y:S04]  /*7c340*/  LDL.LU R116, [R1+0x1204] ;  /* 0x0012040001747983 */ /* 0x001f280000300800 */
[----:B------:R-:W3:Y:S04]  /*7c350*/  LDL.LU R113, [R1+0x1210] ;  /* 0x0012100001717983 */ /* 0x000ee80000300800 */
[----:B------:R-:W3:Y:S04]  /*7c360*/  LDL.LU R101, [R1+0x824] ;  /* 0x0008240001657983 */ /* 0x000ee80000300800 */
[----:B------:R-:W3:Y:S04]  /*7c370*/  LDL.LU R105, [R1+0x614] ;  /* 0x0006140001697983 */ /* 0x000ee80000300800 */
[----:B------:R-:W2:Y:S04]  /*7c380*/  LDL.LU R115, [R1+0x1208] ;  /* 0x0012080001737983 */ /* 0x000ea80000300800 */
[----:B------:R-:W3:Y:S04]  /*7c390*/  LDL.LU R99, [R1+0x838] ;  /* 0x0008380001637983 */ /* 0x000ee80000300800 */
[----:B------:R-:W3:Y:S04]  /*7c3a0*/  LDL.LU R90, [R1+0x650] ;  /* 0x00065000015a7983 */ /* 0x000ee80000300800 */
[----:B------:R-:W3:Y:S04]  /*7c3b0*/  LDL.LU R102, [R1+0x80c] ;  /* 0x00080c0001667983 */ /* 0x000ee80000300800 */
[----:B------:R-:W3:Y:S04]  /*7c3c0*/  LDL.LU R107, [R1+0x818] ;  /* 0x00081800016b7983 */ /* 0x000ee80000300800 */
[----:B------:R-:W-:Y:S04]  /*7c3d0*/  STL [R1+0x2d54], R117 ;  /* 0x002d547501007387 */ /* 0x000fe80000100800 */
[----:B------:R0:W-:Y:S04]  /*7c3e0*/  STL [R1+0x2d50], R119 ;  /* 0x002d507701007387 */ /* 0x0001e80000100800 */
[----:B0-----:R-:W4:Y:S04]  /*7c3f0*/  LDL.LU R119, [R1+0x11fc] ;  /* 0x0011fc0001777983 */ /* 0x001f280000300800 */
[----:B------:R-:W2:Y:S04]  /*7c400*/  LDL.LU R117, [R1+0x1200] ;  /* 0x0012000001757983 */ /* 0x000ea80000300800 */
[----:B------:R-:W3:Y:S04]  /*7c410*/  LDL.LU R98, [R1+0x858] ;  /* 0x0008580001627983 */ /* 0x000ee80000300800 */
[----:B------:R-:W3:Y:S04]  /*7c420*/  LDL.LU R100, [R1+0xa04] ;  /* 0x000a040001647983 */ /* 0x000ee80000300800 */
[----:B------:R-:W3:Y:S04]  /*7c430*/  LDL.LU R110, [R1+0x121c] ;  /* 0x00121c00016e7983 */ /* 0x000ee80000300800 */
[----:B------:R0:W-:Y:S04]  /*7c440*/  STL [R1+0x2d4c], R118 ;  /* 0x002d4c7601007387 */ /* 0x0001e80000100800 */
[----:B0-----:R-:W4:Y:S04]  /*7c450*/  LDL.LU R118, [R1+0x11f8] ;  /* 0x0011f80001767983 */ /* 0x001f280000300800 */
        /* <DEDUP_REMOVED lines=12> */
[----:B------:R0:W-:Y:S04]  /*7c520*/  STL [R1+0x2d48], R120 ;  /* 0x002d487801007387 */ /* 0x0001e80000100800 */
[----:B0-----:R-:W2:Y:S04]  /*7c530*/  LDL.LU R120, [R1+0x11e0] ;  /* 0x0011e00001787983 */ /* 0x001ea80000300800 */
[----:B------:R-:W-:Y:S04]  /*7c540*/  STL [R1+0x2d44], R121 ;  /* 0x002d447901007387 */ /* 0x000fe80000100800 */
[----:B------:R0:W-:Y:S04]  /*7c550*/  STL [R1+0x2d40], R122 ;  /* 0x002d407a01007387 */ /* 0x0001e80000100800 */
[----:B0-----:R-:W4:Y:S01]  /*7c560*/  LDL.LU R122, [R1+0x12d8] ;  /* 0x0012d800017a7983 */ /* 0x001f220000300800 */
[----:B------:R-:W-:-:S03]  /*7c570*/  MOV R121, UR11 ;  /* 0x0000000b00797c02 */ /* 0x000fc60008000f00 */
        /* <DEDUP_REMOVED lines=30> */
[----:B0-----:R-:W-:-:S02]  /*7c760*/  MOV R121, UR10 ;  /* 0x0000000a00797c02 */ /* 0x001fc40008000f00 */
[----:B--2---:R-:W-:-:S03]  /*7c770*/  IADD3 R126, P6, R120, R2, RZ ;  /* 0x00000002787e7210 */ /* 0x004fc60007fde0ff */
[----:B------:R0:W-:Y:S01]  /*7c780*/  STL [R1+0x2ab4], R121 ;  /* 0x002ab47901007387 */ /* 0x0001e20000100800 */
[----:B----4-:R-:W-:Y:S01]  /*7c790*/  IADD3 R124, P4, R122, R2, RZ ;  /* 0x000000027a7c7210 */ /* 0x010fe20007f9e0ff */
[----:B------:R-:W-:Y:S01]  /*7c7a0*/  VIADD R128, R0, 0x155 ;  /* 0x0000015500807836 */ /* 0x000fe20000000000 */
[----:B0-----:R-:W-:Y:S01]  /*7c7b0*/  MOV R121, UR4 ;  /* 0x0000000400797c02 */ /* 0x001fe20008000f00 */
[----:B------:R-:W-:Y:S01]  /*7c7c0*/  ULDC.64 UR4, c[0x0][0x228] ;  /* 0x00008a0000047ab9 */ /* 0x000fe20000000a00 */
[----:B------:R-:W-:-:S03]  /*7c7d0*/  ULDC.64 UR10, c[0x0][0x228] ;  /* 0x00008a00000a7ab9 */ /* 0x000fc60000000a00 */
[----:B------:R0:W-:Y:S04]  /*7c7e0*/  STL [R1+0x2ab8], R121 ;  /* 0x002ab87901007387 */ /* 0x0001e80000100800 */
[----:B------:R-:W2:Y:S04]  /*7c7f0*/  LDL.LU R123, [R1+0x790] ;  /* 0x00079000017b7983 */ /* 0x000ea80000300800 */
[----:B0-----:R-:W2:Y:S01]  /*7c800*/  LDL.LU R121, [R1+0x794] ;  /* 0x0007940001797983 */ /* 0x001ea20000300800 */
[----:B------:R-:W-:Y:S02]  /*7c810*/  ISETP.GE.AND P0, PT, R128, UR13, PT ;  /* 0x0000000d80007c0c */ /* 0x000fe4000bf06270 */
[----:B--2---:R-:W-:Y:S01]  /*7c820*/  F2FP.SATFINITE.E5M2.F32.PACK_AB_MERGE_C R121, R121, R123, RZ ;  /* 0x0000007b7979723e */ /* 0x004fe200048060ff */
[----:B------:R-:W-:-:S04]  /*7c830*/  VIADD R123, R0, 0x156 ;  /* 0x00000156007b7836 */ /* 0x000fc80000000000 */
[----:B------:R0:W-:Y:S01]  /*7c840*/  STL [R1+0x267c], R121 ;  /* 0x00267c7901007387 */ /* 0x0001e20000100800 */
[----:B------:R-:W-:Y:S02]  /*7c850*/  ISETP.GE.AND P1, PT, R123, UR9, PT ;  /* 0x000000097b007c0c */ /* 0x000fe4000bf26270 */
[----:B------:R-:W-:-:S05]  /*7c860*/  SHF.R.S32.HI R123, RZ, 0x1f, R120 ;  /* 0x0000001fff7b7819 */ /* 0x000fca0000011478 */
[----:B------:R-:W-:Y:S02]  /*7c870*/  IMAD.X R127, R123, 0x1, R5, P6 ;  /* 0x000000017b7f7824 */ /* 0x000fe400030e0605 */
[----:B0-----:R-:W-:-:S05]  /*7c880*/  VIADD R121, R0, 0x158 ;  /* 0x0000015800797836 */ /* 0x001fca0000000000 */
[----:B------:R-:W-:Y:S01]  /*7c890*/  ISETP.GE.AND P3, PT, R121, UR7, PT ;  /* 0x0000000779007c0c */ /* 0x000fe2000bf66270 */
[----:B------:R-:W-:-:S05]  /*7c8a0*/  VIADD R121, R0, 0x157 ;  /* 0x0000015700797836 */ /* 0x000fca0000000000 */
[----:B------:R-:W-:Y:S02]  /*7c8b0*/  ISETP.GE.AND P2, PT, R121, UR27, PT ;  /* 0x0000001b79007c0c */ /* 0x000fe4000bf46270 */
[----:B------:R-:W-:-:S05]  /*7c8c0*/  SHF.R.S32.HI R121, RZ, 0x1f, R122 ;  /* 0x0000001fff797819 */ /* 0x000fca000001147a */
[----:B------:R-:W-:-:S05]  /*7c8d0*/  IMAD.X R125, R121, 0x1, R5, P4 ;  /* 0x00000001797d7824 */ /* 0x000fca00020e0605 */
[----:B------:R0:W-:Y:S04]  /*7c8e0*/  STL.64 [R1+0x2670], R124 ;  /* 0x0026707c01007387 */ /* 0x0001e80000100a00 */
[----:B------:R1:W-:Y:S01]  /*7c8f0*/  STL.64 [R1+0x2668], R126 ;  /* 0x0026687e01007387 */ /* 0x0003e20000100a00 */
[----:B0-----:R-:W-:Y:S02]  /*7c900*/  IADD3 R124, P5, R122, R3, RZ ;  /* 0x000000037a7c7210 */ /* 0x001fe40007fbe0ff */
[----:B------:R-:W-:Y:S02]  /*7c910*/  SHF.R.S32.HI R122, RZ, 0x1f, R17 ;  /* 0x0000001fff7a7819 */ /* 0x000fe40000011411 */
[----:B-1----:R-:W-:Y:S01]  /*7c920*/  IADD3 R126, P4, R17, R2, RZ ;  /* 0x00000002117e7210 */ /* 0x002fe20007f9e0ff */
[----:B------:R-:W-:-:S04]  /*7c930*/  IMAD.X R125, R121, 0x1, R4, P5 ;  /* 0x00000001797d7824 */ /* 0x000fc800028e0604 */
[----:B------:R-:W-:Y:S01]  /*7c940*/  IMAD.X R127, R122, 0x1, R5, P4 ;  /* 0x000000017a7f7824 */ /* 0x000fe200020e0605 */
[----:B------:R0:W-:Y:S04]  /*7c950*/  STL.64 [R1+0x2660], R124 ;  /* 0x0026607c01007387 */ /* 0x0001e80000100a00 */
[----:B------:R-:W-:Y:S01]  /*7c960*/  STL.64 [R1+0x2658], R126 ;  /* 0x0026587e01007387 */ /* 0x000fe20000100a00 */
[-C--:B0-----:R-:W-:Y:S02]  /*7c970*/  IADD3 R124, P6, R120, R3.reuse, RZ ;  /* 0x00000003787c7210 */ /* 0x081fe40007fde0ff */
[----:B------:R-:W-:Y:S02]  /*7c980*/  IADD3 R120, P5, R17, R3, RZ ;  /* 0x0000000311787210 */ /* 0x000fe40007fbe0ff */
[----:B------:R-:W-:Y:S01]  /*7c990*/  SHF.R.S32.HI R17, RZ, 0x1f, R16 ;  /* 0x0000001fff117819 */ /* 0x000fe20000011410 */
[----:B------:R-:W-:-:S02]  /*7c9a0*/  IMAD.X R125, R123, 0x1, R4, P6 ;  /* 0x000000017b7d7824 */ /* 0x000fc400030e0604 */
[----:B------:R-:W-:Y:S01]  /*7c9b0*/  IMAD.X R121, R122, 0x1, R4, P5 ;  /* 0x000000017a797824 */ /* 0x000fe200028e0604 */
[-C--:B------:R-:W-:Y:S02]  /*7c9c0*/  IADD3 R122, P5, R8, R2.reuse, RZ ;  /* 0x00000002087a7210 */ /* 0x080fe40007fbe0ff */
[----:B------:R0:W-:Y:S04]  /*7c9d0*/  STL.64 [R1+0x2650], R124 ;  /* 0x0026507c01007387 */ /* 0x0001e80000100a00 */
[----:B------:R1:W-:Y:S01]  /*7c9e0*/  STL.64 [R1+0x2648], R120 ;  /* 0x0026487801007387 */ /* 0x0003e20000100a00 */
[C---:B0-----:R-:W-:Y:S02]  /*7c9f0*/  IADD3 R124, P4, R16.reuse, R2, RZ ;  /* 0x00000002107c7210 */ /* 0x041fe40007f9e0ff */
[----:B-1----:R-:W-:-:S03]  /*7ca00*/  IADD3 R120, P6, R16, R3, RZ ;  /* 0x0000000310787210 */ /* 0x002fc60007fde0ff */
[C---:B------:R-:W-:Y:S01]  /*7ca10*/  IMAD.X R125, R17.reuse, 0x1, R5, P4 ;  /* 0x00000001117d7824 */ /* 0x040fe200020e0605 */
[----:B------:R-:W-:Y:S01]  /*7ca20*/  SHF.R.S32.HI R16, RZ, 0x1f, R8 ;  /* 0x0000001fff107819 */ /* 0x000fe20000011408 */
[----:B------:R-:W-:-:S03]  /*7ca30*/  IMAD.X R121, R17, 0x1, R4, P6 ;  /* 0x0000000111797824 */ /* 0x000fc600030e0604 */
[----:B------:R0:W-:Y:S01]  /*7ca40*/  STL.64 [R1+0x2640], R124 ;  /* 0x0026407c01007387 */ /* 0x0001e20000100a00 */
[----:B------:R-:W-:Y:S01]  /*7ca50*/  IMAD.X R123, R16, 0x1, R5, P5 ;  /* 0x00000001107b7824 */ /* 0x000fe200028e0605 */
[----:B------:R-:W-:Y:S02]  /*7ca60*/  SHF.R.S32.HI R17, RZ, 0x1f, R9 ;  /* 0x0000001fff117819 */ /* 0x000fe40000011409 */
[----:B------:R1:W-:Y:S04]  /*7ca70*/  STL.64 [R1+0x2638], R120 ;  /* 0x0026387801007387 */ /* 0x0003e80000100a00 */
[----:B------:R2:W-:Y:S01]  /*7ca80*/  STL.64 [R1+0x2630], R122 ;  /* 0x0026307a01007387 */ /* 0x0005e20000100a00 */
[----:B0-----:R-:W-:Y:S02]  /*7ca90*/  IADD3 R124, P4, R9, R2, RZ ;  /* 0x00000002097c7210 */ /* 0x001fe40007f9e0ff */
[----:B-1----:R-:W-:-:S03]  /*7caa0*/  IADD3 R120, P6, R8, R3, RZ ;  /* 0x0000000308787210 */ /* 0x002fc60007fde0ff */
[----:B------:R-:W-:Y:S01]  /*7cab0*/  IMAD.X R125, R17, 0x1, R5, P4 ;  /* 0x00000001117d7824 */ /* 0x000fe200020e0605 */
[----:B--2---:R-:W-:Y:S01]  /*7cac0*/  IADD3 R122, P5, R10, R2, RZ ;  /* 0x000000020a7a7210 */ /* 0x004fe20007fbe0ff */
[----:B------:R-:W-:Y:S01]  /*7cad0*/  IMAD.X R121, R16, 0x1, R4, P6 ;  /* 0x0000000110797824 */ /* 0x000fe200030e0604 */
[----:B------:R-:W-:-:S04]  /*7cae0*/  SHF.R.S32.HI R16, RZ, 0x1f, R10 ;  /* 0x0000001fff107819 */ /* 0x000fc8000001140a */
[----:B------:R0:W-:Y:S01]  /*7caf0*/  STL.64 [R1+0x2628], R120 ;  /* 0x0026287801007387 */ /* 0x0001e20000100a00 */
[----:B------:R-:W-:-:S03]  /*7cb00*/  IMAD.X R123, R16, 0x1, R5, P5 ;  /* 0x00000001107b7824 */ /* 0x000fc600028e0605 */
[----:B------:R1:W-:Y:S01]  /*7cb10*/  STL.64 [R1+0x2620], R124 ;  /* 0x0026207c01007387 */ /* 0x0003e20000100a00 */
[----:B0-----:R-:W-:Y:S02]  /*7cb20*/  IADD3 R120, P6, R9, R3, RZ ;  /* 0x0000000309787210 */ /* 0x001fe40007fde0ff */
[----:B-1----:R-:W-:-:S03]  /*7cb30*/  IADD3 R124, P4, R11, R2, RZ ;  /* 0x000000020b7c7210 */ /* 0x002fc60007f9e0ff */
        /* <DEDUP_REMOVED lines=32> */
[----:B------:R-:W-:Y:S04]  /*7cd40*/  STL [R1+0x2b34], R14 ;  /* 0x002b340e01007387 */ /* 0x000fe80000100800 */
[----:B------:R1:W-:Y:S01]  /*7cd50*/  STL.64 [R1+0x25d0], R122 ;  /* 0x0025d07a01007387 */ /* 0x0003e20000100a00 */
[----:B0-----:R-:W-:-:S05]  /*7cd60*/  IADD3 R120, P6, R14, R3, RZ ;  /* 0x000000030e787210 */ /* 0x001fca0007fde0ff */
[----:B------:R-:W-:Y:S01]  /*7cd70*/  IMAD.X R121, R16, 0x1, R4, P6 ;  /* 0x0000000110797824 */ /* 0x000fe200030e0604 */
[----:B------:R-:W-:Y:S02]  /*7cd80*/  SHF.R.S32.HI R16, RZ, 0x1f, R18 ;  /* 0x0000001fff107819 */ /* 0x000fe40000011412 */
[-C--:B-1----:R-:W-:Y:S02]  /*7cd90*/  IADD3 R122, P6, R15, R3.reuse, RZ ;  /* 0x000000030f7a7210 */ /* 0x082fe40007fde0ff */
[----:B------:R0:W-:Y:S03]  /*7cda0*/  STL.64 [R1+0x25c8], R120 ;  /* 0x0025c87801007387 */ /* 0x0001e60000100a00 */
[----:B------:R-:W-:Y:S01]  /*7cdb0*/  IMAD.X R123, R17, 0x1, R4, P6 ;  /* 0x00000001117b7824 */ /* 0x000fe200030e0604 */
[----:B------:R-:W-:Y:S01]  /*7cdc0*/  IADD3 R14, P6, R18, R3, RZ ;  /* 0x00000003120e7210 */ /* 0x000fe20007fde0ff */
[----:B------:R1:W-:Y:S01]  /*7cdd0*/  STL [R1+0x2b38], R15 ;  /* 0x002b380f01007387 */ /* 0x0003e20000100800 */
[----:B------:R-:W-:-:S03]  /*7cde0*/  SHF.R.S32.HI R17, RZ, 0x1f, R19 ;  /* 0x0000001fff117819 */ /* 0x000fc60000011413 */
[----:B------:R-:W-:Y:S01]  /*7cdf0*/  STL.64 [R1+0x25c0], R124 ;  /* 0x0025c07c01007387 */ /* 0x000fe20000100a00 */
[----:B0-----:R-:W-:-:S03]  /*7ce00*/  IADD3 R120, P5, R18, R2, RZ ;  /* 0x0000000212787210 */ /* 0x001fc60007fbe0ff */
[----:B------:R0:W-:Y:S01]  /*7ce10*/  STL.64 [R1+0x25b8], R122 ;  /* 0x0025b87a01007387 */ /* 0x0001e20000100a00 */
[C---:B-1----:R-:W-:Y:S02]  /*7ce20*/  IMAD.X R15, R16.reuse, 0x1, R4, P6 ;  /* 0x00000001100f7824 */ /* 0x042fe400030e0604 */
[----:B------:R-:W-:Y:S01]  /*7ce30*/  IMAD.X R121, R16, 0x1, R5, P5 ;  /* 0x0000000110797824 */ /* 0x000fe200028e0605 */
[----:B------:R-:W-:-:S04]  /*7ce40*/  SHF.R.S32.HI R16, RZ, 0x1f, R20 ;  /* 0x0000001fff107819 */ /* 0x000fc80000011414 */
[----:B------:R1:W-:Y:S01]  /*7ce50*/  STL.64 [R1+0x25b0], R120 ;  /* 0x0025b07801007387 */ /* 0x0003e20000100a00 */
[----:B0-----:R-:W-:-:S03]  /*7ce60*/  IADD3 R122, P4, R19, R2, RZ ;  /* 0x00000002137a7210 */ /* 0x001fc60007f9e0ff */
[----:B------:R0:W-:Y:S02]  /*7ce70*/  STL.64 [R1+0x25a8], R14 ;  /* 0x0025a80e01007387 */ /* 0x0001e40000100a00 */
[----:B------:R-:W-:Y:S01]  /*7ce80*/  IMAD.X R123, R17, 0x1, R5, P4 ;  /* 0x00000001117b7824 */ /* 0x000fe200020e0605 */
[----:B-1----:R-:W-:-:S04]  /*7ce90*/  IADD3 R120, P5, R20, R2, RZ ;  /* 0x0000000214787210 */ /* 0x002fc80007fbe0ff */
[----:B------:R-:W-:Y:S01]  /*7cea0*/  STL.64 [R1+0x25a0], R122 ;  /* 0x0025a07a01007387 */ /* 0x000fe20000100a00 */
[----:B0-----:R-:W-:Y:S01]  /*7ceb0*/  IADD3 R14, P6, R19, R3, RZ ;  /* 0x00000003130e7210 */ /* 0x001fe20007fde0ff */
[----:B------:R-:W-:Y:S01]  /*7cec0*/  IMAD.X R121, R16, 0x1, R5, P5 ;  /* 0x0000000110797824 */ /* 0x000fe200028e0605 */
[----:B------:R-:W-:-:S03]  /*7ced0*/  IADD3 R18, P5, R22, R2, RZ ;  /* 0x0000000216127210 */ /* 0x000fc60007fbe0ff */
[----:B------:R-:W-:Y:S01]  /*7cee0*/  IMAD.X R15, R17, 0x1, R4, P6 ;  /* 0x00000001110f7824 */ /* 0x000fe200030e0604 */
[----:B------:R-:W-:-:S04]  /*7cef0*/  SHF.R.S32.HI R17, RZ, 0x1f, R21 ;  /* 0x0000001fff117819 */ /* 0x000fc80000011415 */
[----:B------:R0:W-:Y:S04]  /*7cf00*/  STL.64 [R1+0x2598], R14 ;  /* 0x0025980e01007387 */ /* 0x0001e80000100a00 */
[----:B------:R1:W-:Y:S01]  /*7cf10*/  STL.64 [R1+0x2590], R120 ;  /* 0x0025907801007387 */ /* 0x0003e20000100a00 */
[----:B0-----:R-:W-:Y:S02]  /*7cf20*/  IADD3 R14, P6, R20, R3, RZ ;  /* 0x00000003140e7210 */ /* 0x001fe40007fde0ff */
[----:B-1----:R-:W-:-:S03]  /*7cf30*/  IADD3 R120, P4, R21, R2, RZ ;  /* 0x0000000215787210 */ /* 0x002fc60007f9e0ff */
[----:B------:R-:W-:Y:S01]  /*7cf40*/  IMAD.X R15, R16, 0x1, R4, P6 ;  /* 0x00000001100f7824 */ /* 0x000fe200030e0604 */
[----:B------:R-:W-:Y:S01]  /*7cf50*/  SHF.R.S32.HI R16, RZ, 0x1f, R22 ;  /* 0x0000001fff107819 */ /* 0x000fe20000011416 */
[----:B------:R-:W-:-:S03]  /*7cf60*/  IMAD.X R121, R17, 0x1, R5, P4 ;  /* 0x0000000111797824 */ /* 0x000fc600020e0605 */
[----:B------:R0:W-:Y:S01]  /*7cf70*/  STL.64 [R1+0x2588], R14 ;  /* 0x0025880e01007387 */ /* 0x0001e20000100a00 */
[----:B------:R-:W-:Y:S01]  /*7cf80*/  IMAD.X R19, R16, 0x1, R5, P5 ;  /* 0x0000000110137824 */ /* 0x000fe200028e0605 */
[----:B------:R-:W-:Y:S02]  /*7cf90*/  IADD3 R20, P4, R23, R2, RZ ;  /* 0x0000000217147210 */ /* 0x000fe40007f9e0ff */
[----:B------:R-:W-:Y:S01]  /*7cfa0*/  STL.64 [R1+0x2580], R120 ;  /* 0x0025807801007387 */ /* 0x000fe20000100a00 */
[----:B0-----:R-:W-:-:S05]  /*7cfb0*/  IADD3 R14, P6, R21, R3, RZ ;  /* 0x00000003150e7210 */ /* 0x001fca0007fde0ff */
        /* <DEDUP_REMOVED lines=611> */
[----:B-1----:R-:W-:Y:S02]  /*7f5f0*/  IADD3 R18, P5, R238, R2, RZ ;  /* 0x00000002ee127210 */ /* 0x002fe40007fbe0ff */
[----:B------:R0:W-:Y:S03]  /*7f600*/  STL.64 [R1+0x2008], R14 ;  /* 0x0020080e01007387 */ /* 0x0001e60000100a00 */
[----:B------:R-:W-:Y:S01]  /*7f610*/  IMAD.X R19, R16, 0x1, R5, P5 ;  /* 0x0000000110137824 */ /* 0x000fe200028e0605 */
        /* <DEDUP_REMOVED lines=16> */
[----:B------:R1:W-:Y:S01]  /*7f720*/  STL.64 [R1+0x1fe0], R20 ;  /* 0x001fe01401007387 */ /* 0x0003e20000100a00 */
[----:B0-----:R-:W-:-:S02]  /*7f730*/  IADD3 R14, P6, R239, R3, RZ ;  /* 0x00000003ef0e7210 */ /* 0x001fc40007fde0ff */
        /* <DEDUP_REMOVED lines=46> */
[----:B------:R-:W-:Y:S01]  /*7fa20*/  STL.64 [R1+0x1f80], R20 ;  /* 0x001f801401007387 */ /* 0x000fe20000100a00 */
[----:B0-----:R-:W-:-:S05]  /*7fa30*/  IADD3 R14, P6, R245, R3, RZ ;  /* 0x00000003f50e7210 */ /* 0x001fca0007fde0ff */
[----:B------:R-:W-:-:S05]  /*7fa40*/  IMAD.X R15, R17, 0x1, R4, P6 ;  /* 0x00000001110f7824 */ /* 0x000fca00030e0604 */
[----:B------:R0:W-:Y:S04]  /*7fa50*/  STL.64 [R1+0x1f78], R14 ;  /* 0x001f780e01007387 */ /* 0x0001e80000100a00 */
[----:B------:R-:W-:Y:S04]  /*7fa60*/  STL.64 [R1+0x1f70], R18 ;  /* 0x001f701201007387 */ /* 0x000fe80000100a00 */
[----:B------:R-:W2:Y:S01]  /*7fa70*/  LDL.LU R122, [R1+0xe00] ;  /* 0x000e0000017a7983 */ /* 0x000ea20000300800 */
[----:B0-----:R-:W-:-:S05]  /*7fa80*/  IADD3 R14, P6, R246, R3, RZ ;  /* 0x00000003f60e7210 */ /* 0x001fca0007fde0ff */
[----:B------:R-:W-:Y:S01]  /*7fa90*/  IMAD.X R15, R16, 0x1, R4, P6 ;  /* 0x00000001100f7824 */ /* 0x000fe200030e0604 */
[----:B------:R-:W-:Y:S02]  /*7faa0*/  SHF.R.S32.HI R17, RZ, 0x1f, R247 ;  /* 0x0000001fff117819 */ /* 0x000fe400000114f7 */
[----:B------:R-:W-:Y:S02]  /*7fab0*/  IADD3 R20, P4, R247, R2, RZ ;  /* 0x00000002f7147210 */ /* 0x000fe40007f9e0ff */
[----:B------:R0:W-:Y:S03]  /*7fac0*/  STL.64 [R1+0x1f68], R14 ;  /* 0x001f680e01007387 */ /* 0x0001e60000100a00 */
[----:B------:R-:W-:Y:S01]  /*7fad0*/  IMAD.X R21, R17, 0x1, R5, P4 ;  /* 0x0000000111157824 */ /* 0x000fe200020e0605 */
[----:B0-----:R-:W-:-:S04]  /*7fae0*/  IADD3 R14, P6, R247, R3, RZ ;  /* 0x00000003f70e7210 */ /* 0x001fc80007fde0ff */
[----:B------:R0:W-:Y:S01]  /*7faf0*/  STL.64 [R1+0x1f60], R20 ;  /* 0x001f601401007387 */ /* 0x0001e20000100a00 */
[----:B------:R-:W-:Y:S01]  /*7fb00*/  IMAD.X R15, R17, 0x1, R4, P6 ;  /* 0x00000001110f7824 */ /* 0x000fe200030e0604 */
[----:B------:R-:W-:Y:S02]  /*7fb10*/  SHF.R.S32.HI R16, RZ, 0x1f, R248 ;  /* 0x0000001fff107819 */ /* 0x000fe400000114f8 */
[----:B------:R-:W-:Y:S02]  /*7fb20*/  IADD3 R18, P5, R248, R2, RZ ;  /* 0x00000002f8127210 */ /* 0x000fe40007fbe0ff */
[----:B------:R1:W-:Y:S04]  /*7fb30*/  STL.64 [R1+0x1f58], R14 ;  /* 0x001f580e01007387 */ /* 0x0003e80000100a00 */
[----:B------:R-:W4:Y:S01]  /*7fb40*/  LDL.LU R121, [R1+0xe04] ;  /* 0x000e040001797983 */ /* 0x000f220000300800 */
[----:B------:R-:W-:Y:S01]  /*7fb50*/  IMAD.X R19, R16, 0x1, R5, P5 ;  /* 0x0000000110137824 */ /* 0x000fe200028e0605 */
[----:B------:R-:W-:-:S02]  /*7fb60*/  SHF.R.S32.HI R17, RZ, 0x1f, R249 ;  /* 0x0000001fff117819 */ /* 0x000fc400000114f9 */
[----:B0-----:R-:W-:Y:S02]  /*7fb70*/  IADD3 R20, P4, R249, R2, RZ ;  /* 0x00000002f9147210 */ /* 0x001fe40007f9e0ff */
[----:B------:R0:W-:Y:S01]  /*7fb80*/  STL.64 [R1+0x1f50], R18 ;  /* 0x001f501201007387 */ /* 0x0001e20000100a00 */
[----:B-1----:R-:W-:-:S03]  /*7fb90*/  IADD3 R14, P6, R248, R3, RZ ;  /* 0x00000003f80e7210 */ /* 0x002fc60007fde0ff */
[----:B------:R-:W3:Y:S01]  /*7fba0*/  LDL.LU R125, [R1+0xe08] ;  /* 0x000e0800017d7983 */ /* 0x000ee20000300800 */
[----:B------:R-:W-:Y:S02]  /*7fbb0*/  IMAD.X R21, R17, 0x1, R5, P4 ;  /* 0x0000000111157824 */ /* 0x000fe400020e0605 */
[----:B------:R-:W-:Y:S01]  /*7fbc0*/  IMAD.X R15, R16, 0x1, R4, P6 ;  /* 0x00000001100f7824 */ /* 0x000fe200030e0604 */
[----:B------:R-:W-:-:S04]  /*7fbd0*/  SHF.R.S32.HI R16, RZ, 0x1f, R250 ;  /* 0x0000001fff107819 */ /* 0x000fc800000114fa */
[----:B------:R1:W-:Y:S01]  /*7fbe0*/  STL.64 [R1+0x1f48], R14 ;  /* 0x001f480e01007387 */ /* 0x0003e20000100a00 */
[----:B0-----:R-:W-:-:S03]  /*7fbf0*/  IADD3 R18, P5, R250, R2, RZ ;  /* 0x00000002fa127210 */ /* 0x001fc60007fbe0ff */
[----:B------:R-:W-:Y:S04]  /*7fc00*/  STL [R1+0x2b5c], R249 ;  /* 0x002b5cf901007387 */ /* 0x000fe80000100800 */
[----:B------:R-:W-:Y:S01]  /*7fc10*/  STL.64 [R1+0x1f40], R20 ;  /* 0x001f401401007387 */ /* 0x000fe20000100a00 */
[----:B-1----:R-:W-:-:S03]  /*7fc20*/  IADD3 R14, P6, R249, R3, RZ ;  /* 0x00000003f90e7210 */ /* 0x002fc60007fde0ff */
[----:B------:R-:W3:Y:S01]  /*7fc30*/  LDL.LU R120, [R1+0xe0c] ;  /* 0x000e0c0001787983 */ /* 0x000ee20000300800 */
[----:B------:R-:W-:Y:S02]  /*7fc40*/  IMAD.X R19, R16, 0x1, R5, P5 ;  /* 0x0000000110137824 */ /* 0x000fe400028e0605 */
[----:B------:R-:W-:-:S05]  /*7fc50*/  IMAD.X R15, R17, 0x1, R4, P6 ;  /* 0x00000001110f7824 */ /* 0x000fca00030e0604 */
[----:B------:R0:W-:Y:S04]  /*7fc60*/  STL.64 [R1+0x1f38], R14 ;  /* 0x001f380e01007387 */ /* 0x0001e80000100a00 */
[----:B------:R-:W-:Y:S04]  /*7fc70*/  STL [R1+0x2b60], R250 ;  /* 0x002b60fa01007387 */ /* 0x000fe80000100800 */
[----:B------:R-:W-:Y:S04]  /*7fc80*/  STL.64 [R1+0x1f30], R18 ;  /* 0x001f301201007387 */ /* 0x000fe80000100a00 */
[----:B------:R-:W3:Y:S01]  /*7fc90*/  LDL.LU R124, [R1+0xe10] ;  /* 0x000e1000017c7983 */ /* 0x000ee20000300800 */
[----:B0-----:R-:W-:-:S05]  /*7fca0*/  IADD3 R14, P6, R250, R3, RZ ;  /* 0x00000003fa0e7210 */ /* 0x001fca0007fde0ff */
[----:B------:R-:W-:Y:S01]  /*7fcb0*/  IMAD.X R15, R16, 0x1, R4, P6 ;  /* 0x00000001100f7824 */ /* 0x000fe200030e0604 */
[----:B------:R-:W-:Y:S02]  /*7fcc0*/  SHF.R.S32.HI R17, RZ, 0x1f, R251 ;  /* 0x0000001fff117819 */ /* 0x000fe400000114fb */
[----:B------:R-:W-:Y:S02]  /*7fcd0*/  IADD3 R20, P4, R251, R2, RZ ;  /* 0x00000002fb147210 */ /* 0x000fe40007f9e0ff */
[----:B------:R0:W-:Y:S04]  /*7fce0*/  STL.64 [R1+0x1f28], R14 ;  /* 0x001f280e01007387 */ /* 0x0001e80000100a00 */
[----:B------:R-:W3:Y:S01]  /*7fcf0*/  LDL.LU R123, [R1+0xe14] ;  /* 0x000e1400017b7983 */ /* 0x000ee20000300800 */
[----:B------:R-:W-:Y:S01]  /*7fd00*/  IMAD.X R21, R17, 0x1, R5, P4 ;  /* 0x0000000111157824 */ /* 0x000fe200020e0605 */
[----:B0-----:R-:W-:-:S02]  /*7fd10*/  IADD3 R14, P6, R251, R3, RZ ;  /* 0x00000003fb0e7210 */ /* 0x001fc40007fde0ff */
[----:B------:R-:W-:Y:S03]  /*7fd20*/  STL [R1+0x2b68], R251 ;  /* 0x002b68fb01007387 */ /* 0x000fe60000100800 */
[----:B------:R-:W-:Y:S01]  /*7fd30*/  IMAD.X R15, R17, 0x1, R4, P6 ;  /* 0x00000001110f7824 */ /* 0x000fe200030e0604 */
[----:B------:R-:W-:Y:S04]  /*7fd40*/  STL.64 [R1+0x1f20], R20 ;  /* 0x001f201401007387 */ /* 0x000fe80000100a00 */
[----:B------:R0:W-:Y:S01]  /*7fd50*/  STL.64 [R1+0x1f18], R14 ;  /* 0x001f180e01007387 */ /* 0x0001e20000100a00 */
[----:B--2---:R-:W-:Y:S02]  /*7fd60*/  SHF.R.S32.HI R16, RZ, 0x1f, R122 ;  /* 0x0000001fff107819 */ /* 0x004fe4000001147a */
[----:B------:R-:W-:-:S02]  /*7fd70*/  IADD3 R18, P5, R122, R2, RZ ;  /* 0x000000027a127210 */ /* 0x000fc40007fbe0ff */
[----:B0-----:R-:W-:Y:S02]  /*7fd80*/  IADD3 R14, P6, R122, R3, RZ ;  /* 0x000000037a0e7210 */ /* 0x001fe40007fde0ff */
[----:B------:R-:W2:Y:S01]  /*7fd90*/  LDL.LU R122, [R1+0xe18] ;  /* 0x000e1800017a7983 */ /* 0x000ea20000300800 */
[C---:B------:R-:W-:Y:S02]  /*7fda0*/  IMAD.X R19, R16.reuse, 0x1, R5, P5 ;  /* 0x0000000110137824 */ /* 0x040fe400028e0605 */
[----:B------:R-:W-:-:S03]  /*7fdb0*/  IMAD.X R15, R16, 0x1, R4, P6 ;  /* 0x00000001100f7824 */ /* 0x000fc600030e0604 */
[----:B------:R-:W-:Y:S04]  /*7fdc0*/  STL.64 [R1+0x1f10], R18 ;  /* 0x001f101201007387 */ /* 0x000fe80000100a00 */
[----:B------:R0:W-:Y:S01]  /*7fdd0*/  STL.64 [R1+0x1f08], R14 ;  /* 0x001f080e01007387 */ /* 0x0001e20000100a00 */
[----:B----4-:R-:W-:Y:S02]  /*7fde0*/  SHF.R.S32.HI R17, RZ, 0x1f, R121 ;  /* 0x0000001fff117819 */ /* 0x010fe40000011479 */
[C---:B------:R-:W-:Y:S02]  /*7fdf0*/  IADD3 R20, P4, R121.reuse, R2, RZ ;  /* 0x0000000279147210 */ /* 0x040fe40007f9e0ff */
[----:B0-----:R-:W-:Y:S02]  /*7fe00*/  IADD3 R14, P6, R121, R3, RZ ;  /* 0x00000003790e7210 */ /* 0x001fe40007fde0ff */
[----:B------:R-:W4:Y:S01]  /*7fe10*/  LDL.LU R121, [R1+0xe1c] ;  /* 0x000e1c0001797983 */ /* 0x000f220000300800 */
[----:B------:R-:W-:-:S02]  /*7fe20*/  IMAD.X R21, R17, 0x1, R5, P4 ;  /* 0x0000000111157824 */ /* 0x000fc400020e0605 */
[----:B------:R-:W-:Y:S01]  /*7fe30*/  IMAD.X R15, R17, 0x1, R4, P6 ;  /* 0x00000001110f7824 */ /* 0x000fe200030e0604 */
[----:B---3--:R-:W-:Y:S02]  /*7fe40*/  SHF.R.S32.HI R16, RZ, 0x1f, R125 ;  /* 0x0000001fff107819 */ /* 0x008fe4000001147d */
[----:B------:R-:W-:Y:S01]  /*7fe50*/  STL.64 [R1+0x1f00], R20 ;  /* 0x001f001401007387 */ /* 0x000fe20000100a00 */
[----:B------:R-:W-:-:S03]  /*7fe60*/  IADD3 R18, P5, R125, R2, RZ ;  /* 0x000000027d127210 */ /* 0x000fc60007fbe0ff */
[----:B------:R0:W-:Y:S02]  /*7fe70*/  STL.64 [R1+0x1ef8], R14 ;  /* 0x001ef80e01007387 */ /* 0x0001e40000100a00 */
[C---:B------:R-:W-:Y:S01]  /*7fe80*/  IMAD.X R19, R16.reuse, 0x1, R5, P5 ;  /* 0x0000000110137824 */ /* 0x040fe200028e0605 */
[----:B0-----:R-:W-:Y:S02]  /*7fe90*/  IADD3 R14, P6, R125, R3, RZ ;  /* 0x000000037d0e7210 */ /* 0x001fe40007fde0ff */
[----:B------:R-:W3:Y:S03]  /*7fea0*/  LDL.LU R125, [R1+0xe20] ;  /* 0x000e2000017d7983 */ /* 0x000ee60000300800 */
[----:B------:R-:W-:Y:S01]  /*7feb0*/  IMAD.X R15, R16, 0x1, R4, P6 ;  /* 0x00000001100f7824 */ /* 0x000fe200030e0604 */
[----:B------:R-:W-:Y:S01]  /*7fec0*/  STL.64 [R1+0x1ef0], R18 ;  /* 0x001ef01201007387 */ /* 0x000fe20000100a00 */
[----:B------:R-:W-:-:S02]  /*7fed0*/  SHF.R.S32.HI R17, RZ, 0x1f, R120 ;  /* 0x0000001fff117819 */ /* 0x000fc40000011478 */
[C---:B------:R-:W-:Y:S01]  /*7fee0*/  IADD3 R20, P4, R120.reuse, R2, RZ ;  /* 0x0000000278147210 */ /* 0x040fe20007f9e0ff */
[----:B------:R0:W-:Y:S04]  /*7fef0*/  STL.64 [R1+0x1ee8], R14 ;  /* 0x001ee80e01007387 */ /* 0x0001e80000100a00 */
[C---:B------:R-:W-:Y:S01]  /*7ff00*/  IMAD.X R21, R17.reuse, 0x1, R5, P4 ;  /* 0x0000000111157824 */ /* 0x040fe200020e0605 */
[----:B0-----:R-:W-:Y:S02]  /*7ff10*/  IADD3 R14, P6, R120, R3, RZ ;  /* 0x00000003780e7210 */ /* 0x001fe40007fde0ff */
[----:B------:R-:W3:Y:S03]  /*7ff20*/  LDL.LU R120, [R1+0xe24] ;  /* 0x000e240001787983 */ /* 0x000ee60000300800 */
[----:B------:R-:W-:Y:S01]  /*7ff30*/  IMAD.X R15, R17, 0x1, R4, P6 ;  /* 0x00000001110f7824 */ /* 0x000fe200030e0604 */
[----:B------:R-:W-:Y:S01]  /*7ff40*/  STL.64 [R1+0x1ee0], R20 ;  /* 0x001ee01401007387 */ /* 0x000fe20000100a00 */
[----:B------:R-:W-:-:S02]  /*7ff50*/  SHF.R.S32.HI R16, RZ, 0x1f, R124 ;  /* 0x0000001fff107819 */ /* 0x000fc4000001147c */
[----:B------:R-:W-:Y:S01]  /*7ff60*/  IADD3 R18, P5, R124, R2, RZ ;  /* 0x000000027c127210 */ /* 0x000fe20007fbe0ff */
[----:B------:R0:W-:Y:S04]  /*7ff70*/  STL.64 [R1+0x1ed8], R14 ;  /* 0x001ed80e01007387 */ /* 0x0001e80000100a00 */
[----:B------:R-:W-:Y:S01]  /*7ff80*/  IMAD.X R19, R16, 0x1, R5, P5 ;  /* 0x0000000110137824 */ /* 0x000fe200028e0605 */
        /* <DEDUP_REMOVED lines=11> */
[----:B------:R-:W-:Y:S04]  /*80040*/  STL.64 [R1+0x1ec0], R20 ;  /* 0x001ec01401007387 */ /* 0x000fe80000100a00 */
[----:B------:R0:W-:Y:S01]  /*80050*/  STL.64 [R1+0x1eb8], R14 ;  /* 0x001eb80e01007387 */ /* 0x0001e20000100a00 */
[----:B--2---:R-:W-:-:S02]  /*80060*/  SHF.R.S32.HI R16, RZ, 0x1f, R122 ;  /* 0x0000001fff107819 */ /* 0x004fc4000001147a */
[C---:B------:R-:W-:Y:S02]  /*80070*/  IADD3 R18, P5, R122.reuse, R2, RZ ;  /* 0x000000027a127210 */ /* 0x040fe40007fbe0ff */
        /* <DEDUP_REMOVED lines=11> */
[----:B------:R-:W-:-:S03]  /*80130*/  IMAD.X R15, R17, 0x1, R4, P6 ;  /* 0x00000001110f7824 */ /* 0x000fc600030e0604 */
[----:B------:R-:W-:Y:S04]  /*80140*/  STL.64 [R1+0x1ea0], R20 ;  /* 0x001ea01401007387 */ /* 0x000fe80000100a00 */
[----:B------:R0:W-:Y:S01]  /*80150*/  STL.64 [R1+0x1e98], R14 ;  /* 0x001e980e01007387 */ /* 0x0001e20000100a00 */
[----:B---3--:R-:W-:Y:S02]  /*80160*/  SHF.R.S32.HI R16, RZ, 0x1f, R125 ;  /* 0x0000001fff107819 */ /* 0x008fe4000001147d */
[C---:B------:R-:W-:Y:S02]  /*80170*/  IADD3 R18, P5, R125.reuse, R2, RZ ;  /* 0x000000027d127210 */ /* 0x040fe40007fbe0ff */
[----:B0-----:R-:W-:Y:S02]  /*80180*/  IADD3 R14, P6, R125, R3, RZ ;  /* 0x000000037d0e7210 */ /* 0x001fe40007fde0ff */
[----:B------:R-:W3:Y:S01]  /*80190*/  LDL.LU R125, [R1+0xe38] ;  /* 0x000e3800017d7983 */ /* 0x000ee20000300800 */
[----:B------:R-:W-:-:S02]  /*801a0*/  IMAD.X R19, R16, 0x1, R5, P5 ;  /* 0x0000000110137824 */ /* 0x000fc400028e0605 */
[----:B------:R-:W-:-:S03]  /*801b0*/  IMAD.X R15, R16, 0x1, R4, P6 ;  /* 0x00000001100f7824 */ /* 0x000fc600030e0604 */
[----:B------:R-:W-:Y:S04]  /*801c0*/  STL.64 [R1+0x1e90], R18 ;  /* 0x001e901201007387 */ /* 0x000fe80000100a00 */
[----:B------:R0:W-:Y:S01]  /*801d0*/  STL.64 [R1+0x1e88], R14 ;  /* 0x001e880e01007387 */ /* 0x0001e20000100a00 */
[----:B------:R-:W-:Y:S02]  /*801e0*/  SHF.R.S32.HI R17, RZ, 0x1f, R120 ;  /* 0x0000001fff117819 */ /* 0x000fe40000011478 */
        /* <DEDUP_REMOVED lines=23> */
[----:B--2---:R-:W-:Y:S02]  /*80360*/  SHF.R.S32.HI R16, RZ, 0x1f, R122 ;  /* 0x0000001fff107819 */ /* 0x004fe4000001147a */
[C---:B------:R-:W-:Y:S02]  /*80370*/  IADD3 R18, P5, R122.reuse, R2, RZ ;  /* 0x000000027a127210 */ /* 0x040fe40007fbe0ff */
[----:B0-----:R-:W-:Y:S02]  /*80380*/  IADD3 R14, P6, R122, R3, RZ ;  /* 0x000000037a0e7210 */ /* 0x001fe40007fde0ff */
[----:B------:R-:W2:Y:S01]  /*80390*/  LDL.LU R122, [R1+0xe48] ;  /* 0x000e4800017a7983 */ /* 0x000ea20000300800 */
[----:B------:R-:W-:-:S02]  /*803a0*/  IMAD.X R19, R16, 0x1, R5, P5 ;  /* 0x0000000110137824 */ /* 0x000fc400028e0605 */
        /* <DEDUP_REMOVED lines=1869> */
[----:B0-----:R-:W-:Y:S01]  /*87880*/  IADD3 R14, P6, R122, R3, RZ ;  /* 0x000000037a0e7210 */ /* 0x001fe20007fde0ff */
        /* <DEDUP_REMOVED lines=10> */
[----:B------:R-:W2:Y:S01]  /*87930*/  LDL.LU R110, [R1+0x1220] ;  /* 0x00122000016e7983 */ /* 0x000ea20000300800 */
[C---:B------:R-:W-:Y:S02]  /*87940*/  IMAD.X R19, R16.reuse, 0x1, R5, P5 ;  /* 0x0000000110137824 */ /* 0x040fe400028e0605 */
[----:B------:R-:W-:-:S03]  /*87950*/  IMAD.X R15, R16, 0x1, R4, P6 ;  /* 0x00000001100f7824 */ /* 0x000fc600030e0604 */
[----:B------:R-:W-:Y:S04]  /*87960*/  STL.64 [R1+0xec8], R18 ;  /* 0x000ec81201007387 */ /* 0x000fe80000100a00 */
[----:B------:R0:W-:Y:S01]  /*87970*/  STL.64 [R1+0xec0], R14 ;  /* 0x000ec00e01007387 */ /* 0x0001e20000100a00 */
[----:B----4-:R-:W-:Y:S02]  /*87980*/  SHF.R.S32.HI R17, RZ, 0x1f, R121 ;  /* 0x0000001fff117819 */ /* 0x010fe40000011479 */
        /* <DEDUP_REMOVED lines=11> */
[----:B--2---:R-:W-:Y:S02]  /*87a40*/  IMAD.MOV.U32 R111, RZ, RZ, R110 ;  /* 0x000000ffff6f7224 */ /* 0x004fe400078e006e */
[----:B------:R-:W2:Y:S01]  /*87a50*/  LDL.LU R110, [R1+0x1224] ;  /* 0x00122400016e7983 */ /* 0x000ea20000300800 */
[C---:B------:R-:W-:Y:S02]  /*87a60*/  IMAD.X R21, R17.reuse, 0x1, R5, P4 ;  /* 0x0000000111157824 */ /* 0x040fe400020e0605 */
[----:B------:R-:W-:Y:S01]  /*87a70*/  IMAD.X R15, R17, 0x1, R4, P6 ;  /* 0x00000001110f7824 */ /* 0x000fe200030e0604 */
[----:B---3--:R-:W-:-:S02]  /*87a80*/  SHF.R.S32.HI R16, RZ, 0x1f, R125 ;  /* 0x0000001fff107819 */ /* 0x008fc4000001147d */
[----:B------:R-:W-:Y:S01]  /*87a90*/  STL.64 [R1+0xed8], R20 ;  /* 0x000ed81401007387 */ /* 0x000fe20000100a00 */
[----:B------:R-:W-:-:S03]  /*87aa0*/  IADD3 R18, P5, R125, R2, RZ ;  /* 0x000000027d127210 */ /* 0x000fc60007fbe0ff */
[----:B------:R0:W-:Y:S02]  /*87ab0*/  STL.64 [R1+0xed0], R14 ;  /* 0x000ed00e01007387 */ /* 0x0001e40000100a00 */
[----:B0-----:R-:W-:Y:S01]  /*87ac0*/  IADD3 R14, P6, R125, R3, RZ ;  /* 0x000000037d0e7210 */ /* 0x001fe20007fde0ff */
        /* <DEDUP_REMOVED lines=9> */
[----:B--2---:R-:W-:Y:S02]  /*87b60*/  IMAD.MOV.U32 R111, RZ, RZ, R110 ;  /* 0x000000ffff6f7224 */ /* 0x004fe400078e006e */
[----:B------:R-:W2:Y:S01]  /*87b70*/  LDL.LU R110, [R1+0x1228] ;  /* 0x00122800016e7983 */ /* 0x000ea20000300800 */
[----:B------:R-:W-:-:S02]  /*87b80*/  IMAD.X R19, R16, 0x1, R5, P5 ;  /* 0x0000000110137824 */ /* 0x000fc400028e0605 */
[----:B------:R-:W-:Y:S01]  /*87b90*/  IMAD.X R15, R16, 0x1, R4, P6 ;  /* 0x00000001100f7824 */ /* 0x000fe200030e0604 */
[----:B------:R-:W-:Y:S02]  /*87ba0*/  SHF.R.S32.HI R17, RZ, 0x1f, R120 ;  /* 0x0000001fff117819 */ /* 0x000fe40000011478 */
        /* <DEDUP_REMOVED lines=1191> */
[----:B------:R-:W-:Y:S01]  /*8c620*/  IMAD.X R21, R17, 0x1, R5, P4 ;  /* 0x0000000111157824 */ /* 0x000fe200020e0605 */
[----:B0-----:R-:W-:Y:S01]  /*8c630*/  IADD3 R14, P6, R120, R3, RZ ;  /* 0x00000003780e7210 */ /* 0x001fe20007fde0ff */
        /* <DEDUP_REMOVED lines=9> */
[----:B------:R-:W-:Y:S01]  /*8c6d0*/  IMAD.X R15, R17, 0x1, R4, P6 ;  /* 0x00000001110f7824 */ /* 0x000fe200030e0604 */
[----:B------:R-:W-:-:S02]  /*8c6e0*/  SHF.R.S32.HI R16, RZ, 0x1f, R124 ;  /* 0x0000001fff107819 */ /* 0x000fc4000001147c */
[C---:B------:R-:W-:Y:S01]  /*8c6f0*/  IADD3 R18, P5, R124.reuse, R2, RZ ;  /* 0x000000027c127210 */ /* 0x040fe20007fbe0ff */
[----:B--2---:R-:W-:Y:S02]  /*8c700*/  IMAD.MOV.U32 R111, RZ, RZ, R110 ;  /* 0x000000ffff6f7224 */ /* 0x004fe400078e006e */
[----:B------:R-:W-:Y:S02]  /*8c710*/  IMAD.MOV.U32 R110, RZ, RZ, R92 ;  /* 0x000000ffff6e7224 */ /* 0x000fe400078e005c */
[----:B------:R-:W2:Y:S04]  /*8c720*/  LDL.LU R92, [R1+0x60c] ;  /* 0x00060c00015c7983 */ /* 0x000ea80000300800 */
[----:B------:R-:W-:Y:S04]  /*8c730*/  STL.64 [R1+0x1358], R20 ;  /* 0x0013581401007387 */ /* 0x000fe80000100a00 */
[----:B------:R0:W-:Y:S02]  /*8c740*/  STL.64 [R1+0x1350], R14 ;  /* 0x0013500e01007387 */ /* 0x0001e40000100a00 */
        /* <DEDUP_REMOVED lines=13> */
[----:B------:R-:W3:Y:S01]  /*8c820*/  LDL.LU R106, [R1+0x860] ;  /* 0x00086000016a7983 */ /* 0x000ee20000300800 */
        /* <DEDUP_REMOVED lines=19> */
[----:B------:R-:W-:Y:S01]  /*8c960*/  IMAD.X R15, R17, 0x1, R4, P6 ;  /* 0x00000001110f7824 */ /* 0x000fe200030e0604 */
[----:B------:R-:W-:Y:S02]  /*8c970*/  SHF.R.S32.HI R16, RZ, 0x1f, R122 ;  /* 0x0000001fff107819 */ /* 0x000fe4000001147a */
[----:B------:R-:W-:-:S05]  /*8c980*/  IADD3 R18, P5, R122, R2, RZ ;  /* 0x000000027a127210 */ /* 0x000fca0007fbe0ff */
[----:B------:R-:W-:Y:S01]  /*8c990*/  IMAD.X R19, R16, 0x1, R5, P5 ;  /* 0x0000000110137824 */ /* 0x000fe200028e0605 */
[----:B------:R-:W-:Y:S01]  /*8c9a0*/  SHF.R.S32.HI R17, RZ, 0x1f, R121 ;  /* 0x0000001fff117819 */ /* 0x000fe20000011479 */
[----:B---3--:R-:W-:Y:S02]  /*8c9b0*/  IMAD.MOV.U32 R109, RZ, RZ, R106 ;  /* 0x000000ffff6d7224 */ /* 0x008fe400078e006a */
[----:B------:R-:W-:Y:S02]  /*8c9c0*/  IMAD.MOV.U32 R106, RZ, RZ, R90 ;  /* 0x000000ffff6a7224 */ /* 0x000fe400078e005a */
[----:B------:R-:W3:Y:S04]  /*8c9d0*/  LDL.LU R90, [R1+0x8f0] ;  /* 0x0008f000015a7983 */ /* 0x000ee80000300800 */
        /* <DEDUP_REMOVED lines=13> */
[----:B------:R-:W-:Y:S02]  /*8cab0*/  IMAD.X R15, R16, 0x1, R4, P6 ;  /* 0x00000001100f7824 */ /* 0x000fe400030e0604 */
[----:B------:R-:W-:Y:S02]  /*8cac0*/  IMAD.MOV.U32 R110, RZ, RZ, R109 ;  /* 0x000000ffff6e7224 */ /* 0x000fe400078e006d */
[----:B------:R-:W-:-:S02]  /*8cad0*/  IMAD.MOV.U32 R109, RZ, RZ, R100 ;  /* 0x000000ffff6d7224 */ /* 0x000fc400078e0064 */
[----:B------:R-:W4:Y:S01]  /*8cae0*/  LDL.LU R100, [R1+0x828] ;  /* 0x0008280001647983 */ /* 0x000f220000300800 */
[----:B------:R-:W-:-:S03]  /*8caf0*/  IADD3 R20, P4, R121, R2, RZ ;  /* 0x0000000279147210 */ /* 0x000fc60007f9e0ff */
[----:B------:R-:W-:Y:S04]  /*8cb00*/  STL.64 [R1+0x1370], R18 ;  /* 0x0013701201007387 */ /* 0x000fe80000100a00 */
[----:B------:R0:W-:Y:S01]  /*8cb10*/  STL.64 [R1+0x1368], R14 ;  /* 0x0013680e01007387 */ /* 0x0001e20000100a00 */
[----:B------:R-:W-:Y:S02]  /*8cb20*/  SHF.R.S32.HI R16, RZ, 0x1f, R125 ;  /* 0x0000001fff107819 */ /* 0x000fe4000001147d */
[----:B0-----:R-:W-:Y:S01]  /*8cb30*/  IADD3 R14, P6, R121, R3, RZ ;  /* 0x00000003790e7210 */ /* 0x001fe20007fde0ff */
[----:B------:R-:W-:Y:S02]  /*8cb40*/  IMAD.MOV.U32 R121, RZ, RZ, R118 ;  /* 0x000000ffff797224 */ /* 0x000fe400078e0076 */
[----:B------:R-:W-:-:S02]  /*8cb50*/  IMAD.MOV.U32 R118, RZ, RZ, R119 ;  /* 0x000000ffff767224 */ /* 0x000fc400078e0077 */
[----:B------:R-:W-:Y:S02]  /*8cb60*/  IMAD.MOV.U32 R119, RZ, RZ, R117 ;  /* 0x000000ffff777224 */ /* 0x000fe400078e0075 */
[----:B------:R-:W-:Y:S02]  /*8cb70*/  IMAD.MOV.U32 R117, RZ, RZ, R116 ;  /* 0x000000ffff757224 */ /* 0x000fe400078e0074 */
[----:B------:R-:W-:Y:S02]  /*8cb80*/  IMAD.MOV.U32 R116, RZ, RZ, R115 ;  /* 0x000000ffff747224 */ /* 0x000fe400078e0073 */
[----:B------:R-:W-:Y:S01]  /*8cb90*/  IMAD.MOV.U32 R115, RZ, RZ, R114 ;  /* 0x000000ffff737224 */ /* 0x000fe200078e0072 */
[----:B------:R-:W-:Y:S01]  /*8cba0*/  IADD3 R18, P5, R125, R2, RZ ;  /* 0x000000027d127210 */ /* 0x000fe20007fbe0ff */
        /* <DEDUP_REMOVED lines=9> */
[C---:B------:R-:W-:Y:S02]  /*8cc40*/  IMAD.X R21, R17.reuse, 0x1, R5, P4 ;  /* 0x0000000111157824 */ /* 0x040fe400020e0605 */
[----:B------:R-:W-:Y:S02]  /*8cc50*/  IMAD.MOV.U32 R116, RZ, RZ, R115 ;  /* 0x000000ffff747224 */ /* 0x000fe400078e0073 */
[----:B------:R-:W-:Y:S02]  /*8cc60*/  IMAD.MOV.U32 R109, RZ, RZ, R108 ;  /* 0x000000ffff6d7224 */ /* 0x000fe400078e006c */
[----:B------:R-:W-:Y:S02]  /*8cc70*/  IMAD.X R15, R17, 0x1, R4, P6 ;  /* 0x00000001110f7824 */ /* 0x000fe400030e0604 */
[----:B------:R-:W-:-:S02]  /*8cc80*/  IMAD.MOV.U32 R115, RZ, RZ, R114 ;  /* 0x000000ffff737224 */ /* 0x000fc400078e0072 */
[----:B------:R-:W-:Y:S02]  /*8cc90*/  IMAD.MOV.U32 R108, RZ, RZ, R99 ;  /* 0x000000ffff6c7224 */ /* 0x000fe400078e0063 */
[----:B------:R-:W-:Y:S01]  /*8cca0*/  IMAD.X R19, R16, 0x1, R5, P5 ;  /* 0x0000000110137824 */ /* 0x000fe200028e0605 */
[----:B------:R-:W4:Y:S01]  /*8ccb0*/  LDL.LU R99, [R1+0x810] ;  /* 0x0008100001637983 */ /* 0x000f220000300800 */
[----:B------:R-:W-:Y:S02]  /*8ccc0*/  IMAD.MOV.U32 R114, RZ, RZ, R113 ;  /* 0x000000ffff727224 */ /* 0x000fe400078e0071 */
[----:B------:R-:W-:Y:S01]  /*8ccd0*/  IMAD.MOV.U32 R113, RZ, RZ, R111 ;  /* 0x000000ffff717224 */ /* 0x000fe200078e006f */
[----:B------:R-:W-:Y:S01]  /*8cce0*/  STL.64 [R1+0x13b0], R20 ;  /* 0x0013b01401007387 */ /* 0x000fe20000100a00 */
[----:B------:R-:W-:Y:S02]  /*8ccf0*/  IMAD.MOV.U32 R111, RZ, RZ, R110 ;  /* 0x000000ffff6f7224 */ /* 0x000fe400078e006e */
[----:B------:R-:W-:Y:S01]  /*8cd00*/  IMAD.MOV.U32 R110, RZ, RZ, R109 ;  /* 0x000000ffff6e7224 */ /* 0x000fe200078e006d */
[----:B------:R0:W-:Y:S01]  /*8cd10*/  STL.64 [R1+0x13a0], R14 ;  /* 0x0013a00e01007387 */ /* 0x0001e20000100a00 */
[----:B------:R-:W-:-:S02]  /*8cd20*/  IMAD.MOV.U32 R109, RZ, RZ, R108 ;  /* 0x000000ffff6d7224 */ /* 0x000fc400078e006c */
[----:B------:R-:W-:Y:S01]  /*8cd30*/  IMAD.MOV.U32 R108, RZ, RZ, R107 ;  /* 0x000000ffff6c7224 */ /* 0x000fe200078e006b */
[----:B------:R-:W-:Y:S04]  /*8cd40*/  STL.64 [R1+0x13a8], R18 ;  /* 0x0013a81201007387 */ /* 0x000fe80000100a00 */
[----:B------:R-:W2:Y:S01]  /*8cd50*/  LDL.LU R107, [R1+0x85c] ;  /* 0x00085c00016b7983 */ /* 0x000ea20000300800 */
[----:B0-----:R-:W-:Y:S01]  /*8cd60*/  IADD3 R14, P6, R125, R3, RZ ;  /* 0x000000037d0e7210 */ /* 0x001fe20007fde0ff */
[----:B------:R-:W-:Y:S02]  /*8cd70*/  IMAD.MOV.U32 R125, RZ, RZ, R118 ;  /* 0x000000ffff7d7224 */ /* 0x000fe400078e0076 */
[----:B------:R-:W-:Y:S02]  /*8cd80*/  IMAD.MOV.U32 R118, RZ, RZ, R119 ;  /* 0x000000ffff767224 */ /* 0x000fe400078e0077 */
[----:B------:R-:W-:-:S02]  /*8cd90*/  IMAD.MOV.U32 R119, RZ, RZ, R117 ;  /* 0x000000ffff777224 */ /* 0x000fc400078e0075 */
[----:B------:R-:W-:Y:S02]  /*8cda0*/  IMAD.MOV.U32 R117, RZ, RZ, R116 ;  /* 0x000000ffff757224 */ /* 0x000fe400078e0074 */
[----:B------:R-:W-:Y:S02]  /*8cdb0*/  IMAD.X R15, R16, 0x1, R4, P6 ;  /* 0x00000001100f7824 */ /* 0x000fe400030e0604 */
[----:B------:R-:W-:Y:S02]  /*8cdc0*/  IMAD.MOV.U32 R116, RZ, RZ, R115 ;  /* 0x000000ffff747224 */ /* 0x000fe400078e0073 */
[----:B------:R-:W-:Y:S02]  /*8cdd0*/  IMAD.MOV.U32 R115, RZ, RZ, R114 ;  /* 0x000000ffff737224 */ /* 0x000fe400078e0072 */
[----:B------:R-:W-:Y:S02]  /*8cde0*/  IMAD.MOV.U32 R114, RZ, RZ, R111 ;  /* 0x000000ffff727224 */ /* 0x000fe400078e006f */
[----:B------:R-:W-:Y:S01]  /*8cdf0*/  IMAD.MOV.U32 R111, RZ, RZ, R110 ;  /* 0x000000ffff6f7224 */ /* 0x000fe200078e006e */
[----:B------:R0:W-:Y:S01]  /*8ce00*/  STL.64 [R1+0x1388], R14 ;  /* 0x0013880e01007387 */ /* 0x0001e20000100a00 */
[----:B------:R-:W-:-:S02]  /*8ce10*/  IMAD.MOV.U32 R110, RZ, RZ, R109 ;  /* 0x000000ffff6e7224 */ /* 0x000fc400078e006d */
[----:B--2---:R-:W-:Y:S02]  /*8ce20*/  IMAD.MOV.U32 R109, RZ, RZ, R107 ;  /* 0x000000ffff6d7224 */ /* 0x004fe400078e006b */
[----:B------:R-:W2:Y:S01]  /*8ce30*/  LDL.LU R107, [R1+0xa0c] ;  /* 0x000a0c00016b7983 */ /* 0x000ea20000300800 */
[----:B------:R-:W-:Y:S02]  /*8ce40*/  SHF.R.S32.HI R17, RZ, 0x1f, R120 ;  /* 0x0000001fff117819 */ /* 0x000fe40000011478 */
[C---:B------:R-:W-:Y:S02]  /*8ce50*/  IADD3 R20, P4, R120.reuse, R2, RZ ;  /* 0x0000000278147210 */ /* 0x040fe40007f9e0ff */
[----:B0-----:R-:W-:Y:S01]  /*8ce60*/  IADD3 R14, P6, R120, R3, RZ ;  /* 0x00000003780e7210 */ /* 0x001fe20007fde0ff */
[----:B------:R-:W-:Y:S02]  /*8ce70*/  IMAD.MOV.U32 R120, RZ, RZ, R118 ;  /* 0x000000ffff787224 */ /* 0x000fe400078e0076 */
[----:B------:R-:W-:-:S02]  /*8ce80*/  IMAD.X R21, R17, 0x1, R5, P4 ;  /* 0x0000000111157824 */ /* 0x000fc400020e0605 */
[----:B------:R-:W-:Y:S02]  /*8ce90*/  IMAD.MOV.U32 R118, RZ, RZ, R119 ;  /* 0x000000ffff767224 */ /* 0x000fe400078e0077 */
[----:B------:R-:W-:Y:S02]  /*8cea0*/  IMAD.X R15, R17, 0x1, R4, P6 ;  /* 0x00000001110f7824 */ /* 0x000fe400030e0604 */
[----:B------:R-:W-:Y:S02]  /*8ceb0*/  IMAD.MOV.U32 R119, RZ, RZ, R117 ;  /* 0x000000ffff777224 */ /* 0x000fe400078e0075 */
[----:B------:R-:W-:Y:S02]  /*8cec0*/  IMAD.MOV.U32 R117, RZ, RZ, R116 ;  /* 0x000000ffff757224 */ /* 0x000fe400078e0074 */
[----:B------:R-:W-:Y:S01]  /*8ced0*/  IMAD.MOV.U32 R116, RZ, RZ, R115 ;  /* 0x000000ffff747224 */ /* 0x000fe200078e0073 */
[----:B------:R-:W-:Y:S01]  /*8cee0*/  STL.64 [R1+0x13e8], R20 ;  /* 0x0013e81401007387 */ /* 0x000fe20000100a00 */
[----:B------:R-:W-:-:S02]  /*8cef0*/  IMAD.MOV.U32 R115, RZ, RZ, R114 ;  /* 0x000000ffff737224 */ /* 0x000fc400078e0072 */
[----:B------:R-:W-:Y:S01]  /*8cf00*/  IMAD.MOV.U32 R114, RZ, RZ, R109 ;  /* 0x000000ffff727224 */ /* 0x000fe200078e006d */
[----:B------:R0:W-:Y:S01]  /*8cf10*/  STL.64 [R1+0x13e0], R14 ;  /* 0x0013e00e01007387 */ /* 0x0001e20000100a00 */
[----:B--2---:R-:W-:-:S03]  /*8cf20*/  IMAD.MOV.U32 R109, RZ, RZ, R107 ;  /* 0x000000ffff6d7224 */ /* 0x004fc600078e006b */
[----:B------:R-:W2:Y:S01]  /*8cf30*/  LDL.LU R107, [R1+0xa08] ;  /* 0x000a0800016b7983 */ /* 0x000ea20000300800 */
[----:B------:R-:W-:Y:S02]  /*8cf40*/  SHF.R.S32.HI R16, RZ, 0x1f, R124 ;  /* 0x0000001fff107819 */ /* 0x000fe4000001147c */
[C---:B------:R-:W-:Y:S02]  /*8cf50*/  IADD3 R18, P5, R124.reuse, R2, RZ ;  /* 0x000000027c127210 */ /* 0x040fe40007fbe0ff */
[----:B0-----:R-:W-:Y:S01]  /*8cf60*/  IADD3 R14, P6, R124, R3, RZ ;  /* 0x000000037c0e7210 */ /* 0x001fe20007fde0ff */
[----:B------:R-:W-:Y:S02]  /*8cf70*/  IMAD.MOV.U32 R124, RZ, RZ, R118 ;  /* 0x000000ffff7c7224 */ /* 0x000fe400078e0076 */
[----:B------:R-:W-:Y:S02]  /*8cf80*/  IMAD.X R19, R16, 0x1, R5, P5 ;  /* 0x0000000110137824 */ /* 0x000fe400028e0605 */
[----:B------:R-:W-:-:S02]  /*8cf90*/  IMAD.MOV.U32 R118, RZ, RZ, R119 ;  /* 0x000000ffff767224 */ /* 0x000fc400078e0077 */
[----:B------:R-:W-:Y:S02]  /*8cfa0*/  IMAD.X R15, R16, 0x1, R4, P6 ;  /* 0x00000001100f7824 */ /* 0x000fe400030e0604 */
[----:B------:R-:W-:Y:S02]  /*8cfb0*/  IMAD.MOV.U32 R119, RZ, RZ, R117 ;  /* 0x000000ffff777224 */ /* 0x000fe400078e0075 */
[----:B------:R-:W-:Y:S02]  /*8cfc0*/  IMAD.MOV.U32 R117, RZ, RZ, R116 ;  /* 0x000000ffff757224 */ /* 0x000fe400078e0074 */
[----:B------:R-:W-:Y:S01]  /*8cfd0*/  IMAD.MOV.U32 R116, RZ, RZ, R115 ;  /* 0x000000ffff747224 */ /* 0x000fe200078e0073 */
[----:B------:R-:W-:Y:S01]  /*8cfe0*/  STL.64 [R1+0x13d8], R18 ;  /* 0x0013d81201007387 */ /* 0x000fe20000100a00 */
[----:B------:R-:W-:Y:S02]  /*8cff0*/  IMAD.MOV.U32 R115, RZ, RZ, R114 ;  /* 0x000000ffff737224 */ /* 0x000fe400078e0072 */
        /* <DEDUP_REMOVED lines=8> */
[----:B------:R-:W-:Y:S02]  /*8d080*/  IMAD.MOV.U32 R118, RZ, RZ, R119 ;  /* 0x000000ffff767224 */ /* 0x000fe400078e0077 */
[----:B------:R-:W-:-:S02]  /*8d090*/  IMAD.X R21, R17, 0x1, R5, P4 ;  /* 0x0000000111157824 */ /* 0x000fc400020e0605 */
[----:B------:R-:W-:Y:S02]  /*8d0a0*/  IMAD.MOV.U32 R119, RZ, RZ, R117 ;  /* 0x000000ffff777224 */ /* 0x000fe400078e0075 */
[----:B------:R-:W-:Y:S02]  /*8d0b0*/  IMAD.MOV.U32 R117, RZ, RZ, R116 ;  /* 0x000000ffff757224 */ /* 0x000fe400078e0074 */
[----:B------:R-:W-:Y:S02]  /*8d0c0*/  IMAD.MOV.U32 R116, RZ, RZ, R115 ;  /* 0x000000ffff747224 */ /* 0x000fe400078e0073 */
[----:B------:R-:W-:Y:S01]  /*8d0d0*/  IMAD.MOV.U32 R115, RZ, RZ, R114 ;  /* 0x000000ffff737224 */ /* 0x000fe200078e0072 */
[----:B------:R-:W-:Y:S01]  /*8d0e0*/  STL.64 [R1+0x1418], R20 ;  /* 0x0014181401007387 */ /* 0x000fe20000100a00 */
[----:B------:R-:W-:Y:S02]  /*8d0f0*/  IMAD.MOV.U32 R114, RZ, RZ, R109 ;  /* 0x000000ffff727224 */ /* 0x000fe400078e006d */
[----:B--2---:R-:W-:-:S02]  /*8d100*/  IMAD.MOV.U32 R109, RZ, RZ, R107 ;  /* 0x000000ffff6d7224 */ /* 0x004fc400078e006b */
[----:B------:R-:W2:Y:S01]  /*8d110*/  LDL.LU R107, [R1+0xa00] ;  /* 0x000a0000016b7983 */ /* 0x000ea20000300800 */
[----:B------:R-:W-:Y:S01]  /*8d120*/  IMAD.X R15, R17, 0x1, R4, P6 ;  /* 0x00000001110f7824 */ /* 0x000fe200030e0604 */
[----:B------:R-:W-:Y:S02]  /*8d130*/  SHF.R.S32.HI R16, RZ, 0x1f, R122 ;  /* 0x0000001fff107819 */ /* 0x000fe4000001147a */
[----:B------:R-:W-:Y:S02]  /*8d140*/  IADD3 R18, P5, R122, R2, RZ ;  /* 0x000000027a127210 */ /* 0x000fe40007fbe0ff */
[----:B------:R0:W-:Y:S03]  /*8d150*/  STL.64 [R1+0x1408], R14 ;  /* 0x0014080e01007387 */ /* 0x0001e60000100a00 */
[----:B------:R-:W-:Y:S01]  /*8d160*/  IMAD.X R19, R16, 0x1, R5, P5 ;  /* 0x0000000110137824 */ /* 0x000fe200028e0605 */
[----:B0-----:R-:W-:Y:S01]  /*8d170*/  IADD3 R14, P6, R122, R3, RZ ;  /* 0x000000037a0e7210 */ /* 0x001fe20007fde0ff */
[----:B------:R-:W-:-:S02]  /*8d180*/  IMAD.MOV.U32 R122, RZ, RZ, R118 ;  /* 0x000000ffff7a7224 */ /* 0x000fc400078e0076 */
[----:B------:R-:W-:Y:S02]  /*8d190*/  IMAD.MOV.U32 R118, RZ, RZ, R119 ;  /* 0x000000ffff767224 */ /* 0x000fe400078e0077 */
[----:B------:R-:W-:Y:S02]  /*8d1a0*/  IMAD.MOV.U32 R119, RZ, RZ, R117 ;  /* 0x000000ffff777224 */ /* 0x000fe400078e0075 */
[----:B------:R-:W-:Y:S02]  /*8d1b0*/  IMAD.MOV.U32 R117, RZ, RZ, R116 ;  /* 0x000000ffff757224 */ /* 0x000fe400078e0074 */
[----:B------:R-:W-:Y:S02]  /*8d1c0*/  IMAD.MOV.U32 R116, RZ, RZ, R115 ;  /* 0x000000ffff747224 */ /* 0x000fe400078e0073 */
[----:B------:R-:W-:Y:S02]  /*8d1d0*/  IMAD.X R15, R16, 0x1, R4, P6 ;  /* 0x00000001100f7824 */ /* 0x000fe400030e0604 */
[----:B------:R-:W-:Y:S01]  /*8d1e0*/  IMAD.MOV.U32 R115, RZ, RZ, R114 ;  /* 0x000000ffff737224 */ /* 0x000fe200078e0072 */
[----:B------:R0:W-:Y:S01]  /*8d1f0*/  STL.64 [R1+0x1410], R18 ;  /* 0x0014101201007387 */ /* 0x0001e20000100a00 */
[----:B------:R-:W-:Y:S01]  /*8d200*/  IMAD.MOV.U32 R114, RZ, RZ, R109 ;  /* 0x000000ffff727224 */ /* 0x000fe200078e006d */
[----:B------:R-:W-:-:S02]  /*8d210*/  SHF.R.S32.HI R17, RZ, 0x1f, R121 ;  /* 0x0000001fff117819 */ /* 0x000fc40000011479 */
[----:B------:R-:W-:-:S05]  /*8d220*/  IADD3 R20, P4, R121, R2, RZ ;  /* 0x0000000279147210 */ /* 0x000fca0007f9e0ff */
[----:B------:R-:W-:Y:S01]  /*8d230*/  IMAD.X R21, R17, 0x1, R5, P4 ;  /* 0x0000000111157824 */ /* 0x000fe200020e0605 */
[----:B------:R-:W-:Y:S02]  /*8d240*/  SHF.R.S32.HI R16, RZ, 0x1f, R127 ;  /* 0x0000001fff107819 */ /* 0x000fe4000001147f */
[----:B0-----:R-:W-:-:S05]  /*8d250*/  IADD3 R18, P5, R127, R2, RZ ;  /* 0x000000027f127210 */ /* 0x001fca0007fbe0ff */
[----:B------:R-:W-:Y:S02]  /*8d260*/  IMAD.X R19, R16, 0x1, R5, P5 ;  /* 0x0000000110137824 */ /* 0x000fe400028e0605 */
[----:B--2---:R-:W-:Y:S02]  /*8d270*/  IMAD.MOV.U32 R109, RZ, RZ, R107 ;  /* 0x000000ffff6d7224 */ /* 0x004fe400078e006b */
[----:B------:R-:W2:Y:S04]  /*8d280*/  LDL.LU R107, [R1+0x820] ;  /* 0x00082000016b7983 */ /* 0x000ea80000300800 */
        /* <DEDUP_REMOVED lines=8> */
[----:B------:R-:W-:-:S02]  /*8d310*/  IMAD.X R15, R17, 0x1, R4, P6 ;  /* 0x00000001110f7824 */ /* 0x000fc400030e0604 */
[----:B------:R-:W-:Y:S02]  /*8d320*/  IMAD.MOV.U32 R114, RZ, RZ, R109 ;  /* 0x000000ffff727224 */ /* 0x000fe400078e006d */
[----:B------:R-:W-:Y:S02]  /*8d330*/  IMAD.MOV.U32 R109, RZ, RZ, R92 ;  /* 0x000000ffff6d7224 */ /* 0x000fe400078e005c */
[----:B------:R-:W4:Y:S04]  /*8d340*/  LDL.LU R92, [R1+0x7a0] ;  /* 0x0007a000015c7983 */ /* 0x000f280000300800 */
[----:B------:R-:W-:Y:S04]  /*8d350*/  STL.64 [R1+0x1448], R20 ;  /* 0x0014481401007387 */ /* 0x000fe80000100a00 */
[----:B------:R0:W-:Y:S01]  /*8d360*/  STL.64 [R1+0x1440], R14 ;  /* 0x0014400e01007387 */ /* 0x0001e20000100a00 */
[----:B------:R-:W-:-:S02]  /*8d370*/  SHF.R.S32.HI R17, RZ, 0x1f, R125 ;  /* 0x0000001fff117819 */ /* 0x000fc4000001147d */
[----:B0-----:R-:W-:Y:S01]  /*8d380*/  IADD3 R14, P6, R127, R3, RZ ;  /* 0x000000037f0e7210 */ /* 0x001fe20007fde0ff */
[----:B------:R-:W-:Y:S04]  /*8d390*/  STL.64 [R1+0x1438], R18 ;  /* 0x0014381201007387 */ /* 0x000fe80000100a00 */
[----:B------:R-:W-:Y:S01]  /*8d3a0*/  IMAD.X R15, R16, 0x1, R4, P6 ;  /* 0x00000001100f7824 */ /* 0x000fe200030e0604 */
[----:B------:R-:W-:-:S04]  /*8d3b0*/  IADD3 R20, P4, R125, R2, RZ ;  /* 0x000000027d147210 */ /* 0x000fc80007f9e0ff */
[----:B------:R0:W-:Y:S01]  /*8d3c0*/  STL.64 [R1+0x1430], R14 ;  /* 0x0014300e01007387 */ /* 0x0001e20000100a00 */
[----:B------:R-:W-:Y:S01]  /*8d3d0*/  IMAD.X R21, R17, 0x1, R5, P4 ;  /* 0x0000000111157824 */ /* 0x000fe200020e0605 */
[----:B------:R-:W-:Y:S02]  /*8d3e0*/  SHF.R.S32.HI R16, RZ, 0x1f, R120 ;  /* 0x0000001fff107819 */ /* 0x000fe40000011478 */
[----:B0-----:R-:W-:Y:S02]  /*8d3f0*/  IADD3 R14, P6, R125, R3, RZ ;  /* 0x000000037d0e7210 */ /* 0x001fe40007fde0ff */
[----:B------:R-:W-:Y:S03]  /*8d400*/  STL.64 [R1+0x1478], R20 ;  /* 0x0014781401007387 */ /* 0x000fe60000100a00 */
[----:B------:R-:W-:Y:S01]  /*8d410*/  IMAD.X R15, R17, 0x1, R4, P6 ;  /* 0x00000001110f7824 */ /* 0x000fe200030e0604 */
[----:B------:R-:W-:-:S04]  /*8d420*/  IADD3 R18, P5, R120, R2, RZ ;  /* 0x0000000278127210 */ /* 0x000fc80007fbe0ff */
[----:B------:R0:W-:Y:S01]  /*8d430*/  STL.64 [R1+0x1468], R14 ;  /* 0x0014680e01007387 */ /* 0x0001e20000100a00 */
[----:B------:R-:W-:Y:S01]  /*8d440*/  IMAD.X R19, R16, 0x1, R5, P5 ;  /* 0x0000000110137824 */ /* 0x000fe200028e0605 */
[----:B0-----:R-:W-:Y:S01]  /*8d450*/  IADD3 R14, P6, R120, R3, RZ ;  /* 0x00000003780e7210 */ /* 0x001fe20007fde0ff */
[----:B------:R-:W-:Y:S02]  /*8d460*/  IMAD.MOV.U32 R120, RZ, RZ, R118 ;  /* 0x000000ffff787224 */ /* 0x000fe400078e0076 */
[----:B------:R-:W-:Y:S02]  /*8d470*/  IMAD.MOV.U32 R118, RZ, RZ, R119 ;  /* 0x000000ffff767224 */ /* 0x000fe400078e0077 */
[----:B------:R-:W-:Y:S02]  /*8d480*/  IMAD.MOV.U32 R119, RZ, RZ, R117 ;  /* 0x000000ffff777224 */ /* 0x000fe400078e0075 */
[----:B------:R-:W-:Y:S02]  /*8d490*/  IMAD.MOV.U32 R117, RZ, RZ, R116 ;  /* 0x000000ffff757224 */ /* 0x000fe400078e0074 */
[----:B------:R-:W-:-:S02]  /*8d4a0*/  IMAD.MOV.U32 R116, RZ, RZ, R115 ;  /* 0x000000ffff747224 */ /* 0x000fc400078e0073 */
[----:B------:R-:W-:Y:S02]  /*8d4b0*/  IMAD.MOV.U32 R115, RZ, RZ, R114 ;  /* 0x000000ffff737224 */ /* 0x000fe400078e0072 */
[----:B------:R-:W-:Y:S02]  /*8d4c0*/  IMAD.X R15, R16, 0x1, R4, P6 ;  /* 0x00000001100f7824 */ /* 0x000fe400030e0604 */
[----:B------:R-:W-:Y:S01]  /*8d4d0*/  IMAD.MOV.U32 R114, RZ, RZ, R113 ;  /* 0x000000ffff727224 */ /* 0x000fe200078e0071 */
[----:B------:R0:W-:Y:S01]  /*8d4e0*/  STL.64 [R1+0x1470], R18 ;  /* 0x0014701201007387 */ /* 0x0001e20000100a00 */
[----:B------:R-:W-:Y:S02]  /*8d4f0*/  IMAD.MOV.U32 R113, RZ, RZ, R112 ;  /* 0x000000ffff717224 */ /* 0x000fe400078e0070 */
[----:B------:R-:W-:Y:S01]  /*8d500*/  IMAD.MOV.U32 R112, RZ, RZ, R98 ;  /* 0x000000ffff707224 */ /* 0x000fe200078e0062 */
[----:B------:R-:W-:Y:S01]  /*8d510*/  SHF.R.S32.HI R17, RZ, 0x1f, R124 ;  /* 0x0000001fff117819 */ /* 0x000fe2000001147c */
[----:B------:R-:W4:Y:S01]  /*8d520*/  LDL.LU R98, [R1+0x63c] ;  /* 0x00063c0001627983 */ /* 0x000f220000300800 */
[----:B------:R-:W-:-:S03]  /*8d530*/  IADD3 R20, P4, R124, R2, RZ ;  /* 0x000000027c147210 */ /* 0x000fc60007f9e0ff */
[----:B------:R1:W-:Y:S02]  /*8d540*/  STL.64 [R1+0x1450], R14 ;  /* 0x0014500e01007387 */ /* 0x0003e40000100a00 */
[----:B------:R-:W-:Y:S01]  /*8d550*/  IMAD.X R21, R17, 0x1, R5, P4 ;  /* 0x0000000111157824 */ /* 0x000fe200020e0605 */
[----:B------:R-:W-:Y:S02]  /*8d560*/  SHF.R.S32.HI R16, RZ, 0x1f, R123 ;  /* 0x0000001fff107819 */ /* 0x000fe4000001147b */
[----:B0-----:R-:W-:Y:S02]  /*8d570*/  IADD3 R18, P5, R123, R2, RZ ;  /* 0x000000027b127210 */ /* 0x001fe40007fbe0ff */
[----:B-1----:R-:W-:Y:S01]  /*8d580*/  IADD3 R14, P6, R124, R3, RZ ;  /* 0x000000037c0e7210 */ /* 0x002fe20007fde0ff */
[----:B------:R-:W-:Y:S04]  /*8d590*/  STL.64 [R1+0x14a8], R20 ;  /* 0x0014a81401007387 */ /* 0x000fe80000100a00 */
[----:B------:R-:W-:-:S02]  /*8d5a0*/  IMAD.X R15, R17, 0x1, R4, P6 ;  /* 0x00000001110f7824 */ /* 0x000fc400030e0604 */
[----:B------:R-:W-:-:S03]  /*8d5b0*/  IMAD.X R19, R16, 0x1, R5, P5 ;  /* 0x0000000110137824 */ /* 0x000fc600028e0605 */
[----:B------:R0:W-:Y:S01]  /*8d5c0*/  STL.64 [R1+0x14a0], R14 ;  /* 0x0014a00e01007387 */ /* 0x0001e20000100a00 */
[----:B------:R-:W-:-:S03]  /*8d5d0*/  IADD3 R22, P4, R122, R2, RZ ;  /* 0x000000027a167210 */ /* 0x000fc60007f9e0ff */
[----:B------:R1:W-:Y:S01]  /*8d5e0*/  STL.64 [R1+0x1498], R18 ;  /* 0x0014981201007387 */ /* 0x0003e20000100a00 */
[----:B0-----:R-:W-:Y:S02]  /*8d5f0*/  IADD3 R14, P6, R123, R3, RZ ;  /* 0x000000037b0e7210 */ /* 0x001fe40007fde0ff */
[----:B-1----:R-:W-:-:S03]  /*8d600*/  SHF.R.S32.HI R18, RZ, 0x1f, R122 ;  /* 0x0000001fff127819 */ /* 0x002fc6000001147a */
[----:B------:R-:W-:Y:S01]  /*8d610*/  IMAD.X R15, R16, 0x1, R4, P6 ;  /* 0x00000001100f7824 */ /* 0x000fe200030e0604 */
[----:B------:R-:W-:Y:S01]  /*8d620*/  IADD3 R20, P6, R122, R3, RZ ;  /* 0x000000037a147210 */ /* 0x000fe20007fde0ff */
        /* <DEDUP_REMOVED lines=8> */
[----:B------:R0:W-:Y:S01]  /*8d6b0*/  STL.64 [R1+0x1490], R14 ;  /* 0x0014900e01007387 */ /* 0x0001e20000100a00 */
[----:B------:R-:W-:Y:S02]  /*8d6c0*/  IMAD.MOV.U32 R112, RZ, RZ, R111 ;  /* 0x000000ffff707224 */ /* 0x000fe400078e006f */
[----:B------:R-:W-:Y:S02]  /*8d6d0*/  IMAD.MOV.U32 R111, RZ, RZ, R110 ;  /* 0x000000ffff6f7224 */ /* 0x000fe400078e006e */
[----:B------:R-:W3:Y:S01]  /*8d6e0*/  LDL.LU R110, [R1+0x84c] ;  /* 0x00084c00016e7983 */ /* 0x000ee20000300800 */
[----:B------:R-:W-:-:S02]  /*8d6f0*/  IMAD.X R23, R18, 0x1, R5, P4 ;  /* 0x0000000112177824 */ /* 0x000fc400020e0605 */
[----:B------:R-:W-:Y:S01]  /*8d700*/  IMAD.X R21, R18, 0x1, R4, P6 ;  /* 0x0000000112157824 */ /* 0x000fe200030e0604 */
[----:B------:R-:W-:Y:S02]  /*8d710*/  SHF.R.S32.HI R17, RZ, 0x1f, R121 ;  /* 0x0000001fff117819 */ /* 0x000fe40000011479 */
[----:B------:R-:W-:Y:S01]  /*8d720*/  STL.64 [R1+0x14e0], R22 ;  /* 0x0014e01601007387 */ /* 0x000fe20000100a00 */
[----:B0-----:R-:W-:-:S03]  /*8d730*/  IADD3 R14, P5, R121, R2, RZ ;  /* 0x00000002790e7210 */ /* 0x001fc60007fbe0ff */
        /* <DEDUP_REMOVED lines=11> */
[----:B------:R0:W-:Y:S01]  /*8d7f0*/  STL.64 [R1+0x14d8], R14 ;  /* 0x0014d80e01007387 */ /* 0x0001e20000100a00 */
[----:B------:R-:W-:Y:S02]  /*8d800*/  IMAD.MOV.U32 R112, RZ, RZ, R111 ;  /* 0x000000ffff707224 */ /* 0x000fe400078e006f */
[----:B---3--:R-:W-:-:S02]  /*8d810*/  IMAD.MOV.U32 R111, RZ, RZ, R110 ;  /* 0x000000ffff6f7224 */ /* 0x008fc400078e006e */
[----:B------:R-:W3:Y:S01]  /*8d820*/  LDL.LU R110, [R1+0x848] ;  /* 0x00084800016e7983 */ /* 0x000ee20000300800 */
[----:B------:R-:W-:Y:S02]  /*8d830*/  SHF.R.S32.HI R16, RZ, 0x1f, R121 ;  /* 0x0000001fff107819 */ /* 0x000fe40000011479 */
[C---:B------:R-:W-:Y:S02]  /*8d840*/  IADD3 R18, P5, R121.reuse, R2, RZ ;  /* 0x0000000279127210 */ /* 0x040fe40007fbe0ff */
[----:B0-----:R-:W-:Y:S01]  /*8d850*/  IADD3 R14, P6, R121, R3, RZ ;  /* 0x00000003790e7210 */ /* 0x001fe20007fde0ff */
[----:B------:R-:W-:Y:S02]  /*8d860*/  IMAD.MOV.U32 R121, RZ, RZ, R118 ;  /* 0x000000ffff797224 */ /* 0x000fe400078e0076 */
[----:B------:R-:W-:Y:S02]  /*8d870*/  IMAD.MOV.U32 R118, RZ, RZ, R119 ;  /* 0x000000ffff767224 */ /* 0x000fe400078e0077 */
[----:B------:R-:W-:-:S02]  /*8d880*/  IMAD.X R21, R17, 0x1, R4, P4 ;  /* 0x0000000111157824 */ /* 0x000fc400020e0604 */
[----:B------:R-:W-:Y:S02]  /*8d890*/  IMAD.MOV.U32 R119, RZ, RZ, R117 ;  /* 0x000000ffff777224 */ /* 0x000fe400078e0075 */
[C---:B------:R-:W-:Y:S02]  /*8d8a0*/  IMAD.X R19, R16.reuse, 0x1, R5, P5 ;  /* 0x0000000110137824 */ /* 0x040fe400028e0605 */
[----:B------:R-:W-:Y:S02]  /*8d8b0*/  IMAD.MOV.U32 R117, RZ, RZ, R116 ;  /* 0x000000ffff757224 */ /* 0x000fe400078e0074 */
[----:B------:R-:W-:Y:S02]  /*8d8c0*/  IMAD.X R15, R16, 0x1, R4, P6 ;  /* 0x00000001100f7824 */ /* 0x000fe400030e0604 */
[----:B------:R-:W-:Y:S02]  /*8d8d0*/  IMAD.MOV.U32 R116, RZ, RZ, R115 ;  /* 0x000000ffff747224 */ /* 0x000fe400078e0073 */
[----:B------:R-:W-:Y:S01]  /*8d8e0*/  IMAD.MOV.U32 R115, RZ, RZ, R114 ;  /* 0x000000ffff737224 */ /* 0x000fe200078e0072 */
[----:B------:R0:W-:Y:S01]  /*8d8f0*/  STL.64 [R1+0x14b0], R20 ;  /* 0x0014b01401007387 */ /* 0x0001e20000100a00 */
[----:B------:R-:W-:-:S02]  /*8d900*/  IMAD.MOV.U32 R114, RZ, RZ, R113 ;  /* 0x000000ffff727224 */ /* 0x000fc400078e0071 */
[----:B------:R-:W-:Y:S01]  /*8d910*/  IMAD.MOV.U32 R113, RZ, RZ, R112 ;  /* 0x000000ffff717224 */ /* 0x000fe200078e0070 */
[----:B------:R1:W-:Y:S01]  /*8d920*/  STL.64 [R1+0x1508], R18 ;  /* 0x0015081201007387 */ /* 0x0003e20000100a00 */
[----:B------:R-:W-:-:S03]  /*8d930*/  IMAD.MOV.U32 R112, RZ, RZ, R111 ;  /* 0x000000ffff707224 */ /* 0x000fc600078e006f */
[----:B------:R2:W-:Y:S01]  /*8d940*/  STL.64 [R1+0x1510], R14 ;  /* 0x0015100e01007387 */ /* 0x0005e20000100a00 */
[----:B---3--:R-:W-:-:S03]  /*8d950*/  IMAD.MOV.U32 R111, RZ, RZ, R110 ;  /* 0x000000ffff6f7224 */ /* 0x008fc600078e006e */
[----:B------:R-:W3:Y:S01]  /*8d960*/  LDL.LU R110, [R1+0x82c] ;  /* 0x00082c00016e7983 */ /* 0x000ee20000300800 */
[----:B------:R-:W-:Y:S02]  /*8d970*/  SHF.R.S32.HI R16, RZ, 0x1f, R121 ;  /* 0x0000001fff107819 */ /* 0x000fe40000011479 */
[C---:B0-----:R-:W-:Y:S02]  /*8d980*/  IADD3 R20, P5, R121.reuse, R2, RZ ;  /* 0x0000000279147210 */ /* 0x041fe40007fbe0ff */
[----:B-1----:R-:W-:Y:S01]  /*8d990*/  IADD3 R18, P6, R121, R3, RZ ;  /* 0x0000000379127210 */ /* 0x002fe20007fde0ff */
        /* <DEDUP_REMOVED lines=9> */
[----:B---3--:R-:W-:Y:S02]  /*8da30*/  IMAD.MOV.U32 R111, RZ, RZ, R110 ;  /* 0x000000ffff6f7224 */ /* 0x008fe400078e006e */
[----:B------:R-:W3:Y:S01]  /*8da40*/  LDL.LU R110, [R1+0x840] ;  /* 0x00084000016e7983 */ /* 0x000ee20000300800 */
[--C-:B------:R-:W-:Y:S01]  /*8da50*/  IMAD.X R21, R16, 0x1, R5.reuse, P5 ;  /* 0x0000000110157824 */ /* 0x100fe200028e0605 */
[----:B------:R-:W-:Y:S02]  /*8da60*/  SHF.R.S32.HI R17, RZ, 0x1f, R120 ;  /* 0x0000001fff117819 */ /* 0x000fe40000011478 */
[----:B--2---:R-:W-:Y:S02]  /*8da70*/  IADD3 R14, P4, R120, R2, RZ ;  /* 0x00000002780e7210 */ /* 0x004fe40007f9e0ff */
[----:B------:R0:W-:Y:S01]  /*8da80*/  STL.64 [R1+0x14d0], R20 ;  /* 0x0014d01401007387 */ /* 0x0001e20000100a00 */
[----:B------:R-:W-:Y:S02]  /*8da90*/  IMAD.X R19, R16, 0x1, R4, P6 ;  /* 0x0000000110137824 */ /* 0x000fe400030e0604 */
[----:B------:R-:W-:Y:S01]  /*8daa0*/  IMAD.X R15, R17, 0x1, R5, P4 ;  /* 0x00000001110f7824 */ /* 0x000fe200020e0605 */
[----:B0-----:R-:W-:Y:S01]  /*8dab0*/  IADD3 R20, P5, R120, R3, RZ ;  /* 0x0000000378147210 */ /* 0x001fe20007fbe0ff */
[----:B------:R-:W-:-:S02]  /*8dac0*/  IMAD.MOV.U32 R120, RZ, RZ, R118 ;  /* 0x000000ffff787224 */ /* 0x000fc400078e0076 */
[----:B------:R-:W-:Y:S02]  /*8dad0*/  IMAD.MOV.U32 R118, RZ, RZ, R119 ;  /* 0x000000ffff767224 */ /* 0x000fe400078e0077 */
[----:B------:R-:W-:Y:S02]  /*8dae0*/  IMAD.MOV.U32 R119, RZ, RZ, R117 ;  /* 0x000000ffff777224 */ /* 0x000fe400078e0075 */
[----:B------:R-:W-:Y:S02]  /*8daf0*/  IMAD.MOV.U32 R117, RZ, RZ, R116 ;  /* 0x000000ffff757224 */ /* 0x000fe400078e0074 */
[----:B------:R-:W-:Y:S02]  /*8db00*/  IMAD.MOV.U32 R116, RZ, RZ, R115 ;  /* 0x000000ffff747224 */ /* 0x000fe400078e0073 */
[----:B------:R-:W-:Y:S02]  /*8db10*/  IMAD.MOV.U32 R115, RZ, RZ, R114 ;  /* 0x000000ffff737224 */ /* 0x000fe400078e0072 */
[----:B------:R-:W-:Y:S01]  /*8db20*/  IMAD.MOV.U32 R114, RZ, RZ, R113 ;  /* 0x000000ffff727224 */ /* 0x000fe200078e0071 */
[----:B------:R0:W-:Y:S01]  /*8db30*/  STL.64 [R1+0x1500], R18 ;  /* 0x0015001201007387 */ /* 0x0001e20000100a00 */
[----:B------:R-:W-:-:S02]  /*8db40*/  IMAD.MOV.U32 R113, RZ, RZ, R112 ;  /* 0x000000ffff717224 */ /* 0x000fc400078e0070 */
[----:B------:R-:W-:Y:S01]  /*8db50*/  IMAD.MOV.U32 R112, RZ, RZ, R111 ;  /* 0x000000ffff707224 */ /* 0x000fe200078e006f */
[----:B------:R1:W-:Y:S01]  /*8db60*/  STL.64 [R1+0x1548], R14 ;  /* 0x0015480e01007387 */ /* 0x0003e20000100a00 */
[----:B---3--:R-:W-:-:S03]  /*8db70*/  IMAD.MOV.U32 R111, RZ, RZ, R110 ;  /* 0x000000ffff6f7224 */ /* 0x008fc600078e006e */
[----:B------:R-:W2:Y:S01]  /*8db80*/  LDL.LU R110, [R1+0x83c] ;  /* 0x00083c00016e7983 */ /* 0x000ea20000300800 */
[----:B------:R-:W-:Y:S02]  /*8db90*/  SHF.R.S32.HI R16, RZ, 0x1f, R120 ;  /* 0x0000001fff107819 */ /* 0x000fe40000011478 */
[C---:B0-----:R-:W-:Y:S02]  /*8dba0*/  IADD3 R18, P4, R120.reuse, R2, RZ ;  /* 0x0000000278127210 */ /* 0x041fe40007f9e0ff */
[----:B-1----:R-:W-:Y:S01]  /*8dbb0*/  IADD3 R14, P6, R120, R3, RZ ;  /* 0x00000003780e7210 */ /* 0x002fe20007fde0ff */
[----:B------:R-:W-:Y:S02]  /*8dbc0*/  IMAD.MOV.U32 R120, RZ, RZ, R118 ;  /* 0x000000ffff787224 */ /* 0x000fe400078e0076 */
[----:B------:R-:W-:Y:S02]  /*8dbd0*/  IMAD.MOV.U32 R118, RZ, RZ, R119 ;  /* 0x000000ffff767224 */ /* 0x000fe400078e0077 */
[----:B------:R-:W-:-:S02]  /*8dbe0*/  IMAD.MOV.U32 R119, RZ, RZ, R117 ;  /* 0x000000ffff777224 */ /* 0x000fc400078e0075 */
[----:B------:R-:W-:Y:S02]  /*8dbf0*/  IMAD.MOV.U32 R117, RZ, RZ, R116 ;  /* 0x000000ffff757224 */ /* 0x000fe400078e0074 */
[----:B------:R-:W-:Y:S02]  /*8dc00*/  IMAD.X R21, R17, 0x1, R4, P5 ;  /* 0x0000000111157824 */ /* 0x000fe400028e0604 */
[----:B------:R-:W-:Y:S02]  /*8dc10*/  IMAD.MOV.U32 R116, RZ, RZ, R115 ;  /* 0x000000ffff747224 */ /* 0x000fe400078e0073 */
[C---:B------:R-:W-:Y:S02]  /*8dc20*/  IMAD.X R19, R16.reuse, 0x1, R5, P4 ;  /* 0x0000000110137824 */ /* 0x040fe400020e0605 */
[----:B------:R-:W-:Y:S02]  /*8dc30*/  IMAD.MOV.U32 R115, RZ, RZ, R114 ;  /* 0x000000ffff737224 */ /* 0x000fe400078e0072 */
[----:B------:R-:W-:-:S02]  /*8dc40*/  IMAD.X R15, R16, 0x1, R4, P6 ;  /* 0x00000001100f7824 */ /* 0x000fc400030e0604 */
[----:B------:R-:W-:Y:S02]  /*8dc50*/  IMAD.MOV.U32 R114, RZ, RZ, R113 ;  /* 0x000000ffff727224 */ /* 0x000fe400078e0071 */
[----:B------:R-:W-:Y:S01]  /*8dc60*/  IMAD.MOV.U32 R113, RZ, RZ, R112 ;  /* 0x000000ffff717224 */ /* 0x000fe200078e0070 */
[----:B------:R0:W-:Y:S01]  /*8dc70*/  STL.64 [R1+0x1530], R20 ;  /* 0x0015301401007387 */ /* 0x0001e20000100a00 */
[----:B------:R-:W-:-:S03]  /*8dc80*/  IMAD.MOV.U32 R112, RZ, RZ, R111 ;  /* 0x000000ffff707224 */ /* 0x000fc600078e006f */
[----:B------:R1:W-:Y:S04]  /*8dc90*/  STL.64 [R1+0x1540], R18 ;  /* 0x0015401201007387 */ /* 0x0003e80000100a00 */
[----:B------:R3:W-:Y:S01]  /*8dca0*/  STL.64 [R1+0x1528], R14 ;  /* 0x0015280e01007387 */ /* 0x0007e20000100a00 */
[----:B--2---:R-:W-:Y:S02]  /*8dcb0*/  IMAD.MOV.U32 R111, RZ, RZ, R110 ;  /* 0x000000ffff6f7224 */ /* 0x004fe400078e006e */
[----:B------:R-:W-:Y:S02]  /*8dcc0*/  IMAD.MOV.U32 R110, RZ, RZ, R109 ;  /* 0x000000ffff6e7224 */ /* 0x000fe400078e006d */
[----:B------:R-:W-:Y:S02]  /*8dcd0*/  IMAD.MOV.U32 R109, RZ, RZ, R107 ;  /* 0x000000ffff6d7224 */ /* 0x000fe400078e006b */
[----:B------:R-:W2:Y:S01]  /*8dce0*/  LDL.LU R107, [R1+0x81c] ;  /* 0x00081c00016b7983 */ /* 0x000ea20000300800 */
[----:B------:R-:W-:-:S02]  /*8dcf0*/  SHF.R.S32.HI R16, RZ, 0x1f, R120 ;  /* 0x0000001fff107819 */ /* 0x000fc40000011478 */
[C---:B0-----:R-:W-:Y:S02]  /*8dd00*/  IADD3 R20, P5, R120.reuse, R2, RZ ;  /* 0x0000000278147210 */ /* 0x041fe40007fbe0ff */
[----:B-1----:R-:W-:Y:S01]  /*8dd10*/  IADD3 R18, P6, R120, R3, RZ ;  /* 0x0000000378127210 */ /* 0x002fe20007fde0ff */
        /* <DEDUP_REMOVED lines=10> */
[----:B--2---:R-:W-:-:S02]  /*8ddc0*/  IMAD.MOV.U32 R109, RZ, RZ, R107 ;  /* 0x000000ffff6d7224 */ /* 0x004fc400078e006b */
[----:B------:R-:W2:Y:S01]  /*8ddd0*/  LDL.LU R107, [R1+0x834] ;  /* 0x00083400016b7983 */ /* 0x000ea20000300800 */
[--C-:B------:R-:W-:Y:S01]  /*8dde0*/  IMAD.X R21, R16, 0x1, R5.reuse, P5 ;  /* 0x0000000110157824 */ /* 0x100fe200028e0605 */
[----:B------:R-:W-:Y:S02]  /*8ddf0*/  SHF.R.S32.HI R17, RZ, 0x1f, R122 ;  /* 0x0000001fff117819 */ /* 0x000fe4000001147a */
[----:B---3--:R-:W-:Y:S02]  /*8de00*/  IADD3 R14, P4, R122, R2, RZ ;  /* 0x000000027a0e7210 */ /* 0x008fe40007f9e0ff */
        /* <DEDUP_REMOVED lines=15> */
[----:B--2---:R-:W-:-:S03]  /*8df00*/  IMAD.MOV.U32 R109, RZ, RZ, R107 ;  /* 0x000000ffff6d7224 */ /* 0x004fc600078e006b */
[----:B------:R-:W2:Y:S01]  /*8df10*/  LDL.LU R107, [R1+0x830] ;  /* 0x00083000016b7983 */ /* 0x000ea20000300800 */
[----:B------:R-:W-:Y:S02]  /*8df20*/  SHF.R.S32.HI R16, RZ, 0x1f, R122 ;  /* 0x0000001fff107819 */ /* 0x000fe4000001147a */
[C---:B0-----:R-:W-:Y:S01]  /*8df30*/  IADD3 R18, P4, R122.reuse, R2, RZ ;  /* 0x000000027a127210 */ /* 0x041fe20007f9e0ff */
[----:B------:R-:W-:Y:S01]  /*8df40*/  IMAD.X R21, R17, 0x1, R4, P5 ;  /* 0x0000000111157824 */ /* 0x000fe200028e0604 */
[----:B-1----:R-:W-:Y:S01]  /*8df50*/  IADD3 R14, P6, R122, R3, RZ ;  /* 0x000000037a0e7210 */ /* 0x002fe20007fde0ff */
[----:B------:R-:W-:Y:S02]  /*8df60*/  IMAD.MOV.U32 R122, RZ, RZ, R118 ;  /* 0x000000ffff7a7224 */ /* 0x000fe400078e0076 */
[----:B------:R-:W-:Y:S01]  /*8df70*/  IMAD.X R19, R16, 0x1, R5, P4 ;  /* 0x0000000110137824 */ /* 0x000fe200020e0605 */
[----:B------:R0:W-:Y:S01]  /*8df80*/  STL.64 [R1+0x14f8], R20 ;  /* 0x0014f81401007387 */ /* 0x0001e20000100a00 */
[----:B------:R-:W-:-:S02]  /*8df90*/  IMAD.MOV.U32 R118, RZ, RZ, R119 ;  /* 0x000000ffff767224 */ /* 0x000fc400078e0077 */
[----:B------:R-:W-:Y:S01]  /*8dfa0*/  IMAD.MOV.U32 R119, RZ, RZ, R117 ;  /* 0x000000ffff777224 */ /* 0x000fe200078e0075 */
[----:B------:R1:W-:Y:S01]  /*8dfb0*/  STL.64 [R1+0x13c8], R18 ;  /* 0x0013c81201007387 */ /* 0x0003e20000100a00 */
[----:B------:R-:W-:Y:S01]  /*8dfc0*/  IMAD.X R15, R16, 0x1, R4, P6 ;  /* 0x00000001100f7824 */ /* 0x000fe200030e0604 */
[----:B------:R-:W-:Y:S01]  /*8dfd0*/  SHF.R.S32.HI R16, RZ, 0x1f, R122 ;  /* 0x0000001fff107819 */ /* 0x000fe2000001147a */
[----:B------:R-:W-:Y:S02]  /*8dfe0*/  IMAD.MOV.U32 R117, RZ, RZ, R116 ;  /* 0x000000ffff757224 */ /* 0x000fe400078e0074 */
[----:B------:R-:W-:Y:S02]  /*8dff0*/  IMAD.MOV.U32 R116, RZ, RZ, R115 ;  /* 0x000000ffff747224 */ /* 0x000fe400078e0073 */
[----:B------:R-:W-:Y:S01]  /*8e000*/  IMAD.MOV.U32 R115, RZ, RZ, R114 ;  /* 0x000000ffff737224 */ /* 0x000fe200078e0072 */
[C---:B0-----:R-:W-:Y:S01]  /*8e010*/  IADD3 R20, P5, R122.reuse, R2, RZ ;  /* 0x000000027a147210 */ /* 0x041fe20007fbe0ff */
[----:B------:R-:W-:Y:S01]  /*8e020*/  IMAD.MOV.U32 R114, RZ, RZ, R113 ;  /* 0x000000ffff727224 */ /* 0x000fe200078e0071 */
[----:B-1----:R-:W-:Y:S01]  /*8e030*/  IADD3 R18, P6, R122, R3, RZ ;  /* 0x000000037a127210 */ /* 0x002fe20007fde0ff */
        /* <DEDUP_REMOVED lines=9> */
[C---:B------:R-:W-:Y:S01]  /*8e0d0*/  IMAD.X R21, R16.reuse, 0x1, R5, P5 ;  /* 0x0000000110157824 */ /* 0x040fe200028e0605 */
[----:B------:R0:W-:Y:S01]  /*8e0e0*/  STL.64 [R1+0x1320], R14 ;  /* 0x0013200e01007387 */ /* 0x0001e20000100a00 */
[----:B------:R-:W-:Y:S01]  /*8e0f0*/  IMAD.MOV.U32 R113, RZ, RZ, R112 ;  /* 0x000000ffff717224 */ /* 0x000fe200078e0070 */
[----:B------:R-:W-:Y:S01]  /*8e100*/  SHF.R.S32.HI R17, RZ, 0x1f, R121 ;  /* 0x0000001fff117819 */ /* 0x000fe20000011479 */
[----:B------:R-:W-:Y:S01]  /*8e110*/  IMAD.X R19, R16, 0x1, R4, P6 ;  /* 0x0000000110137824 */ /* 0x000fe200030e0604 */
[----:B0-----:R-:W-:-:S05]  /*8e120*/  IADD3 R14, P4, R121, R2, RZ ;  /* 0x00000002790e7210 */ /* 0x001fca0007f9e0ff */
[----:B------:R-:W-:Y:S02]  /*8e130*/  IMAD.X R15, R17, 0x1, R5, P4 ;  /* 0x00000001110f7824 */ /* 0x000fe400020e0605 */
[----:B--2---:R-:W-:Y:S02]  /*8e140*/  IMAD.MOV.U32 R109, RZ, RZ, R107 ;  /* 0x000000ffff6d7224 */ /* 0x004fe400078e006b */
[----:B------:R-:W-:Y:S02]  /*8e150*/  IMAD.MOV.U32 R107, RZ, RZ, R90 ;  /* 0x000000ffff6b7224 */ /* 0x000fe400078e005a */
[----:B------:R-:W-:Y:S01]  /*8e160*/  IMAD.MOV.U32 R112, RZ, RZ, R109 ;  /* 0x000000ffff707224 */ /* 0x000fe200078e006d */
[----:B------:R-:W2:Y:S01]  /*8e170*/  LDL.LU R90, [R1+0x654] ;  /* 0x00065400015a7983 */ /* 0x000ea20000300800 */
[----:B----4-:R-:W-:-:S03]  /*8e180*/  IMAD.MOV.U32 R109, RZ, RZ, R100 ;  /* 0x000000ffff6d7224 */ /* 0x010fc600078e0064 */
[----:B------:R-:W3:Y:S04]  /*8e190*/  LDL.LU R100, [R1+0x640] ;  /* 0x0006400001647983 */ /* 0x000ee80000300800 */
[----:B------:R0:W-:Y:S04]  /*8e1a0*/  STL.64 [R1+0x12b0], R20 ;  /* 0x0012b01401007387 */ /* 0x0001e80000100a00 */
[----:B------:R1:W-:Y:S01]  /*8e1b0*/  STL.64 [R1+0x11b8], R18 ;  /* 0x0011b81201007387 */ /* 0x0003e20000100a00 */
[----:B0-----:R-:W-:Y:S01]  /*8e1c0*/  IADD3 R20, P5, R121, R3, RZ ;  /* 0x0000000379147210 */ /* 0x001fe20007fbe0ff */
[----:B------:R-:W-:-:S02]  /*8e1d0*/  IMAD.MOV.U32 R121, RZ, RZ, R118 ;  /* 0x000000ffff797224 */ /* 0x000fc400078e0076 */
[----:B------:R-:W-:Y:S02]  /*8e1e0*/  IMAD.MOV.U32 R118, RZ, RZ, R119 ;  /* 0x000000ffff767224 */ /* 0x000fe400078e0077 */
[----:B------:R-:W-:Y:S01]  /*8e1f0*/  IMAD.MOV.U32 R119, RZ, RZ, R117 ;  /* 0x000000ffff777224 */ /* 0x000fe200078e0075 */
[----:B------:R-:W-:Y:S01]  /*8e200*/  SHF.R.S32.HI R16, RZ, 0x1f, R121 ;  /* 0x0000001fff107819 */ /* 0x000fe20000011479 */
[----:B------:R-:W-:Y:S01]  /*8e210*/  IMAD.MOV.U32 R117, RZ, RZ, R116 ;  /* 0x000000ffff757224 */ /* 0x000fe200078e0074 */
[----:B-1----:R-:W-:Y:S01]  /*8e220*/  IADD3 R18, P4, R121, R2, RZ ;  /* 0x0000000279127210 */ /* 0x002fe20007f9e0ff */
[----:B------:R-:W-:Y:S01]  /*8e230*/  IMAD.MOV.U32 R116, RZ, RZ, R115 ;  /* 0x000000ffff747224 */ /* 0x000fe200078e0073 */
[----:B------:R0:W-:Y:S01]  /*8e240*/  STL.64 [R1+0x1148], R14 ;  /* 0x0011480e01007387 */ /* 0x0001e20000100a00 */
[----:B------:R-:W-:Y:S02]  /*8e250*/  IMAD.MOV.U32 R115, RZ, RZ, R114 ;  /* 0x000000ffff737224 */ /* 0x000fe400078e0072 */
[----:B------:R-:W-:-:S02]  /*8e260*/  IMAD.MOV.U32 R114, RZ, RZ, R113 ;  /* 0x000000ffff727224 */ /* 0x000fc400078e0071 */
[----:B------:R-:W-:Y:S02]  /*8e270*/  IMAD.X R21, R17, 0x1, R4, P5 ;  /* 0x0000000111157824 */ /* 0x000fe400028e0604 */
[----:B------:R-:W-:Y:S02]  /*8e280*/  IMAD.MOV.U32 R113, RZ, RZ, R112 ;  /* 0x000000ffff717224 */ /* 0x000fe400078e0070 */
[----:B------:R-:W-:Y:S02]  /*8e290*/  IMAD.X R19, R16, 0x1, R5, P4 ;  /* 0x0000000110137824 */ /* 0x000fe400020e0605 */
[----:B------:R-:W-:Y:S01]  /*8e2a0*/  IMAD.MOV.U32 R112, RZ, RZ, R109 ;  /* 0x000000ffff707224 */ /* 0x000fe200078e006d */
[----:B0-----:R-:W-:Y:S01]  /*8e2b0*/  IADD3 R14, P6, R121, R3, RZ ;  /* 0x00000003790e7210 */ /* 0x001fe20007fde0ff */
[----:B------:R-:W-:Y:S02]  /*8e2c0*/  IMAD.MOV.U32 R121, RZ, RZ, R118 ;  /* 0x000000ffff797224 */ /* 0x000fe400078e0076 */
[----:B------:R-:W-:-:S02]  /*8e2d0*/  IMAD.MOV.U32 R109, RZ, RZ, R101 ;  /* 0x000000ffff6d7224 */ /* 0x000fc400078e0065 */
[----:B------:R-:W-:Y:S01]  /*8e2e0*/  IMAD.MOV.U32 R118, RZ, RZ, R119 ;  /* 0x000000ffff767224 */ /* 0x000fe200078e0077 */
[----:B------:R-:W4:Y:S01]  /*8e2f0*/  LDL.LU R101, [R1+0x658] ;  /* 0x0006580001657983 */ /* 0x000f220000300800 */
[----:B------:R-:W-:Y:S02]  /*8e300*/  IMAD.MOV.U32 R119, RZ, RZ, R117 ;  /* 0x000000ffff777224 */ /* 0x000fe400078e0075 */
[----:B------:R-:W-:Y:S01]  /*8e310*/  IMAD.MOV.U32 R117, RZ, RZ, R116 ;  /* 0x000000ffff757224 */ /* 0x000fe200078e0074 */
[----:B------:R0:W-:Y:S01]  /*8e320*/  STL.64 [R1+0x1060], R20 ;  /* 0x0010601401007387 */ /* 0x0001e20000100a00 */
[----:B------:R-:W-:Y:S01]  /*8e330*/  IMAD.X R15, R16, 0x1, R4, P6 ;  /* 0x00000001100f7824 */ /* 0x000fe200030e0604 */
[----:B------:R-:W-:Y:S01]  /*8e340*/  SHF.R.S32.HI R16, RZ, 0x1f, R121 ;  /* 0x0000001fff107819 */ /* 0x000fe20000011479 */
[----:B------:R-:W-:Y:S01]  /*8e350*/  IMAD.MOV.U32 R116, RZ, RZ, R115 ;  /* 0x000000ffff747224 */ /* 0x000fe200078e0073 */
[----:B------:R1:W-:Y:S01]  /*8e360*/  STL.64 [R1+0xfb8], R18 ;  /* 0x000fb81201007387 */ /* 0x0003e20000100a00 */
[----:B------:R-:W-:-:S02]  /*8e370*/  IMAD.MOV.U32 R115, RZ, RZ, R114 ;  /* 0x000000ffff737224 */ /* 0x000fc400078e0072 */
[----:B------:R-:W-:Y:S02]  /*8e380*/  IMAD.MOV.U32 R114, RZ, RZ, R113 ;  /* 0x000000ffff727224 */ /* 0x000fe400078e0071 */
[----:B------:R-:W-:Y:S01]  /*8e390*/  IMAD.MOV.U32 R113, RZ, RZ, R112 ;  /* 0x000000ffff717224 */ /* 0x000fe200078e0070 */
[C---:B0-----:R-:W-:Y:S01]  /*8e3a0*/  IADD3 R20, P5, R121.reuse, R2, RZ ;  /* 0x0000000279147210 */ /* 0x041fe20007fbe0ff */
[----:B------:R-:W-:Y:S01]  /*8e3b0*/  IMAD.MOV.U32 R112, RZ, RZ, R109 ;  /* 0x000000ffff707224 */ /* 0x000fe200078e006d */
        /* <DEDUP_REMOVED lines=11> */
[C---:B------:R-:W-:Y:S01]  /*8e470*/  IMAD.X R21, R16.reuse, 0x1, R5, P5 ;  /* 0x0000000110157824 */ /* 0x040fe200028e0605 */
[----:B------:R0:W-:Y:S01]  /*8e480*/  STL.64 [R1+0xef0], R14 ;  /* 0x000ef00e01007387 */ /* 0x0001e20000100a00 */
[----:B------:R-:W-:Y:S02]  /*8e490*/  IMAD.MOV.U32 R112, RZ, RZ, R105 ;  /* 0x000000ffff707224 */ /* 0x000fe400078e0069 */
[----:B------:R-:W-:Y:S01]  /*8e4a0*/  IMAD.MOV.U32 R105, RZ, RZ, R104 ;  /* 0x000000ffff697224 */ /* 0x000fe200078e0068 */
[----:B------:R-:W4:Y:S01]  /*8e4b0*/  LDL.LU R102, [R1+0x8f4] ;  /* 0x0008f40001667983 */ /* 0x000f220000300800 */
[----:B------:R-:W-:Y:S01]  /*8e4c0*/  IMAD.MOV.U32 R104, RZ, RZ, R103 ;  /* 0x000000ffff687224 */ /* 0x000fe200078e0067 */
[----:B------:R-:W-:Y:S02]  /*8e4d0*/  SHF.R.S32.HI R17, RZ, 0x1f, R120 ;  /* 0x0000001fff117819 */ /* 0x000fe40000011478 */
[----:B------:R-:W4:Y:S01]  /*8e4e0*/  LDL.LU R103, [R1+0x648] ;  /* 0x0006480001677983 */ /* 0x000f220000300800 */
[----:B------:R-:W-:-:S03]  /*8e4f0*/  IMAD.X R19, R16, 0x1, R4, P6 ;  /* 0x0000000110137824 */ /* 0x000fc600030e0604 */
[----:B------:R1:W-:Y:S01]  /*8e500*/  STL.64 [R1+0xe28], R20 ;  /* 0x000e281401007387 */ /* 0x0003e20000100a00 */
[----:B0-----:R-:W-:-:S03]  /*8e510*/  IADD3 R14, P4, R120, R2, RZ ;  /* 0x00000002780e7210 */ /* 0x001fc60007f9e0ff */
[----:B------:R0:W-:Y:S02]  /*8e520*/  STL.64 [R1+0xda0], R18 ;  /* 0x000da01201007387 */ /* 0x0001e40000100a00 */
[----:B------:R-:W-:Y:S01]  /*8e530*/  IMAD.X R15, R17, 0x1, R5, P4 ;  /* 0x00000001110f7824 */ /* 0x000fe200020e0605 */
[----:B-1----:R-:W-:Y:S01]  /*8e540*/  IADD3 R20, P5, R120, R3, RZ ;  /* 0x0000000378147210 */ /* 0x002fe20007fbe0ff */
[----:B------:R-:W-:Y:S02]  /*8e550*/  IMAD.MOV.U32 R120, RZ, RZ, R118 ;  /* 0x000000ffff787224 */ /* 0x000fe400078e0076 */
[----:B------:R-:W-:Y:S02]  /*8e560*/  IMAD.MOV.U32 R118, RZ, RZ, R119 ;  /* 0x000000ffff767224 */ /* 0x000fe400078e0077 */
[----:B------:R-:W-:Y:S01]  /*8e570*/  IMAD.MOV.U32 R119, RZ, RZ, R117 ;  /* 0x000000ffff777224 */ /* 0x000fe200078e0075 */
[----:B------:R-:W-:Y:S01]  /*8e580*/  SHF.R.S32.HI R16, RZ, 0x1f, R120 ;  /* 0x0000001fff107819 */ /* 0x000fe20000011478 */
[----:B------:R-:W-:Y:S01]  /*8e590*/  IMAD.MOV.U32 R117, RZ, RZ, R116 ;  /* 0x000000ffff757224 */ /* 0x000fe200078e0074 */
[----:B0-----:R-:W-:Y:S01]  /*8e5a0*/  IADD3 R18, P4, R120, R2, RZ ;  /* 0x0000000278127210 */ /* 0x001fe20007f9e0ff */
[----:B------:R-:W-:-:S02]  /*8e5b0*/  IMAD.MOV.U32 R116, RZ, RZ, R115 ;  /* 0x000000ffff747224 */ /* 0x000fc400078e0073 */
[----:B------:R-:W-:Y:S01]  /*8e5c0*/  IMAD.MOV.U32 R115, RZ, RZ, R114 ;  /* 0x000000ffff737224 */ /* 0x000fe200078e0072 */
[----:B------:R0:W-:Y:S01]  /*8e5d0*/  STL.64 [R1+0xd88], R14 ;  /* 0x000d880e01007387 */ /* 0x0001e20000100a00 */
[----:B------:R-:W-:Y:S02]  /*8e5e0*/  IMAD.MOV.U32 R114, RZ, RZ, R113 ;  /* 0x000000ffff727224 */ /* 0x000fe400078e0071 */
[----:B------:R-:W-:Y:S02]  /*8e5f0*/  IMAD.MOV.U32 R113, RZ, RZ, R112 ;  /* 0x000000ffff717224 */ /* 0x000fe400078e0070 */
[----:B------:R-:W-:Y:S02]  /*8e600*/  IMAD.X R21, R17, 0x1, R4, P5 ;  /* 0x0000000111157824 */ /* 0x000fe400028e0604 */
[----:B------:R-:W-:Y:S02]  /*8e610*/  IMAD.MOV.U32 R112, RZ, RZ, R104 ;  /* 0x000000ffff707224 */ /* 0x000fe400078e0068 */
[----:B------:R-:W-:-:S02]  /*8e620*/  IMAD.X R19, R16, 0x1, R5, P4 ;  /* 0x0000000110137824 */ /* 0x000fc400020e0605 */
[----:B------:R-:W-:Y:S01]  /*8e630*/  IMAD.MOV.U32 R104, RZ, RZ, R96 ;  /* 0x000000ffff687224 */ /* 0x000fe200078e0060 */
[----:B0-----:R-:W-:Y:S01]  /*8e640*/  IADD3 R14, P6, R120, R3, RZ ;  /* 0x00000003780e7210 */ /* 0x001fe20007fde0ff */
[----:B------:R-:W-:Y:S02]  /*8e650*/  IMAD.MOV.U32 R120, RZ, RZ, R118 ;  /* 0x000000ffff787224 */ /* 0x000fe400078e0076 */
[----:B------:R-:W-:Y:S02]  /*8e660*/  IMAD.MOV.U32 R96, RZ, RZ, R95 ;  /* 0x000000ffff607224 */ /* 0x000fe400078e005f */
        /* <DEDUP_REMOVED lines=23> */
[----:B------:R-:W-:-:S02]  /*8e7e0*/  IMAD.MOV.U32 R114, RZ, RZ, R113 ;  /* 0x000000ffff727224 */ /* 0x000fc400078e0071 */
[----:B------:R-:W-:Y:S02]  /*8e7f0*/  IMAD.MOV.U32 R94, RZ, RZ, R93 ;  /* 0x000000ffff5e7224 */ /* 0x000fe400078e005d */
[----:B------:R-:W-:Y:S01]  /*8e800*/  IMAD.MOV.U32 R113, RZ, RZ, R112 ;  /* 0x000000ffff717224 */ /* 0x000fe200078e0070 */
[----:B------:R-:W4:Y:S01]  /*8e810*/  LDL.LU R93, [R1+0x418] ;  /* 0x00041800015d7983 */ /* 0x000f220000300800 */
[----:B------:R-:W-:-:S03]  /*8e820*/  IMAD.MOV.U32 R112, RZ, RZ, R111 ;  /* 0x000000ffff707224 */ /* 0x000fc600078e006f */
[----:B------:R-:W2:Y:S01]  /*8e830*/  LDL.LU R111, [R1+0x800] ;  /* 0x00080000016f7983 */ /* 0x000ea20000300800 */
[--C-:B------:R-:W-:Y:S01]  /*8e840*/  IMAD.X R21, R16, 0x1, R5.reuse, P5 ;  /* 0x0000000110157824 */ /* 0x100fe200028e0605 */
[----:B------:R-:W-:Y:S02]  /*8e850*/  SHF.R.S32.HI R17, RZ, 0x1f, R122 ;  /* 0x0000001fff117819 */ /* 0x000fe4000001147a */
[----:B0-----:R-:W-:Y:S02]  /*8e860*/  IADD3 R14, P4, R122, R2, RZ ;  /* 0x000000027a0e7210 */ /* 0x001fe40007f9e0ff */
        /* <DEDUP_REMOVED lines=17> */
[C---:B0-----:R-:W-:Y:S02]  /*8e980*/  IADD3 R18, P4, R122.reuse, R2, RZ ;  /* 0x000000027a127210 */ /* 0x041fe40007f9e0ff */
[----:B-1----:R-:W-:Y:S01]  /*8e990*/  IADD3 R14, P6, R122, R3, RZ ;  /* 0x000000037a0e7210 */ /* 0x002fe20007fde0ff */
[----:B------:R-:W-:Y:S02]  /*8e9a0*/  IMAD.MOV.U32 R122, RZ, RZ, R118 ;  /* 0x000000ffff7a7224 */ /* 0x000fe400078e0076 */
[----:B------:R-:W-:Y:S02]  /*8e9b0*/  IMAD.X R21, R17, 0x1, R4, P5 ;  /* 0x0000000111157824 */ /* 0x000fe400028e0604 */
[----:B------:R-:W-:-:S02]  /*8e9c0*/  IMAD.MOV.U32 R118, RZ, RZ, R119 ;  /* 0x000000ffff767224 */ /* 0x000fc400078e0077 */
        /* <DEDUP_REMOVED lines=11> */
[----:B--2---:R-:W-:-:S03]  /*8ea80*/  IMAD.MOV.U32 R112, RZ, RZ, R111 ;  /* 0x000000ffff707224 */ /* 0x004fc600078e006f */
[----:B------:R-:W2:Y:S01]  /*8ea90*/  LDL.LU R111, [R1+0x608] ;  /* 0x00060800016f7983 */ /* 0x000ea20000300800 */
[----:B------:R-:W-:Y:S02]  /*8eaa0*/  SHF.R.S32.HI R16, RZ, 0x1f, R122 ;  /* 0x0000001fff107819 */ /* 0x000fe4000001147a */
[CC--:B0-----:R-:W-:Y:S02]  /*8eab0*/  IADD3 R20, P5, R122.reuse, R2.reuse, RZ ;  /* 0x000000027a147210 */ /* 0x0c1fe40007fbe0ff */
[----:B-1----:R-:W-:Y:S02]  /*8eac0*/  IADD3 R18, P6, R122, R3, RZ ;  /* 0x000000037a127210 */ /* 0x002fe40007fde0ff */
[----:B------:R-:W-:Y:S01]  /*8ead0*/  SHF.R.S32.HI R17, RZ, 0x1f, R121 ;  /* 0x0000001fff117819 */ /* 0x000fe20000011479 */
[C---:B------:R-:W-:Y:S01]  /*8eae0*/  IMAD.X R21, R16.reuse, 0x1, R5, P5 ;  /* 0x0000000110157824 */ /* 0x040fe200028e0605 */
[----:B---3--:R-:W-:Y:S01]  /*8eaf0*/  IADD3 R14, P4, R121, R2, RZ ;  /* 0x00000002790e7210 */ /* 0x008fe20007f9e0ff */
[----:B------:R-:W-:-:S03]  /*8eb00*/  IMAD.X R19, R16, 0x1, R4, P6 ;  /* 0x0000000110137824 */ /* 0x000fc600030e0604 */
[----:B------:R0:W-:Y:S01]  /*8eb10*/  STL.64 [R1+0x940], R20 ;  /* 0x0009401401007387 */ /* 0x0001e20000100a00 */
[----:B------:R-:W-:-:S03]  /*8eb20*/  IMAD.X R15, R17, 0x1, R5, P4 ;  /* 0x00000001110f7824 */ /* 0x000fc600020e0605 */
[----:B------:R1:W-:Y:S01]  /*8eb30*/  STL.64 [R1+0x938], R18 ;  /* 0x0009381201007387 */ /* 0x0003e20000100a00 */
[----:B0-----:R-:W-:Y:S01]  /*8eb40*/  IADD3 R20, P5, R121, R3, RZ ;  /* 0x0000000379147210 */ /* 0x001fe20007fbe0ff */
[----:B------:R-:W-:Y:S02]  /*8eb50*/  IMAD.MOV.U32 R121, RZ, RZ, R118 ;  /* 0x000000ffff797224 */ /* 0x000fe400078e0076 */
[----:B------:R-:W-:Y:S02]  /*8eb60*/  IMAD.MOV.U32 R118, RZ, RZ, R119 ;  /* 0x000000ffff767224 */ /* 0x000fe400078e0077 */
[----:B------:R-:W-:Y:S01]  /*8eb70*/  IMAD.MOV.U32 R119, RZ, RZ, R117 ;  /* 0x000000ffff777224 */ /* 0x000fe200078e0075 */
[----:B------:R0:W-:Y:S01]  /*8eb80*/  STL.64 [R1+0x930], R14 ;  /* 0x0009300e01007387 */ /* 0x0001e20000100a00 */
[----:B------:R-:W-:Y:S01]  /*8eb90*/  IMAD.MOV.U32 R117, RZ, RZ, R116 ;  /* 0x000000ffff757224 */ /* 0x000fe200078e0074 */
[----:B------:R-:W-:Y:S01]  /*8eba0*/  SHF.R.S32.HI R16, RZ, 0x1f, R121 ;  /* 0x0000001fff107819 */ /* 0x000fe20000011479 */
[----:B------:R-:W-:Y:S01]  /*8ebb0*/  IMAD.MOV.U32 R116, RZ, RZ, R115 ;  /* 0x000000ffff747224 */ /* 0x000fe200078e0073 */
[----:B-1----:R-:W-:Y:S01]  /*8ebc0*/  IADD3 R18, P4, R121, R2, RZ ;  /* 0x0000000279127210 */ /* 0x002fe20007f9e0ff */
[----:B------:R-:W-:-:S02]  /*8ebd0*/  IMAD.MOV.U32 R115, RZ, RZ, R114 ;  /* 0x000000ffff737224 */ /* 0x000fc400078e0072 */
[----:B------:R-:W-:Y:S02]  /*8ebe0*/  IMAD.MOV.U32 R114, RZ, RZ, R113 ;  /* 0x000000ffff727224 */ /* 0x000fe400078e0071 */
[----:B------:R-:W-:Y:S01]  /*8ebf0*/  IMAD.MOV.U32 R113, RZ, RZ, R112 ;  /* 0x000000ffff717224 */ /* 0x000fe200078e0070 */
[----:B0-----:R-:W-:Y:S01]  /*8ec00*/  IADD3 R14, P6, R121, R3, RZ ;  /* 0x00000003790e7210 */ /* 0x001fe20007fde0ff */
[----:B------:R-:W-:Y:S02]  /*8ec10*/  IMAD.MOV.U32 R121, RZ, RZ, R118 ;  /* 0x000000ffff797224 */ /* 0x000fe400078e0076 */
[----:B------:R-:W-:Y:S02]  /*8ec20*/  IMAD.X R21, R17, 0x1, R4, P5 ;  /* 0x0000000111157824 */ /* 0x000fe400028e0604 */
[----:B------:R-:W-:Y:S02]  /*8ec30*/  IMAD.MOV.U32 R118, RZ, RZ, R119 ;  /* 0x000000ffff767224 */ /* 0x000fe400078e0077 */
[----:B------:R-:W-:-:S02]  /*8ec40*/  IMAD.MOV.U32 R119, RZ, RZ, R117 ;  /* 0x000000ffff777224 */ /* 0x000fc400078e0075 */
[----:B------:R-:W-:Y:S02]  /*8ec50*/  IMAD.MOV.U32 R117, RZ, RZ, R116 ;  /* 0x000000ffff757224 */ /* 0x000fe400078e0074 */
[----:B------:R-:W-:Y:S02]  /*8ec60*/  IMAD.MOV.U32 R116, RZ, RZ, R115 ;  /* 0x000000ffff747224 */ /* 0x000fe400078e0073 */
[----:B------:R-:W-:Y:S02]  /*8ec70*/  IMAD.MOV.U32 R115, RZ, RZ, R114 ;  /* 0x000000ffff737224 */ /* 0x000fe400078e0072 */
[----:B------:R-:W-:Y:S02]  /*8ec80*/  IMAD.MOV.U32 R122, RZ, RZ, R118 ;  /* 0x000000ffff7a7224 */ /* 0x000fe400078e0076 */
[C---:B------:R-:W-:Y:S02]  /*8ec90*/  IMAD.X R19, R16.reuse, 0x1, R5, P4 ;  /* 0x0000000110137824 */ /* 0x040fe400020e0605 */
[----:B------:R-:W-:Y:S01]  /*8eca0*/  IMAD.X R15, R16, 0x1, R4, P6 ;  /* 0x00000001100f7824 */ /* 0x000fe200030e0604 */
[----:B------:R-:W-:Y:S01]  /*8ecb0*/  SHF.R.S32.HI R16, RZ, 0x1f, R121 ;  /* 0x0000001fff107819 */ /* 0x000fe20000011479 */
[----:B------:R-:W-:-:S02]  /*8ecc0*/  IMAD.MOV.U32 R114, RZ, RZ, R113 ;  /* 0x000000ffff727224 */ /* 0x000fc400078e0071 */
[----:B------:R-:W-:Y:S02]  /*8ecd0*/  IMAD.MOV.U32 R118, RZ, RZ, R119 ;  /* 0x000000ffff767224 */ /* 0x000fe400078e0077 */
[----:B------:R-:W-:Y:S02]  /*8ece0*/  IMAD.MOV.U32 R119, RZ, RZ, R117 ;  /* 0x000000ffff777224 */ /* 0x000fe400078e0075 */
[----:B------:R-:W-:Y:S02]  /*8ecf0*/  IMAD.MOV.U32 R117, RZ, RZ, R116 ;  /* 0x000000ffff757224 */ /* 0x000fe400078e0074 */
[----:B------:R-:W-:Y:S02]  /*8ed00*/  IMAD.MOV.U32 R116, RZ, RZ, R115 ;  /* 0x000000ffff747224 */ /* 0x000fe400078e0073 */
[----:B------:R-:W-:Y:S01]  /*8ed10*/  IMAD.MOV.U32 R115, RZ, RZ, R114 ;  /* 0x000000ffff737224 */ /* 0x000fe200078e0072 */
[----:B------:R-:W-:Y:S01]  /*8ed20*/  SHF.R.S32.HI R17, RZ, 0x1f, R120 ;  /* 0x0000001fff117819 */ /* 0x000fe20000011478 */
[----:B--2---:R-:W-:-:S02]  /*8ed30*/  IMAD.MOV.U32 R112, RZ, RZ, R111 ;  /* 0x000000ffff707224 */ /* 0x004fc400078e006f */
[----:B------:R-:W-:Y:S02]  /*8ed40*/  IMAD.MOV.U32 R111, RZ, RZ, R99 ;  /* 0x000000ffff6f7224 */ /* 0x000fe400078e0063 */
[----:B------:R-:W-:Y:S02]  /*8ed50*/  IMAD.MOV.U32 R99, RZ, RZ, R90 ;  /* 0x000000ffff637224 */ /* 0x000fe400078e005a */
[----:B------:R-:W2:Y:S01]  /*8ed60*/  LDL.LU R90, [R1+0x244] ;  /* 0x00024400015a7983 */ /* 0x000ea20000300800 */
[----:B------:R-:W-:-:S03]  /*8ed70*/  IMAD.MOV.U32 R113, RZ, RZ, R112 ;  /* 0x000000ffff717224 */ /* 0x000fc600078e0070 */
[----:B------:R0:W-:Y:S01]  /*8ed80*/  STL.64 [R1+0x928], R20 ;  /* 0x0009281401007387 */ /* 0x0001e20000100a00 */
[----:B------:R-:W-:Y:S02]  /*8ed90*/  IMAD.MOV.U32 R112, RZ, RZ, R111 ;  /* 0x000000ffff707224 */ /* 0x000fe400078e006f */
[----:B------:R-:W-:Y:S01]  /*8eda0*/  IMAD.MOV.U32 R111, RZ, RZ, R108 ;  /* 0x000000ffff6f7224 */ /* 0x000fe200078e006c */
[----:B------:R1:W-:Y:S01]  /*8edb0*/  STL.64 [R1+0x920], R18 ;  /* 0x0009201201007387 */ /* 0x0003e20000100a00 */
[----:B------:R-:W-:Y:S02]  /*8edc0*/  IMAD.MOV.U32 R114, RZ, RZ, R113 ;  /* 0x000000ffff727224 */ /* 0x000fe400078e0071 */
[----:B------:R-:W-:Y:S01]  /*8edd0*/  IMAD.MOV.U32 R113, RZ, RZ, R112 ;  /* 0x000000ffff717224 */ /* 0x000fe200078e0070 */
[C---:B0-----:R-:W-:Y:S01]  /*8ede0*/  IADD3 R20, P5, R121.reuse, R2, RZ ;  /* 0x0000000279147210 */ /* 0x041fe20007fbe0ff */
[----:B------:R0:W-:Y:S01]  /*8edf0*/  STL.64 [R1+0x918], R14 ;  /* 0x0009180e01007387 */ /* 0x0001e20000100a00 */
[----:B------:R-:W-:Y:S01]  /*8ee00*/  IMAD.MOV.U32 R112, RZ, RZ, R111 ;  /* 0x000000ffff707224 */ /* 0x000fe200078e006f */
[----:B-1----:R-:W-:-:S02]  /*8ee10*/  IADD3 R18, P6, R121, R3, RZ ;  /* 0x0000000379127210 */ /* 0x002fc40007fde0ff */
[----:B------:R-:W-:Y:S02]  /*8ee20*/  IMAD.X R21, R16, 0x1, R5, P5 ;  /* 0x0000000110157824 */ /* 0x000fe400028e0605 */
[----:B------:R-:W-:Y:S02]  /*8ee30*/  IMAD.MOV.U32 R108, RZ, RZ, R100 ;  /* 0x000000ffff6c7224 */ /* 0x000fe400078e0064 */
[----:B------:R-:W-:Y:S01]  /*8ee40*/  IMAD.MOV.U32 R111, RZ, RZ, R109 ;  /* 0x000000ffff6f7224 */ /* 0x000fe200078e006d */
[----:B------:R-:W3:Y:S01]  /*8ee50*/  LDL.LU R100, [R1+0x914] ;  /* 0x0009140001647983 */ /* 0x000ee20000300800 */
[----:B----4-:R-:W-:Y:S01]  /*8ee60*/  IMAD.MOV.U32 R109, RZ, RZ, R101 ;  /* 0x000000ffff6d7224 */ /* 0x010fe200078e0065 */
[----:B0-----:R-:W-:Y:S02]  /*8ee70*/  IADD3 R14, P4, R120, R2, RZ ;  /* 0x00000002780e7210 */ /* 0x001fe40007f9e0ff */
[----:B------:R-:W4:Y:S01]  /*8ee80*/  LDL.LU R101, [R1+0x660] ;  /* 0x0006600001657983 */ /* 0x000f220000300800 */
[----:B------:R-:W-:-:S03]  /*8ee90*/  IMAD.X R19, R16, 0x1, R4, P6 ;  /* 0x0000000110137824 */ /* 0x000fc600030e0604 */
[----:B------:R0:W-:Y:S01]  /*8eea0*/  STL.64 [R1+0x908], R20 ;  /* 0x0009081401007387 */ /* 0x0001e20000100a00 */
[----:B------:R-:W-:-:S03]  /*8eeb0*/  IMAD.X R15, R17, 0x1, R5, P4 ;  /* 0x00000001110f7824 */ /* 0x000fc600020e0605 */
[----:B------:R1:W-:Y:S01]  /*8eec0*/  STL.64 [R1+0x900], R18 ;  /* 0x0009001201007387 */ /* 0x0003e20000100a00 */
[----:B0-----:R-:W-:Y:S01]  /*8eed0*/  IADD3 R20, P5, R120, R3, RZ ;  /* 0x0000000378147210 */ /* 0x001fe20007fbe0ff */
        /* <DEDUP_REMOVED lines=12> */
[----:B------:R-:W-:Y:S02]  /*8efa0*/  IMAD.MOV.U32 R113, RZ, RZ, R112 ;  /* 0x000000ffff717224 */ /* 0x000fe400078e0070 */
[----:B------:R-:W-:Y:S02]  /*8efb0*/  IMAD.X R21, R17, 0x1, R4, P5 ;  /* 0x0000000111157824 */ /* 0x000fe400028e0604 */
        /* <DEDUP_REMOVED lines=8> */
[----:B------:R-:W-:Y:S01]  /*8f040*/  IMAD.MOV.U32 R116, RZ, RZ, R115 ;  /* 0x000000ffff747224 */ /* 0x000fe200078e0073 */
[----:B------:R-:W2:Y:S01]  /*8f050*/  LDL.LU R102, [R1+0x664] ;  /* 0x0006640001667983 */ /* 0x000ea20000300800 */
[----:B------:R-:W-:Y:S02]  /*8f060*/  IMAD.MOV.U32 R115, RZ, RZ, R114 ;  /* 0x000000ffff737224 */ /* 0x000fe400078e0072 */
[----:B------:R-:W-:Y:S01]  /*8f070*/  IMAD.MOV.U32 R121, RZ, RZ, R118 ;  /* 0x000000ffff797224 */ /* 0x000fe200078e0076 */
[----:B------:R0:W-:Y:S01]  /*8f080*/  STL.64 [R1+0x8e8], R20 ;  /* 0x0008e81401007387 */ /* 0x0001e20000100a00 */
[----:B------:R-:W-:Y:S01]  /*8f090*/  IMAD.MOV.U32 R114, RZ, RZ, R113 ;  /* 0x000000ffff727224 */ /* 0x000fe200078e0071 */
[----:B------:R-:W-:Y:S01]  /*8f0a0*/  SHF.R.S32.HI R16, RZ, 0x1f, R120 ;  /* 0x0000001fff107819 */ /* 0x000fe20000011478 */
[----:B------:R-:W-:Y:S01]  /*8f0b0*/  IMAD.MOV.U32 R118, RZ, RZ, R119 ;  /* 0x000000ffff767224 */ /* 0x000fe200078e0077 */
[----:B------:R1:W-:Y:S01]  /*8f0c0*/  STL.64 [R1+0x8e0], R18 ;  /* 0x0008e01201007387 */ /* 0x0003e20000100a00 */
[----:B------:R-:W-:-:S02]  /*8f0d0*/  IMAD.MOV.U32 R113, RZ, RZ, R112 ;  /* 0x000000ffff717224 */ /* 0x000fc400078e0070 */
[----:B------:R-:W-:Y:S01]  /*8f0e0*/  IMAD.MOV.U32 R119, RZ, RZ, R117 ;  /* 0x000000ffff777224 */ /* 0x000fe200078e0075 */
[----:B------:R1:W-:Y:S01]  /*8f0f0*/  STL.64 [R1+0x8d8], R14 ;  /* 0x0008d80e01007387 */ /* 0x0003e20000100a00 */
[----:B------:R-:W-:Y:S01]  /*8f100*/  IMAD.MOV.U32 R112, RZ, RZ, R111 ;  /* 0x000000ffff707224 */ /* 0x000fe200078e006f */
[----:B------:R-:W-:Y:S01]  /*8f110*/  SHF.R.S32.HI R17, RZ, 0x1f, R252 ;  /* 0x0000001fff117819 */ /* 0x000fe200000114fc */
[----:B------:R-:W-:Y:S01]  /*8f120*/  IMAD.MOV.U32 R117, RZ, RZ, R116 ;  /* 0x000000ffff757224 */ /* 0x000fe200078e0074 */
[C---:B0-----:R-:W-:Y:S01]  /*8f130*/  IADD3 R20, P5, R120.reuse, R2, RZ ;  /* 0x0000000278147210 */ /* 0x041fe20007fbe0ff */
[----:B------:R-:W-:Y:S02]  /*8f140*/  IMAD.MOV.U32 R111, RZ, RZ, R104 ;  /* 0x000000ffff6f7224 */ /* 0x000fe400078e0068 */
[----:B------:R-:W-:Y:S01]  /*8f150*/  IMAD.MOV.U32 R116, RZ, RZ, R115 ;  /* 0x000000ffff747224 */ /* 0x000fe200078e0073 */
[----:B-1----:R-:W-:Y:S01]  /*8f160*/  IADD3 R18, P6, R120, R3, RZ ;  /* 0x0000000378127210 */ /* 0x002fe20007fde0ff */
[----:B------:R-:W-:-:S02]  /*8f170*/  IMAD.MOV.U32 R115, RZ, RZ, R114 ;  /* 0x000000ffff737224 */ /* 0x000fc400078e0072 */
[----:B------:R-:W-:Y:S01]  /*8f180*/  IMAD.MOV.U32 R120, RZ, RZ, R118 ;  /* 0x000000ffff787224 */ /* 0x000fe200078e0076 */
[----:B------:R-:W-:Y:S01]  /*8f190*/  IADD3 R14, P4, R252, R2, RZ ;  /* 0x00000002fc0e7210 */ /* 0x000fe20007f9e0ff */
[----:B------:R-:W-:Y:S02]  /*8f1a0*/  IMAD.MOV.U32 R114, RZ, RZ, R113 ;  /* 0x000000ffff727224 */ /* 0x000fe400078e0071 */
[----:B------:R-:W-:Y:S02]  /*8f1b0*/  IMAD.MOV.U32 R118, RZ, RZ, R119 ;  /* 0x000000ffff767224 */ /* 0x000fe400078e0077 */
[----:B------:R-:W-:Y:S02]  /*8f1c0*/  IMAD.MOV.U32 R113, RZ, RZ, R112 ;  /* 0x000000ffff717224 */ /* 0x000fe400078e0070 */
[----:B------:R-:W-:Y:S02]  /*8f1d0*/  IMAD.X R21, R16, 0x1, R5, P5 ;  /* 0x0000000110157824 */ /* 0x000fe400028e0605 */
[----:B------:R-:W-:-:S02]  /*8f1e0*/  IMAD.MOV.U32 R119, RZ, RZ, R117 ;  /* 0x000000ffff777224 */ /* 0x000fc400078e0075 */
[----:B------:R-:W-:Y:S02]  /*8f1f0*/  IMAD.MOV.U32 R112, RZ, RZ, R111 ;  /* 0x000000ffff707224 */ /* 0x000fe400078e006f */
[----:B------:R-:W-:Y:S02]  /*8f200*/  IMAD.X R19, R16, 0x1, R4, P6 ;  /* 0x0000000110137824 */ /* 0x000fe400030e0604 */
[----:B------:R-:W-:Y:S02]  /*8f210*/  IMAD.MOV.U32 R117, RZ, RZ, R116 ;  /* 0x000000ffff757224 */ /* 0x000fe400078e0074 */
[----:B------:R-:W-:Y:S02]  /*8f220*/  IMAD.MOV.U32 R104, RZ, RZ, R103 ;  /* 0x000000ffff687224 */ /* 0x000fe400078e0067 */
[----:B------:R-:W-:Y:S01]  /*8f230*/  IMAD.MOV.U32 R111, RZ, RZ, R96 ;  /* 0x000000ffff6f7224 */ /* 0x000fe200078e0060 */
[----:B------:R-:W2:Y:S01]  /*8f240*/  LDL.LU R103, [R1+0x2678] ;  /* 0x0026780001677983 */ /* 0x000ea20000300800 */
[----:B------:R-:W-:-:S02]  /*8f250*/  IMAD.X R15, R17, 0x1, R5, P4 ;  /* 0x00000001110f7824 */ /* 0x000fc400020e0605 */
[----:B------:R-:W-:Y:S01]  /*8f260*/  IMAD.MOV.U32 R116, RZ, RZ, R115 ;  /* 0x000000ffff747224 */ /* 0x000fe200078e0073 */
[----:B------:R-:W3:Y:S01]  /*8f270*/  LDL.LU R96, [R1+0x64c] ;  /* 0x00064c0001607983 */ /* 0x000ee20000300800 */
[----:B------:R-:W-:Y:S02]  /*8f280*/  IMAD.MOV.U32 R115, RZ, RZ, R114 ;  /* 0x000000ffff737224 */ /* 0x000fe400078e0072 */
[----:B------:R-:W-:Y:S01]  /*8f290*/  IMAD.MOV.U32 R114, RZ, RZ, R113 ;  /* 0x000000ffff727224 */ /* 0x000fe200078e0071 */
[----:B------:R0:W-:Y:S01]  /*8f2a0*/  STL.64 [R1+0x8d0], R20 ;  /* 0x0008d01401007387 */ /* 0x0001e20000100a00 */
[----:B------:R-:W-:Y:S02]  /*8f2b0*/  IMAD.MOV.U32 R113, RZ, RZ, R112 ;  /* 0x000000ffff717224 */ /* 0x000fe400078e0070 */
[----:B------:R-:W-:Y:S01]  /*8f2c0*/  IMAD.MOV.U32 R112, RZ, RZ, R111 ;  /* 0x000000ffff707224 */ /* 0x000fe200078e006f */
[----:B------:R1:W-:Y:S01]  /*8f2d0*/  STL.64 [R1+0x8c8], R18 ;  /* 0x0008c81201007387 */ /* 0x0003e20000100a00 */
[----:B------:R-:W-:-:S03]  /*8f2e0*/  IMAD.MOV.U32 R111, RZ, RZ, R110 ;  /* 0x000000ffff6f7224 */ /* 0x000fc600078e006e */
[----:B------:R1:W-:Y:S04]  /*8f2f0*/  STL.64 [R1+0x8c0], R14 ;  /* 0x0008c00e01007387 */ /* 0x0003e80000100a00 */
[----:B------:R-:W4:Y:S01]  /*8f300*/  LDL.LU R110, [R1+0x610] ;  /* 0x00061000016e7983 */ /* 0x000f220000300800 */
[-C--:B0-----:R-:W-:Y:S02]  /*8f310*/  IADD3 R20, P5, R252, R3.reuse, RZ ;  /* 0x00000003fc147210 */ /* 0x081fe40007fbe0ff */
[----:B------:R-:W-:Y:S02]  /*8f320*/  SHF.R.S32.HI R16, RZ, 0x1f, R120 ;  /* 0x0000001fff107819 */ /* 0x000fe40000011478 */
[C---:B-1----:R-:W-:Y:S02]  /*8f330*/  IADD3 R18, P4, R120.reuse, R2, RZ ;  /* 0x0000000278127210 */ /* 0x042fe40007f9e0ff */
[----:B------:R-:W-:Y:S01]  /*8f340*/  IADD3 R14, P6, R120, R3, RZ ;  /* 0x00000003780e7210 */ /* 0x000fe20007fde0ff */
        /* <DEDUP_REMOVED lines=10> */
[----:B------:R-:W-:Y:S02]  /*8f3f0*/  IMAD.MOV.U32 R114, RZ, RZ, R113 ;  /* 0x000000ffff727224 */ /* 0x000fe400078e0071 */
[----:B------:R-:W-:Y:S01]  /*8f400*/  IMAD.MOV.U32 R113, RZ, RZ, R112 ;  /* 0x000000ffff717224 */ /* 0x000fe200078e0070 */
[----:B------:R1:W-:Y:S01]  /*8f410*/  STL.64 [R1+0x8b0], R18 ;  /* 0x0008b01201007387 */ /* 0x0003e20000100a00 */
[----:B------:R-:W-:-:S03]  /*8f420*/  IMAD.MOV.U32 R112, RZ, RZ, R111 ;  /* 0x000000ffff707224 */ /* 0x000fc600078e006f */
[----:B------:R2:W-:Y:S01]  /*8f430*/  STL.64 [R1+0x8a8], R14 ;  /* 0x0008a80e01007387 */ /* 0x0005e20000100a00 */
[----:B----4-:R-:W-:-:S03]  /*8f440*/  IMAD.MOV.U32 R111, RZ, RZ, R110 ;  /* 0x000000ffff6f7224 */ /* 0x010fc600078e006e */
[----:B------:R-:W4:Y:S01]  /*8f450*/  LDL.LU R110, [R1+0x62c] ;  /* 0x00062c00016e7983 */ /* 0x000f220000300800 */
        /* <DEDUP_REMOVED lines=12> */
[----:B----4-:R-:W-:Y:S02]  /*8f520*/  IMAD.MOV.U32 R111, RZ, RZ, R110 ;  /* 0x000000ffff6f7224 */ /* 0x010fe400078e006e */
[----:B------:R-:W4:Y:S01]  /*8f530*/  LDL.LU R110, [R1+0x618] ;  /* 0x00061800016e7983 */ /* 0x000f220000300800 */
        /* <DEDUP_REMOVED lines=18> */
[----:B----4-:R-:W-:-:S03]  /*8f660*/  IMAD.MOV.U32 R111, RZ, RZ, R110 ;  /* 0x000000ffff6f7224 */ /* 0x010fc600078e006e */
[----:B------:R-:W2:Y:S01]  /*8f670*/  LDL.LU R110, [R1+0x61c] ;  /* 0x00061c00016e7983 */ /* 0x000ea20000300800 */
[----:B------:R-:W-:Y:S02]  /*8f680*/  SHF.R.S32.HI R16, RZ, 0x1f, R122 ;  /* 0x0000001fff107819 */ /* 0x000fe4000001147a */
[C---:B0-----:R-:W-:Y:S02]  /*8f690*/  IADD3 R18, P4, R122.reuse, R2, RZ ;  /* 0x000000027a127210 */ /* 0x041fe40007f9e0ff */
[----:B-1----:R-:W-:Y:S01]  /*8f6a0*/  IADD3 R14, P6, R122, R3, RZ ;  /* 0x000000037a0e7210 */ /* 0x002fe20007fde0ff */
        /* <DEDUP_REMOVED lines=29> */
[----:B--2---:R-:W-:Y:S02]  /*8f880*/  IMAD.MOV.U32 R111, RZ, RZ, R110 ;  /* 0x000000ffff6f7224 */ /* 0x004fe400078e006e */
[----:B------:R-:W2:Y:S01]  /*8f890*/  LDL.LU R110, [R1+0x624] ;  /* 0x00062400016e7983 */ /* 0x000ea20000300800 */
[C---:B------:R-:W-:Y:S01]  /*8f8a0*/  IMAD.X R21, R16.reuse, 0x1, R5, P5 ;  /* 0x0000000110157824 */ /* 0x040fe200028e0605 */
[----:B------:R-:W-:Y:S02]  /*8f8b0*/  SHF.R.S32.HI R17, RZ, 0x1f, R121 ;  /* 0x0000001fff117819 */ /* 0x000fe40000011479 */
[----:B----4-:R-:W-:Y:S02]  /*8f8c0*/  IADD3 R14, P4, R121, R2, RZ ;  /* 0x00000002790e7210 */ /* 0x010fe40007f9e0ff */
        /* <DEDUP_REMOVED lines=11> */
[----:B------:R-:W-:Y:S01]  /*8f980*/  IMAD.MOV.U32 R113, RZ, RZ, R112 ;  /* 0x000000ffff717224 */ /* 0x000fe200078e0070 */
[----:B------:R0:W-:Y:S01]  /*8f990*/  STL.64 [R1+0x868], R18 ;  /* 0x0008681201007387 */ /* 0x0001e20000100a00 */
[----:B------:R-:W-:-:S03]  /*8f9a0*/  IMAD.MOV.U32 R112, RZ, RZ, R111 ;  /* 0x000000ffff707224 */ /* 0x000fc600078e006f */
[----:B------:R1:W-:Y:S01]  /*8f9b0*/  STL.64 [R1+0x860], R14 ;  /* 0x0008600e01007387 */ /* 0x0003e20000100a00 */
[----:B--2---:R-:W-:Y:S02]  /*8f9c0*/  IMAD.MOV.U32 R111, RZ, RZ, R110 ;  /* 0x000000ffff6f7224 */ /* 0x004fe400078e006e */
[----:B------:R-:W-:Y:S02]  /*8f9d0*/  IMAD.MOV.U32 R110, RZ, RZ, R109 ;  /* 0x000000ffff6e7224 */ /* 0x000fe400078e006d */
[----:B------:R-:W2:Y:S01]  /*8f9e0*/  LDL.LU R109, [R1+0x628] ;  /* 0x00062800016d7983 */ /* 0x000ea20000300800 */
[----:B------:R-:W-:Y:S02]  /*8f9f0*/  SHF.R.S32.HI R16, RZ, 0x1f, R121 ;  /* 0x0000001fff107819 */ /* 0x000fe40000011479 */
[C---:B0-----:R-:W-:Y:S02]  /*8fa00*/  IADD3 R18, P4, R121.reuse, R2, RZ ;  /* 0x0000000279127210 */ /* 0x041fe40007f9e0ff */
[----:B-1----:R-:W-:Y:S01]  /*8fa10*/  IADD3 R14, P6, R121, R3, RZ ;  /* 0x00000003790e7210 */ /* 0x002fe20007fde0ff */
[----:B------:R-:W-:-:S02]  /*8fa20*/  IMAD.MOV.U32 R121, RZ, RZ, R118 ;  /* 0x000000ffff797224 */ /* 0x000fc400078e0076 */
[----:B------:R-:W-:Y:S02]  /*8fa30*/  IMAD.MOV.U32 R118, RZ, RZ, R119 ;  /* 0x000000ffff767224 */ /* 0x000fe400078e0077 */
[----:B------:R-:W-:Y:S02]  /*8fa40*/  IMAD.MOV.U32 R119, RZ, RZ, R117 ;  /* 0x000000ffff777224 */ /* 0x000fe400078e0075 */
[----:B------:R-:W-:Y:S02]  /*8fa50*/  IMAD.MOV.U32 R117, RZ, RZ, R116 ;  /* 0x000000ffff757224 */ /* 0x000fe400078e0074 */
[----:B------:R-:W-:Y:S02]  /*8fa60*/  IMAD.X R21, R17, 0x1, R4, P5 ;  /* 0x0000000111157824 */ /* 0x000fe400028e0604 */
[----:B------:R-:W-:Y:S02]  /*8fa70*/  IMAD.MOV.U32 R116, RZ, RZ, R115 ;  /* 0x000000ffff747224 */ /* 0x000fe400078e0073 */
[----:B------:R-:W-:-:S02]  /*8fa80*/  IMAD.X R19, R16, 0x1, R5, P4 ;  /* 0x0000000110137824 */ /* 0x000fc400020e0605 */
[----:B------:R-:W-:Y:S02]  /*8fa90*/  IMAD.MOV.U32 R115, RZ, RZ, R114 ;  /* 0x000000ffff737224 */ /* 0x000fe400078e0072 */
[----:B------:R-:W-:Y:S02]  /*8faa0*/  IMAD.X R15, R16, 0x1, R4, P6 ;  /* 0x00000001100f7824 */ /* 0x000fe400030e0604 */
[----:B------:R-:W-:Y:S02]  /*8fab0*/  IMAD.MOV.U32 R114, RZ, RZ, R113 ;  /* 0x000000ffff727224 */ /* 0x000fe400078e0071 */
[----:B------:R-:W-:Y:S01]  /*8fac0*/  IMAD.MOV.U32 R113, RZ, RZ, R112 ;  /* 0x000000ffff717224 */ /* 0x000fe200078e0070 */
[----:B------:R0:W-:Y:S01]  /*8fad0*/  STL.64 [R1+0x858], R20 ;  /* 0x0008581401007387 */ /* 0x0001e20000100a00 */
[----:B------:R-:W-:Y:S02]  /*8fae0*/  IMAD.MOV.U32 R112, RZ, RZ, R111 ;  /* 0x000000ffff707224 */ /* 0x000fe400078e006f */
[----:B------:R-:W-:Y:S01]  /*8faf0*/  IMAD.MOV.U32 R111, RZ, RZ, R110 ;  /* 0x000000ffff6f7224 */ /* 0x000fe200078e006e */
[----:B------:R1:W-:Y:S04]  /*8fb00*/  STL.64 [R1+0x850], R18 ;  /* 0x0008501201007387 */ /* 0x0003e80000100a00 */
[----:B------:R4:W-:Y:S01]  /*8fb10*/  STL.64 [R1+0x848], R14 ;  /* 0x0008480e01007387 */ /* 0x0009e20000100a00 */
[----:B--2---:R-:W-:-:S02]  /*8fb20*/  IMAD.MOV.U32 R110, RZ, RZ, R109 ;  /* 0x000000ffff6e7224 */ /* 0x004fc400078e006d */
[----:B------:R-:W-:Y:S02]  /*8fb30*/  IMAD.MOV.U32 R109, RZ, RZ, R105 ;  /* 0x000000ffff6d7224 */ /* 0x000fe400078e0069 */
[----:B------:R-:W2:Y:S01]  /*8fb40*/  LDL.LU R105, [R1+0x644] ;  /* 0x0006440001697983 */ /* 0x000ea20000300800 */
[----:B------:R-:W-:Y:S02]  /*8fb50*/  SHF.R.S32.HI R16, RZ, 0x1f, R121 ;  /* 0x0000001fff107819 */ /* 0x000fe40000011479 */
[C---:B0-----:R-:W-:Y:S02]  /*8fb60*/  IADD3 R20, P5, R121.reuse, R2, RZ ;  /* 0x0000000279147210 */ /* 0x041fe40007fbe0ff */
[----:B-1----:R-:W-:Y:S01]  /*8fb70*/  IADD3 R18, P6, R121, R3, RZ ;  /* 0x0000000379127210 */ /* 0x002fe20007fde0ff */
        /* <DEDUP_REMOVED lines=9> */
[----:B--2---:R-:W-:Y:S02]  /*8fc10*/  IMAD.MOV.U32 R110, RZ, RZ, R105 ;  /* 0x000000ffff6e7224 */ /* 0x004fe400078e0069 */
[----:B------:R-:W-:Y:S02]  /*8fc20*/  IMAD.MOV.U32 R105, RZ, RZ, R104 ;  /* 0x000000ffff697224 */ /* 0x000fe400078e0068 */
[----:B------:R-:W2:Y:S01]  /*8fc30*/  LDL.LU R104, [R1+0x630] ;  /* 0x0006300001687983 */ /* 0x000ea20000300800 */
[----:B------:R-:W-:Y:S01]  /*8fc40*/  IMAD.X R21, R16, 0x1, R5, P5 ;  /* 0x0000000110157824 */ /* 0x000fe200028e0605 */
[----:B------:R-:W-:Y:S02]  /*8fc50*/  SHF.R.S32.HI R17, RZ, 0x1f, R120 ;  /* 0x0000001fff117819 */ /* 0x000fe40000011478 */
[----:B----4-:R-:W-:-:S02]  /*8fc60*/  IADD3 R14, P4, R120, R2, RZ ;  /* 0x00000002780e7210 */ /* 0x010fc40007f9e0ff */
[----:B------:R0:W-:Y:S01]  /*8fc70*/  STL.64 [R1+0x840], R20 ;  /* 0x0008401401007387 */ /* 0x0001e20000100a00 */
[----:B------:R-:W-:Y:S02]  /*8fc80*/  IMAD.X R19, R16, 0x1, R4, P6 ;  /* 0x0000000110137824 */ /* 0x000fe400030e0604 */
        /* <DEDUP_REMOVED lines=12> */
[----:B------:R0:W-:Y:S04]  /*8fd50*/  STL.64 [R1+0x838], R18 ;  /* 0x0008381201007387 */ /* 0x0001e80000100a00 */
[----:B------:R1:W-:Y:S01]  /*8fd60*/  STL.64 [R1+0x830], R14 ;  /* 0x0008300e01007387 */ /* 0x0003e20000100a00 */
[----:B--2---:R-:W-:-:S02]  /*8fd70*/  IMAD.MOV.U32 R105, RZ, RZ, R104 ;  /* 0x000000ffff697224 */ /* 0x004fc400078e0068 */
[----:B---3--:R-:W-:Y:S02]  /*8fd80*/  IMAD.MOV.U32 R104, RZ, RZ, R96 ;  /* 0x000000ffff687224 */ /* 0x008fe400078e0060 */
        /* <DEDUP_REMOVED lines=8> */
[----:B------:R-:W-:Y:S02]  /*8fe10*/  IMAD.X R21, R17, 0x1, R4, P5 ;  /* 0x0000000111157824 */ /* 0x000fe400028e0604 */
[----:B------:R-:W-:Y:S02]  /*8fe20*/  IMAD.MOV.U32 R117, RZ, RZ, R116 ;  /* 0x000000ffff757224 */ /* 0x000fe400078e0074 */
[----:B------:R-:W-:Y:S02]  /*8fe30*/  IMAD.X R19, R16, 0x1, R5, P4 ;  /* 0x0000000110137824 */ /* 0x000fe400020e0605 */
[----:B------:R-:W-:-:S02]  /*8fe40*/  IMAD.MOV.U32 R116, RZ, RZ, R115 ;  /* 0x000000ffff747224 */ /* 0x000fc400078e0073 */
[----:B------:R-:W-:Y:S02]  /*8fe50*/  IMAD.X R15, R16, 0x1, R4, P6 ;  /* 0x00000001100f7824 */ /* 0x000fe400030e0604 */
        /* <DEDUP_REMOVED lines=23> */
[----:B------:R-:W-:Y:S02]  /*8ffd0*/  IMAD.MOV.U32 R95, RZ, RZ, R94 ;  /* 0x000000ffff5f7224 */ /* 0x000fe400078e005e */
[----:B------:R-:W-:Y:S02]  /*8ffe0*/  IMAD.MOV.U32 R94, RZ, RZ, R93 ;  /* 0x000000ffff5e7224 */ /* 0x000fe400078e005d */
[----:B------:R-:W2:Y:S01]  /*8fff0*/  LDL.LU R93, [R1+0x41c] ;  /* 0x00041c00015d7983 */ /* 0x000ea20000300800 */
[----:B------:R-:W-:Y:S01]  /*90000*/  IMAD.X R21, R16, 0x1, R5, P5 ;  /* 0x0000000110157824 */ /* 0x000fe200028e0605 */
[----:B------:R-:W-:Y:S02]  /*90010*/  SHF.R.S32.HI R17, RZ, 0x1f, R122 ;  /* 0x0000001fff117819 */ /* 0x000fe4000001147a */
[----:B---3--:R-:W-:-:S02]  /*90020*/  IADD3 R14, P4, R122, R2, RZ ;  /* 0x000000027a0e7210 */ /* 0x008fc40007f9e0ff */
        /* <DEDUP_REMOVED lines=16> */
[----:B------:R-:W-:Y:S02]  /*90130*/  IMAD.MOV.U32 R96, RZ, RZ, R95 ;  /* 0x000000ffff607224 */ /* 0x000fe400078e005f */
        /* <DEDUP_REMOVED lines=48> */
[C---:B------:R-:W-:Y:S01]  /*90440*/  IMAD.X R21, R16.reuse, 0x1, R5, P5 ;  /* 0x0000000110157824 */ /* 0x040fe200028e0605 */
[----:B------:R-:W-:Y:S02]  /*90450*/  SHF.R.S32.HI R17, RZ, 0x1f, R121 ;  /* 0x0000001fff117819 */ /* 0x000fe40000011479 */
[C---:B---3--:R-:W-:Y:S02]  /*90460*/  IADD3 R14, P4, R121.reuse, R2, RZ ;  /* 0x00000002790e7210 */ /* 0x048fe40007f9e0ff */
[----:B------:R0:W-:Y:S01]  /*90470*/  STL.64 [R1+0x778], R20 ;  /* 0x0007781401007387 */ /* 0x0001e20000100a00 */
[----:B------:R-:W-:Y:S01]  /*90480*/  IMAD.X R19, R16, 0x1, R4, P6 ;  /* 0x0000000110137824 */ /* 0x000fe200030e0604 */
[----:B0-----:R-:W-:Y:S01]  /*90490*/  IADD3 R20, P5, R121, R3, RZ ;  /* 0x0000000379147210 */ /* 0x001fe20007fbe0ff */
        /* <DEDUP_REMOVED lines=10> */
[----:B------:R-:W-:Y:S02]  /*90540*/  IMAD.X R15, R17, 0x1, R5, P4 ;  /* 0x00000001110f7824 */ /* 0x000fe400020e0605 */
        /* <DEDUP_REMOVED lines=21> */
[----:B------:R-:W-:Y:S02]  /*906a0*/  IMAD.X R21, R17, 0x1, R4, P5 ;  /* 0x0000000111157824 */ /* 0x000fe400028e0604 */
[----:B------:R-:W-:Y:S02]  /*906b0*/  IMAD.MOV.U32 R101, RZ, RZ, R100 ;  /* 0x000000ffff657224 */ /* 0x000fe400078e0064 */
[C---:B------:R-:W-:Y:S02]  /*906c0*/  IMAD.X R19, R16.reuse, 0x1, R5, P4 ;  /* 0x0000000110137824 */ /* 0x040fe400020e0605 */
[----:B------:R-:W-:Y:S02]  /*906d0*/  IMAD.MOV.U32 R100, RZ, RZ, R99 ;  /* 0x000000ffff647224 */ /* 0x000fe400078e0063 */
[----:B------:R-:W-:Y:S02]  /*906e0*/  IMAD.X R15, R16, 0x1, R4, P6 ;  /* 0x00000001100f7824 */ /* 0x000fe400030e0604 */
[----:B------:R-:W-:-:S02]  /*906f0*/  IMAD.MOV.U32 R99, RZ, RZ, R98 ;  /* 0x000000ffff637224 */ /* 0x000fc400078e0062 */
        /* <DEDUP_REMOVED lines=29> */
[----:B------:R-:W2:Y:S01]  /*908d0*/  LDL.LU R93, [R1+0x43c] ;  /* 0x00043c00015d7983 */ /* 0x000ea20000300800 */
[----:B------:R-:W-:Y:S01]  /*908e0*/  IMAD.X R21, R16, 0x1, R5, P5 ;  /* 0x0000000110157824 */ /* 0x000fe200028e0605 */
[----:B------:R-:W-:Y:S02]  /*908f0*/  SHF.R.S32.HI R17, RZ, 0x1f, R120 ;  /* 0x0000001fff117819 */ /* 0x000fe40000011478 */
[C---:B---3--:R-:W-:Y:S02]  /*90900*/  IADD3 R14, P4, R120.reuse, R2, RZ ;  /* 0x00000002780e7210 */ /* 0x048fe40007f9e0ff */
        /* <DEDUP_REMOVED lines=77> */
[----:B------:R-:W-:Y:S01]  /*90de0*/  IMAD.X R21, R16, 0x1, R5, P5 ;  /* 0x0000000110157824 */ /* 0x000fe200028e0605 */
[----:B------:R-:W-:Y:S02]  /*90df0*/  SHF.R.S32.HI R17, RZ, 0x1f, R122 ;  /* 0x0000001fff117819 */ /* 0x000fe4000001147a */
[----:B---3--:R-:W-:-:S02]  /*90e00*/  IADD3 R14, P4, R122, R2, RZ ;  /* 0x000000027a0e7210 */ /* 0x008fc40007f9e0ff */
        /* <DEDUP_REMOVED lines=19> */
[----:B------:R-:W-:Y:S02]  /*90f40*/  IMAD.MOV.U32 R98, RZ, RZ, R97 ;  /* 0x000000ffff627224 */ /* 0x000fe400078e0061 */
        /* <DEDUP_REMOVED lines=32> */
[----:B------:R-:W-:Y:S01]  /*91150*/  STL.64 [R1+0x6f8], R18 ;  /* 0x0006f81201007387 */ /* 0x000fe20000100a00 */
[----:B------:R-:W-:-:S03]  /*91160*/  IMAD.MOV.U32 R95, RZ, RZ, R94 ;  /* 0x000000ffff5f7224 */ /* 0x000fc600078e005e */
[----:B------:R1:W-:Y:S01]  /*91170*/  STL.64 [R1+0x6f0], R14 ;  /* 0x0006f00e01007387 */ /* 0x0003e20000100a00 */
[----:B--2---:R-:W-:-:S03]  /*91180*/  IMAD.MOV.U32 R94, RZ, RZ, R93 ;  /* 0x000000ffff5e7224 */ /* 0x004fc600078e005d */
[----:B------:R-:W2:Y:S01]  /*91190*/  LDL.LU R93, [R1+0x450] ;  /* 0x00045000015d7983 */ /* 0x000ea20000300800 */
        /* <DEDUP_REMOVED lines=22> */
[----:B------:R-:W-:Y:S02]  /*91300*/  SHF.R.S32.HI R16, RZ, 0x1f, R122 ;  /* 0x0000001fff107819 */ /* 0x000fe4000001147a */
[----:B0-----:R-:W-:-:S05]  /*91310*/  IADD3 R20, P5, R122, R2, RZ ;  /* 0x000000027a147210 */ /* 0x001fca0007fbe0ff */
[----:B------:R-:W-:Y:S01]  /*91320*/  IMAD.X R21, R16, 0x1, R5, P5 ;  /* 0x0000000110157824 */ /* 0x000fe200028e0605 */
[----:B------:R-:W-:Y:S02]  /*91330*/  SHF.R.S32.HI R17, RZ, 0x1f, R121 ;  /* 0x0000001fff117819 */ /* 0x000fe40000011479 */
[C---:B-1----:R-:W-:Y:S02]  /*91340*/  IADD3 R14, P4, R121.reuse, R2, RZ ;  /* 0x00000002790e7210 */ /* 0x042fe40007f9e0ff */
[----:B------:R0:W-:Y:S02]  /*91350*/  STL.64 [R1+0x6e8], R20 ;  /* 0x0006e81401007387 */ /* 0x0001e40000100a00 */
        /* <DEDUP_REMOVED lines=11> */
[----:B------:R-:W-:Y:S01]  /*91410*/  IADD3 R18, P6, R122, R3, RZ ;  /* 0x000000037a127210 */ /* 0x000fe20007fde0ff */
        /* <DEDUP_REMOVED lines=76> */
[----:B------:R-:W-:-:S02]  /*918e0*/  SHF.R.S32.HI R16, RZ, 0x1f, R121 ;  /* 0x0000001fff107819 */ /* 0x000fc40000011479 */
[----:B0-----:R-:W-:-:S05]  /*918f0*/  IADD3 R20, P5, R121, R2, RZ ;  /* 0x0000000279147210 */ /* 0x001fca0007fbe0ff */
[----:B------:R-:W-:Y:S01]  /*91900*/  IMAD.X R21, R16, 0x1, R5, P5 ;  /* 0x0000000110157824 */ /* 0x000fe200028e0605 */
[----:B-1----:R-:W-:Y:S02]  /*91910*/  IADD3 R18, P6, R121, R3, RZ ;  /* 0x0000000379127210 */ /* 0x002fe40007fde0ff */
[----:B------:R-:W-:Y:S02]  /*91920*/  SHF.R.S32.HI R17, RZ, 0x1f, R120 ;  /* 0x0000001fff117819 */ /* 0x000fe40000011478 */
[----:B---3--:R-:W-:Y:S01]  /*91930*/  IADD3 R14, P4, R120, R2, RZ ;  /* 0x00000002780e7210 */ /* 0x008fe20007f9e0ff */
[----:B------:R0:W-:Y:S01]  /*91940*/  STL.64 [R1+0x6b8], R20 ;  /* 0x0006b81401007387 */ /* 0x0001e20000100a00 */
[----:B------:R-:W-:-:S03]  /*91950*/  IMAD.X R19, R16, 0x1, R4, P6 ;  /* 0x0000000110137824 */ /* 0x000fc600030e0604 */
[----:B------:R-:W-:Y:S01]  /*91960*/  IMAD.X R15, R17, 0x1, R5, P4 ;  /* 0x00000001110f7824 */ /* 0x000fe200020e0605 */
[----:B0-----:R-:W-:Y:S01]  /*91970*/  IADD3 R20, P5, R120, R3, RZ ;  /* 0x0000000378147210 */ /* 0x001fe20007fbe0ff */
[----:B------:R-:W-:Y:S02]  /*91980*/  IMAD.MOV.U32 R120, RZ, RZ, R118 ;  /* 0x000000ffff787224 */ /* 0x000fe400078e0076 */
[----:B------:R-:W-:Y:S02]  /*91990*/  IMAD.MOV.U32 R118, RZ, RZ, R119 ;  /* 0x000000ffff767224 */ /* 0x000fe400078e0077 */
[----:B------:R-:W-:Y:S02]  /*919a0*/  IMAD.MOV.U32 R119, RZ, RZ, R115 ;  /* 0x000000ffff777224 */ /* 0x000fe400078e0073 */
[----:B------:R-:W-:Y:S02]  /*919b0*/  IMAD.MOV.U32 R115, RZ, RZ, R112 ;  /* 0x000000ffff737224 */ /* 0x000fe400078e0070 */
[----:B------:R-:W-:-:S02]  /*919c0*/  IMAD.MOV.U32 R112, RZ, RZ, R95 ;  /* 0x000000ffff707224 */ /* 0x000fc400078e005f */
[----:B------:R-:W-:Y:S01]  /*919d0*/  IMAD.MOV.U32 R95, RZ, RZ, R94 ;  /* 0x000000ffff5f7224 */ /* 0x000fe200078e005e */
[----:B------:R0:W-:Y:S04]  /*919e0*/  STL.64 [R1+0x6b0], R18 ;  /* 0x0006b01201007387 */ /* 0x0001e80000100a00 */
[----:B------:R1:W-:Y:S01]  /*919f0*/  STL.64 [R1+0x6a8], R14 ;  /* 0x0006a80e01007387 */ /* 0x0003e20000100a00 */
[----:B--2---:R-:W-:Y:S02]  /*91a00*/  IMAD.MOV.U32 R94, RZ, RZ, R93 ;  /* 0x000000ffff5e7224 */ /* 0x004fe400078e005d */
[----:B------:R-:W-:Y:S02]  /*91a10*/  IMAD.MOV.U32 R93, RZ, RZ, R92 ;  /* 0x000000ffff5d7224 */ /* 0x000fe400078e005c */
[----:B------:R-:W-:-:S02]  /*91a20*/  IMAD.MOV.U32 R92, RZ, RZ, R91 ;  /* 0x000000ffff5c7224 */ /* 0x000fc400078e005b */
        /* <DEDUP_REMOVED lines=30> */
[----:B--2---:R-:W-:Y:S02]  /*91c10*/  IMAD.MOV.U32 R92, RZ, RZ, R91 ;  /* 0x000000ffff5c7224 */ /* 0x004fe400078e005b */
[----:B------:R-:W2:Y:S01]  /*91c20*/  LDL.LU R91, [R1+0x7ac] ;  /* 0x0007ac00015b7983 */ /* 0x000ea20000300800 */
[----:B------:R-:W-:Y:S02]  /*91c30*/  SHF.R.S32.HI R16, RZ, 0x1f, R120 ;  /* 0x0000001fff107819 */ /* 0x000fe40000011478 */
[----:B0-----:R-:W-:-:S02]  /*91c40*/  IADD3 R20, P5, R120, R2, RZ ;  /* 0x0000000278147210 */ /* 0x001fc40007fbe0ff */
[----:B-1----:R-:W-:Y:S01]  /*91c50*/  IADD3 R18, P6, R120, R3, RZ ;  /* 0x0000000378127210 */ /* 0x002fe20007fde0ff */
[----:B------:R-:W-:Y:S02]  /*91c60*/  IMAD.MOV.U32 R120, RZ, RZ, R118 ;  /* 0x000000ffff787224 */ /* 0x000fe400078e0076 */
[----:B------:R-:W-:Y:S02]  /*91c70*/  IMAD.MOV.U32 R118, RZ, RZ, R119 ;  /* 0x000000ffff767224 */ /* 0x000fe400078e0077 */
[----:B------:R-:W-:Y:S02]  /*91c80*/  IMAD.MOV.U32 R119, RZ, RZ, R116 ;  /* 0x000000ffff777224 */ /* 0x000fe400078e0074 */
[----:B------:R-:W-:Y:S02]  /*91c90*/  IMAD.X R21, R16, 0x1, R5, P5 ;  /* 0x0000000110157824 */ /* 0x000fe400028e0605 */
[----:B------:R-:W-:Y:S02]  /*91ca0*/  IMAD.MOV.U32 R116, RZ, RZ, R115 ;  /* 0x000000ffff747224 */ /* 0x000fe400078e0073 */
[----:B------:R-:W-:-:S02]  /*91cb0*/  IMAD.MOV.U32 R115, RZ, RZ, R95 ;  /* 0x000000ffff737224 */ /* 0x000fc400078e005f */
[----:B------:R-:W-:Y:S02]  /*91cc0*/  IMAD.MOV.U32 R95, RZ, RZ, R94 ;  /* 0x000000ffff5f7224 */ /* 0x000fe400078e005e */
[----:B------:R-:W-:Y:S01]  /*91cd0*/  IMAD.MOV.U32 R94, RZ, RZ, R93 ;  /* 0x000000ffff5e7224 */ /* 0x000fe200078e005d */
[----:B------:R0:W-:Y:S01]  /*91ce0*/  STL.64 [R1+0x688], R20 ;  /* 0x0006881401007387 */ /* 0x0001e20000100a00 */
[----:B------:R-:W-:Y:S02]  /*91cf0*/  IMAD.MOV.U32 R93, RZ, RZ, R92 ;  /* 0x000000ffff5d7224 */ /* 0x000fe400078e005c */
[----:B--2---:R-:W-:Y:S02]  /*91d00*/  IMAD.MOV.U32 R92, RZ, RZ, R91 ;  /* 0x000000ffff5c7224 */ /* 0x004fe400078e005b */
[----:B------:R-:W2:Y:S01]  /*91d10*/  LDL.LU R91, [R1+0x210] ;  /* 0x00021000015b7983 */ /* 0x000ea20000300800 */
[----:B------:R-:W-:Y:S02]  /*91d20*/  SHF.R.S32.HI R17, RZ, 0x1f, R123 ;  /* 0x0000001fff117819 */ /* 0x000fe4000001147b */
[C---:B---3--:R-:W-:Y:S01]  /*91d30*/  IADD3 R14, P4, R123.reuse, R2, RZ ;  /* 0x000000027b0e7210 */ /* 0x048fe20007f9e0ff */
[----:B------:R-:W-:Y:S01]  /*91d40*/  IMAD.X R19, R16, 0x1, R4, P6 ;  /* 0x0000000110137824 */ /* 0x000fe200030e0604 */
[----:B0-----:R-:W-:Y:S01]  /*91d50*/  IADD3 R20, P5, R123, R3, RZ ;  /* 0x000000037b147210 */ /* 0x001fe20007fbe0ff */
[----:B------:R-:W-:-:S02]  /*91d60*/  IMAD.MOV.U32 R123, RZ, RZ, R118 ;  /* 0x000000ffff7b7224 */ /* 0x000fc400078e0076 */
[----:B------:R-:W-:Y:S01]  /*91d70*/  IMAD.X R15, R17, 0x1, R5, P4 ;  /* 0x00000001110f7824 */ /* 0x000fe200020e0605 */
[----:B------:R0:W-:Y:S01]  /*91d80*/  STL.64 [R1+0x680], R18 ;  /* 0x0006801201007387 */ /* 0x0001e20000100a00 */
[----:B------:R-:W-:Y:S01]  /*91d90*/  IMAD.MOV.U32 R118, RZ, RZ, R116 ;  /* 0x000000ffff767224 */ /* 0x000fe200078e0074 */
[----:B------:R-:W-:Y:S01]  /*91da0*/  SHF.R.S32.HI R16, RZ, 0x1f, R123 ;  /* 0x0000001fff107819 */ /* 0x000fe2000001147b */
[----:B------:R-:W-:Y:S01]  /*91db0*/  IMAD.MOV.U32 R116, RZ, RZ, R115 ;  /* 0x000000ffff747224 */ /* 0x000fe200078e0073 */
[----:B------:R1:W-:Y:S01]  /*91dc0*/  STL.64 [R1+0x678], R14 ;  /* 0x0006780e01007387 */ /* 0x0003e20000100a00 */
[----:B------:R-:W-:Y:S02]  /*91dd0*/  IMAD.MOV.U32 R115, RZ, RZ, R95 ;  /* 0x000000ffff737224 */ /* 0x000fe400078e005f */
[----:B------:R-:W-:Y:S01]  /*91de0*/  IMAD.MOV.U32 R95, RZ, RZ, R94 ;  /* 0x000000ffff5f7224 */ /* 0x000fe200078e005e */
[C---:B0-----:R-:W-:Y:S01]  /*91df0*/  IADD3 R18, P4, R123.reuse, R2, RZ ;  /* 0x000000027b127210 */ /* 0x041fe20007f9e0ff */
[----:B------:R-:W-:Y:S01]  /*91e00*/  IMAD.MOV.U32 R94, RZ, RZ, R93 ;  /* 0x000000ffff5e7224 */ /* 0x000fe200078e005d */
[----:B-1----:R-:W-:Y:S01]  /*91e10*/  IADD3 R14, P6, R123, R3, RZ ;  /* 0x000000037b0e7210 */ /* 0x002fe20007fde0ff */
[----:B------:R-:W-:-:S02]  /*91e20*/  IMAD.MOV.U32 R123, RZ, RZ, R118 ;  /* 0x000000ffff7b7224 */ /* 0x000fc400078e0076 */
[----:B------:R-:W-:Y:S02]  /*91e30*/  IMAD.X R21, R17, 0x1, R4, P5 ;  /* 0x0000000111157824 */ /* 0x000fe400028e0604 */
[----:B------:R-:W-:Y:S02]  /*91e40*/  IMAD.MOV.U32 R118, RZ, RZ, R119 ;  /* 0x000000ffff767224 */ /* 0x000fe400078e0077 */
[----:B------:R-:W-:Y:S02]  /*91e50*/  IMAD.MOV.U32 R93, RZ, RZ, R92 ;  /* 0x000000ffff5d7224 */ /* 0x000fe400078e005c */
[C---:B------:R-:W-:Y:S02]  /*91e60*/  IMAD.X R19, R16.reuse, 0x1, R5, P4 ;  /* 0x0000000110137824 */ /* 0x040fe400020e0605 */
[----:B------:R-:W-:Y:S02]  /*91e70*/  IMAD.MOV.U32 R119, RZ, RZ, R117 ;  /* 0x000000ffff777224 */ /* 0x000fe400078e0075 */
[----:B------:R-:W-:-:S02]  /*91e80*/  IMAD.X R15, R16, 0x1, R4, P6 ;  /* 0x00000001100f7824 */ /* 0x000fc400030e0604 */
[----:B------:R-:W-:Y:S02]  /*91e90*/  IMAD.MOV.U32 R117, RZ, RZ, R116 ;  /* 0x000000ffff757224 */ /* 0x000fe400078e0074 */
[----:B------:R-:W-:Y:S02]  /*91ea0*/  IMAD.MOV.U32 R116, RZ, RZ, R115 ;  /* 0x000000ffff747224 */ /* 0x000fe400078e0073 */
[----:B------:R-:W-:Y:S02]  /*91eb0*/  IMAD.MOV.U32 R115, RZ, RZ, R95 ;  /* 0x000000ffff737224 */ /* 0x000fe400078e005f */
[----:B------:R-:W-:Y:S02]  /*91ec0*/  IMAD.MOV.U32 R95, RZ, RZ, R94 ;  /* 0x000000ffff5f7224 */ /* 0x000fe400078e005e */
[----:B------:R-:W-:Y:S02]  /*91ed0*/  IMAD.MOV.U32 R94, RZ, RZ, R93 ;  /* 0x000000ffff5e7224 */ /* 0x000fe400078e005d */
[----:B--2---:R-:W-:-:S02]  /*91ee0*/  IMAD.MOV.U32 R92, RZ, RZ, R91 ;  /* 0x000000ffff5c7224 */ /* 0x004fc400078e005b */
[----:B------:R-:W2:Y:S02]  /*91ef0*/  LDL.LU R91, [R1+0x240] ;  /* 0x00024000015b7983 */ /* 0x000ea40000300800 */
[----:B------:R-:W-:Y:S02]  /*91f00*/  IMAD.MOV.U32 R93, RZ, RZ, R92 ;  /* 0x000000ffff5d7224 */ /* 0x000fe400078e005c */
[----:B------:R0:W-:Y:S04]  /*91f10*/  STL.64 [R1+0x670], R20 ;  /* 0x0006701401007387 */ /* 0x0001e80000100a00 */
[----:B------:R1:W-:Y:S04]  /*91f20*/  STL.64 [R1+0x668], R18 ;  /* 0x0006681201007387 */ /* 0x0003e80000100a00 */
[----:B------:R3:W-:Y:S04]  /*91f30*/  STL.64 [R1+0x660], R14 ;  /* 0x0006600e01007387 */ /* 0x0007e80000100a00 */
[----:B------:R-:W4:Y:S01]  /*91f40*/  LDL.LU R92, [R1+0x214] ;  /* 0x00021400015c7983 */ /* 0x000f220000300800 */
        /* <DEDUP_REMOVED lines=20> */
[----:B----4-:R-:W-:-:S03]  /*92090*/  IMAD.MOV.U32 R93, RZ, RZ, R92 ;  /* 0x000000ffff5d7224 */ /* 0x010fc600078e005c */
[----:B------:R-:W3:Y:S01]  /*920a0*/  LDL.LU R92, [R1+0x220] ;  /* 0x00022000015c7983 */ /* 0x000ee20000300800 */
[----:B------:R-:W-:Y:S02]  /*920b0*/  SHF.R.S32.HI R16, RZ, 0x1f, R122 ;  /* 0x0000001fff107819 */ /* 0x000fe4000001147a */
[C---:B0-----:R-:W-:Y:S01]  /*920c0*/  IADD3 R18, P4, R122.reuse, R2, RZ ;  /* 0x000000027a127210 */ /* 0x041fe20007f9e0ff */
[----:B------:R-:W-:Y:S01]  /*920d0*/  IMAD.X R21, R17, 0x1, R4, P5 ;  /* 0x0000000111157824 */ /* 0x000fe200028e0604 */
[----:B-1----:R-:W-:Y:S01]  /*920e0*/  IADD3 R14, P6, R122, R3, RZ ;  /* 0x000000037a0e7210 */ /* 0x002fe20007fde0ff */
[----:B------:R-:W-:Y:S02]  /*920f0*/  IMAD.MOV.U32 R122, RZ, RZ, R118 ;  /* 0x000000ffff7a7224 */ /* 0x000fe400078e0076 */
[C---:B------:R-:W-:Y:S01]  /*92100*/  IMAD.X R19, R16.reuse, 0x1, R5, P4 ;  /* 0x0000000110137824 */ /* 0x040fe200020e0605 */
[----:B------:R0:W-:Y:S01]  /*92110*/  STL.64 [R1+0x640], R20 ;  /* 0x0006401401007387 */ /* 0x0001e20000100a00 */
[----:B------:R-:W-:Y:S01]  /*92120*/  IMAD.X R15, R16, 0x1, R4, P6 ;  /* 0x00000001100f7824 */ /* 0x000fe200030e0604 */
[----:B------:R-:W-:Y:S01]  /*92130*/  SHF.R.S32.HI R16, RZ, 0x1f, R122 ;  /* 0x0000001fff107819 */ /* 0x000fe2000001147a */
[----:B------:R-:W-:Y:S01]  /*92140*/  IMAD.MOV.U32 R118, RZ, RZ, R119 ;  /* 0x000000ffff767224 */ /* 0x000fe200078e0077 */
[----:B------:R1:W-:Y:S01]  /*92150*/  STL.64 [R1+0x638], R18 ;  /* 0x0006381201007387 */ /* 0x0003e20000100a00 */
[----:B------:R-:W-:-:S02]  /*92160*/  IMAD.MOV.U32 R119, RZ, RZ, R117 ;  /* 0x000000ffff777224 */ /* 0x000fc400078e0075 */
[----:B------:R-:W-:Y:S01]  /*92170*/  IMAD.MOV.U32 R117, RZ, RZ, R116 ;  /* 0x000000ffff757224 */ /* 0x000fe200078e0074 */
[C---:B0-----:R-:W-:Y:S01]  /*92180*/  IADD3 R20, P6, R122.reuse, R2, RZ ;  /* 0x000000027a147210 */ /* 0x041fe20007fde0ff */
[----:B------:R-:W-:Y:S01]  /*92190*/  IMAD.MOV.U32 R116, RZ, RZ, R115 ;  /* 0x000000ffff747224 */ /* 0x000fe200078e0073 */
[----:B-1----:R-:W-:Y:S01]  /*921a0*/  IADD3 R18, P4, R122, R3, RZ ;  /* 0x000000037a127210 */ /* 0x002fe20007f9e0ff */
[----:B------:R0:W-:Y:S01]  /*921b0*/  STL.64 [R1+0x630], R14 ;  /* 0x0006300e01007387 */ /* 0x0001e20000100a00 */
[----:B------:R-:W-:Y:S01]  /*921c0*/  IMAD.MOV.U32 R115, RZ, RZ, R95 ;  /* 0x000000ffff737224 */ /* 0x000fe200078e005f */
[----:B------:R-:W-:Y:S01]  /*921d0*/  SHF.R.S32.HI R17, RZ, 0x1f, R121 ;  /* 0x0000001fff117819 */ /* 0x000fe20000011479 */
[C---:B------:R-:W-:Y:S02]  /*921e0*/  IMAD.X R21, R16.reuse, 0x1, R5, P6 ;  /* 0x0000000110157824 */ /* 0x040fe400030e0605 */
[----:B------:R-:W-:Y:S02]  /*921f0*/  IMAD.MOV.U32 R95, RZ, RZ, R94 ;  /* 0x000000ffff5f7224 */ /* 0x000fe400078e005e */
[----:B------:R-:W-:-:S02]  /*92200*/  IMAD.X R19, R16, 0x1, R4, P4 ;  /* 0x0000000110137824 */ /* 0x000fc400020e0604 */
[----:B------:R-:W-:Y:S01]  /*92210*/  IMAD.MOV.U32 R94, RZ, RZ, R93 ;  /* 0x000000ffff5e7224 */ /* 0x000fe200078e005d */
[----:B0-----:R-:W-:-:S05]  /*92220*/  IADD3 R14, P5, R121, R2, RZ ;  /* 0x00000002790e7210 */ /* 0x001fca0007fbe0ff */
[----:B------:R-:W-:Y:S01]  /*92230*/  IMAD.X R15, R17, 0x1, R5, P5 ;  /* 0x00000001110f7824 */ /* 0x000fe200028e0605 */
[----:B------:R-:W-:Y:S02]  /*92240*/  SHF.R.S32.HI R16, RZ, 0x1f, R120 ;  /* 0x0000001fff107819 */ /* 0x000fe40000011478 */
[----:B------:R-:W-:Y:S01]  /*92250*/  LOP3.LUT R13, R13, 0xf7ffffff, RZ, 0xc0, !PT ;  /* 0xf7ffffff0d0d7812 */ /* 0x000fe200078ec0ff */
[----:B------:R-:W-:Y:S01]  /*92260*/  UMOV UR45, UR15 ;  /* 0x0000000f002d7c82 */ /* 0x000fe20008000000 */
[----:B------:R-:W-:Y:S01]  /*92270*/  UMOV UR48, UR18 ;  /* 0x0000001200307c82 */ /* 0x000fe20008000000 */
[----:B------:R-:W-:Y:S01]  /*92280*/  UMOV UR56, UR11 ;  /* 0x0000000b00387c82 */ /* 0x000fe20008000000 */
[----:B------:R-:W-:Y:S01]  /*92290*/  UMOV UR51, UR19 ;  /* 0x0000001300337c82 */ /* 0x000fe20008000000 */
[----:B------:R-:W-:Y:S01]  /*922a0*/  ULDC.64 UR18, c[0x0][0x228] ;  /* 0x00008a0000127ab9 */ /* 0x000fe20000000a00 */
[----:B------:R-:W-:Y:S01]  /*922b0*/  MOV R23, UR56 ;  /* 0x0000003800177c02 */ /* 0x000fe20008000f00 */
[----:B------:R-:W-:Y:S01]  /*922c0*/  UMOV UR56, UR18 ;  /* 0x0000001200387c82 */ /* 0x000fe20008000000 */
[----:B---3--:R-:W-:-:S02]  /*922d0*/  IMAD.MOV.U32 R93, RZ, RZ, R92 ;  /* 0x000000ffff5d7224 */ /* 0x008fc400078e005c */
[----:B------:R-:W3:Y:S04]  /*922e0*/  LDL.LU R92, [R1+0x224] ;  /* 0x00022400015c7983 */ /* 0x000ee80000300800 */
[----:B------:R-:W-:Y:S04]  /*922f0*/  STL.64 [R1+0x628], R20 ;  /* 0x0006281401007387 */ /* 0x000fe80000100a00 */
[----:B------:R0:W-:Y:S04]  /*92300*/  STL.64 [R1+0x620], R18 ;  /* 0x0006201201007387 */ /* 0x0001e80000100a00 */
[----:B------:R1:W-:Y:S01]  /*92310*/  STL.64 [R1+0x618], R14 ;  /* 0x0006180e01007387 */ /* 0x0003e20000100a00 */
[----:B0-----:R-:W-:-:S05]  /*92320*/  IADD3 R18, P5, R121, R3, RZ ;  /* 0x0000000379127210 */ /* 0x001fca0007fbe0ff */
[----:B------:R-:W-:Y:S01]  /*92330*/  IMAD.X R19, R17, 0x1, R4, P5 ;  /* 0x0000000111137824 */ /* 0x000fe200028e0604 */
[----:B------:R-:W-:Y:S02]  /*92340*/  ISETP.LT.AND P5, PT, R7, UR6, !P3 ;  /* 0x0000000607007c0c */ /* 0x000fe4000dfa1270 */
[----:B-1----:R-:W-:-:S05]  /*92350*/  IADD3 R14, P4, R120, R3, RZ ;  /* 0x00000003780e7210 */ /* 0x002fca0007f9e0ff */
[----:B------:R-:W-:Y:S01]  /*92360*/  IMAD.X R15, R16, 0x1, R4, P4 ;  /* 0x00000001100f7824 */ /* 0x000fe200020e0604 */
[----:B------:R-:W-:Y:S02]  /*92370*/  ISETP.LT.AND P4, PT, R6, UR8, !P3 ;  /* 0x0000000806007c0c */ /* 0x000fe4000df81270 */
[----:B------:R-:W-:-:S03]  /*92380*/  ISETP.LT.AND P3, PT, R7, UR12, !P2 ;  /* 0x0000000c07007c0c */ /* 0x000fc6000d761270 */
[----:B------:R-:W-:Y:S01]  /*92390*/  @P5 LOP3.LUT R13, R13, 0x8000000, RZ, 0xfc, !PT ;  /* 0x080000000d0d5812 */ /* 0x000fe200078efcff */
[----:B------:R-:W-:Y:S01]  /*923a0*/  UMOV UR6, UR14 ;  /* 0x0000000e00067c82 */ /* 0x000fe20008000000 */
[----:B------:R-:W-:Y:S01]  /*923b0*/  UMOV UR8, UR4 ;  /* 0x0000000400087c82 */ /* 0x000fe20008000000 */
[----:B------:R-:W-:Y:S01]  /*923c0*/  IADD3 R20, P6, R120, R2, RZ ;  /* 0x0000000278147210 */ /* 0x000fe20007fde0ff */
[----:B------:R-:W-:Y:S01]  /*923d0*/  ULDC.64 UR12, c[0x0][0x228] ;  /* 0x00008a00000c7ab9 */ /* 0x000fe20000000a00 */
[----:B------:R-:W-:Y:S01]  /*923e0*/  LOP3.LUT R13, R13, 0xfbffffff, RZ, 0xc0, !PT ;  /* 0xfbffffff0d0d7812 */ /* 0x000fe200078ec0ff */
[----:B------:R-:W-:-:S03]  /*923f0*/  ULDC.64 UR14, c[0x0][0x228] ;  /* 0x00008a00000e7ab9 */ /* 0x000fc60000000a00 */
[----:B------:R-:W-:-:S04]  /*92400*/  @P4 LOP3.LUT R13, R13, 0x4000000, RZ, 0xfc, !PT ;  /* 0x040000000d0d4812 */ /* 0x000fc800078efcff */
[----:B------:R-:W-:-:S04]  /*92410*/  LOP3.LUT R13, R13, 0xfdffffff, RZ, 0xc0, !PT ;  /* 0xfdffffff0d0d7812 */ /* 0x000fc800078ec0ff */
[----:B------:R-:W-:Y:S02]  /*92420*/  @P3 LOP3.LUT R13, R13, 0x2000000, RZ, 0xfc, !PT ;  /* 0x020000000d0d3812 */ /* 0x000fe400078efcff */
[----:B------:R-:W-:Y:S02]  /*92430*/  ISETP.LT.AND P3, PT, R6, UR20, !P2 ;  /* 0x0000001406007c0c */ /* 0x000fe4000d761270 */
[----:B------:R-:W-:Y:S01]  /*92440*/  ISETP.LT.AND P2, PT, R7, UR6, !P1 ;  /* 0x0000000607007c0c */ /* 0x000fe2000cf41270 */
[----:B------:R-:W-:Y:S01]  /*92450*/  IMAD.X R21, R16, 0x1, R5, P6 ;  /* 0x0000000110157824 */ /* 0x000fe200030e0605 */
[----:B------:R-:W-:Y:S01]  /*92460*/  LOP3.LUT R13, R13, 0xfeffffff, RZ, 0xc0, !PT ;  /* 0xfeffffff0d0d7812 */ /* 0x000fe200078ec0ff */
[----:B------:R-:W-:Y:S01]  /*92470*/  UMOV UR4, UR10 ;  /* 0x0000000a00047c82 */ /* 0x000fe20008000000 */
[----:B------:R-:W-:Y:S01]  /*92480*/  ISETP.LT.AND P1, PT, R6, UR40, !P1 ;  /* 0x0000002806007c0c */ /* 0x000fe2000cf21270 */
[C---:B------:R-:W-:Y:S01]  /*92490*/  VIADD R17, R0.reuse, 0x150 ;  /* 0x0000015000117836 */ /* 0x040fe20000000000 */
[----:B------:R-:W-:Y:S01]  /*924a0*/  UMOV UR57, UR15 ;  /* 0x0000000f00397c82 */ /* 0x000fe20008000000 */
[----:B------:R-:W-:Y:S01]  /*924b0*/  UMOV UR46, UR19 ;  /* 0x00000013002e7c82 */ /* 0x000fe20008000000 */
[----:B------:R-:W-:Y:S01]  /*924c0*/  UMOV UR11, UR28 ;  /* 0x0000001c000b7c82 */ /* 0x000fe20008000000 */
[----:B------:R-:W-:Y:S01]  /*924d0*/  UMOV UR44, UR29 ;  /* 0x0000001d002c7c82 */ /* 0x000fe20008000000 */
[----:B------:R-:W-:Y:S01]  /*924e0*/  UMOV UR27, UR35 ;  /* 0x00000023001b7c82 */ /* 0x000fe20008000000 */
[----:B------:R-:W-:Y:S01]  /*924f0*/  @P3 LOP3.LUT R13, R13, 0x1000000, RZ, 0xfc, !PT ;  /* 0x010000000d0d3812 */ /* 0x000fe200078efcff */
[----:B------:R-:W-:Y:S01]  /*92500*/  VIADD R16, R0, 0x154 ;  /* 0x0000015400107836 */ /* 0x000fe20000000000 */
[----:B------:R-:W-:Y:S01]  /*92510*/  UMOV UR10, UR14 ;  /* 0x0000000e000a7c82 */ /* 0x000fe20008000000 */
[----:B------:R-:W-:Y:S01]  /*92520*/  ULDC.64 UR14, c[0x0][0x228] ;  /* 0x00008a00000e7ab9 */ /* 0x000fe20000000a00 */
[----:B------:R-:W-:Y:S01]  /*92530*/  LOP3.LUT R13, R13, 0xff7fffff, RZ, 0xc0, !PT ;  /* 0xff7fffff0d0d7812 */ /* 0x000fe200078ec0ff */
[----:B------:R-:W-:Y:S01]  /*92540*/  ULDC.64 UR18, c[0x0][0x228] ;  /* 0x00008a0000127ab9 */ /* 0x000fe20000000a00 */
[----:B------:R-:W-:Y:S01]  /*92550*/  MOV R152, UR57 ;  /* 0x0000003900987c02 */ /* 0x000fe20008000f00 */
[----:B------:R-:W-:Y:S01]  /*92560*/  ULDC.64 UR28, c[0x0][0x228] ;  /* 0x00008a00001c7ab9 */ /* 0x000fe20000000a00 */
[----:B------:R-:W-:Y:S01]  /*92570*/  @P2 LOP3.LUT R13, R13, 0x800000, RZ, 0xfc, !PT ;  /* 0x008000000d0d2812 */ /* 0x000fe200078efcff */
[----:B------:R-:W-:Y:S01]  /*92580*/  ULDC.64 UR6, c[0x0][0x228] ;  /* 0x00008a0000067ab9 */ /* 0x000fe20000000a00 */
[----:B------:R-:W-:Y:S01]  /*92590*/  ISETP.LT.AND P2, PT, R7, UR8, !P0 ;  /* 0x0000000807007c0c */ /* 0x000fe2000c741270 */
[----:B------:R-:W-:Y:S01]  /*925a0*/  UMOV UR57, UR14 ;  /* 0x0000000e00397c82 */ /* 0x000fe20008000000 */
[----:B------:R-:W-:Y:S01]  /*925b0*/  LOP3.LUT R13, R13, 0xffbfffff, RZ, 0xc0, !PT ;  /* 0xffbfffff0d0d7812 */ /* 0x000fe200078ec0ff */
[----:B------:R-:W-:Y:S01]  /*925c0*/  UMOV UR43, UR15 ;  /* 0x0000000f002b7c82 */ /* 0x000fe20008000000 */
[----:B------:R-:W-:Y:S01]  /*925d0*/  ULDC.64 UR14, c[0x0][0x228] ;  /* 0x00008a00000e7ab9 */ /* 0x000fe20000000a00 */
[----:B------:R-:W-:Y:S01]  /*925e0*/  UMOV UR49, UR18 ;  /* 0x0000001200317c82 */ /* 0x000fe20008000000 */
[----:B------:R-:W-:Y:S01]  /*925f0*/  @P1 LOP3.LUT R13, R13, 0x400000, RZ, 0xfc, !PT ;  /* 0x004000000d0d1812 */ /* 0x000fe200078efcff */
[----:B------:R-:W-:Y:S01]  /*92600*/  UMOV UR54, UR19 ;  /* 0x0000001300367c82 */ /* 0x000fe20008000000 */
[----:B------:R-:W-:Y:S01]  /*92610*/  ISETP.LT.AND P1, PT, R6, UR32, !P0 ;  /* 0x0000002006007c0c */ /* 0x000fe2000c721270 */
[----:B------:R-:W-:Y:S01]  /*92620*/  UMOV UR53, UR14 ;  /* 0x0000000e00357c82 */ /* 0x000fe20008000000 */
[----:B------:R-:W-:Y:S01]  /*92630*/  LOP3.LUT R13, R13, 0xffdfffff, RZ, 0xc0, !PT ;  /* 0xffdfffff0d0d7812 */ /* 0x000fe200078ec0ff */
[----:B------:R-:W-:Y:S01]  /*92640*/  UMOV UR58, UR15 ;  /* 0x0000000f003a7c82 */ /* 0x000fe20008000000 */
[----:B------:R-:W-:Y:S01]  /*92650*/  ISETP.GE.AND P0, PT, R16, UR21, PT ;  /* 0x0000001510007c0c */ /* 0x000fe2000bf06270 */
[----:B------:R-:W-:Y:S01]  /*92660*/  ULDC.64 UR18, c[0x0][0x228] ;  /* 0x00008a0000127ab9 */ /* 0x000fe20000000a00 */
[----:B------:R-:W-:Y:S01]  /*92670*/  @P2 LOP3.LUT R13, R13, 0x200000, RZ, 0xfc, !PT ;  /* 0x002000000d0d2812 */ /* 0x000fe200078efcff */
[----:B------:R-:W-:Y:S01]  /*92680*/  VIADD R16, R0, 0x152 ;  /* 0x0000015200107836 */ /* 0x000fe20000000000 */
[----:B------:R-:W-:Y:S01]  /*92690*/  ULDC.64 UR14, c[0x0][0x228] ;  /* 0x00008a00000e7ab9 */ /* 0x000fe20000000a00 */
[----:B------:R0:W-:Y:S01]  /*926a0*/  STL.64 [R1+0x610], R20 ;  /* 0x0006101401007387 */ /* 0x0001e20000100a00 */
[----:B------:R-:W-:Y:S01]  /*926b0*/  LOP3.LUT R13, R13, 0xffefffff, RZ, 0xc0, !PT ;  /* 0xffefffff0d0d7812 */ /* 0x000fe200078ec0ff */
[----:B------:R-:W-:Y:S01]  /*926c0*/  ULDC.64 UR8, c[0x0][0x228] ;  /* 0x00008a0000087ab9 */ /* 0x000fe20000000a00 */
[----:B------:R-:W-:Y:S01]  /*926d0*/  MOV R22, UR43 ;  /* 0x0000002b00167c02 */ /* 0x000fe20008000f00 */
[----:B------:R-:W-:Y:S01]  /*926e0*/  ULDC.64 UR20, c[0x0][0x228] ;  /* 0x00008a0000147ab9 */ /* 0x000fe20000000a00 */
[----:B------:R-:W-:-:S02]  /*926f0*/  @P1 LOP3.LUT R13, R13, 0x100000, RZ, 0xfc, !PT ;  /* 0x001000000d0d1812 */ /* 0x000fc400078efcff */
[----:B------:R-:W-:Y:S02]  /*92700*/  ISETP.LT.AND P1, PT, R7, UR4, !P0 ;  /* 0x0000000407007c0c */ /* 0x000fe4000c721270 */
[----:B------:R-:W-:Y:S02]  /*92710*/  ISETP.LT.AND P0, PT, R6, UR24, !P0 ;  /* 0x0000001806007c0c */ /* 0x000fe4000c701270 */
[----:B------:R-:W-:-:S09]  /*92720*/  LOP3.LUT R13, R13, 0xfff7ffff, RZ, 0xc0, !PT ;  /* 0xfff7ffff0d0d7812 */ /* 0x000fd200078ec0ff */
[----:B------:R-:W-:-:S04]  /*92730*/  @P1 LOP3.LUT R13, R13, 0x80000, RZ, 0xfc, !PT ;  /* 0x000800000d0d1812 */ /* 0x000fc800078efcff */
[----:B------:R-:W-:-:S04]  /*92740*/  LOP3.LUT R13, R13, 0xfffbffff, RZ, 0xc0, !PT ;  /* 0xfffbffff0d0d7812 */ /* 0x000fc800078ec0ff */
[----:B------:R-:W-:Y:S02]  /*92750*/  @P0 LOP3.LUT R13, R13, 0x40000, RZ, 0xfc, !PT ;  /* 0x000400000d0d0812 */ /* 0x000fe400078efcff */
[----:B------:R-:W-:Y:S02]  /*92760*/  ISETP.GE.AND P0, PT, R16, UR41, PT ;  /* 0x0000002910007c0c */ /* 0x000fe4000bf06270 */
[----:B------:R-:W-:Y:S01]  /*92770*/  LOP3.LUT R13, R13, 0xfffdffff, RZ, 0xc0, !PT ;  /* 0xfffdffff0d0d7812 */ /* 0x000fe200078ec0ff */
[----:B------:R-:W-:Y:S01]  /*92780*/  VIADD R16, R0, 0x14e ;  /* 0x0000014e00107836 */ /* 0x000fe20000000000 */
[----:B------:R-:W-:Y:S01]  /*92790*/  ISETP.LT.AND P1, PT, R7, UR12, !P0 ;  /* 0x0000000c07007c0c */ /* 0x000fe2000c721270 */
[----:B------:R-:W-:Y:S01]  /*927a0*/  UMOV UR50, UR14 ;  /* 0x0000000e00327c82 */ /* 0x000fe20008000000 */
[----:B------:R-:W-:Y:S01]  /*927b0*/  ISETP.LT.AND P0, PT, R6, UR10, !P0 ;  /* 0x0000000a06007c0c */ /* 0x000fe2000c701270 */
[----:B------:R-:W-:Y:S01]  /*927c0*/  UMOV UR42, UR15 ;  /* 0x0000000f002a7c82 */ /* 0x000fe20008000000 */
[----:B------:R-:W-:Y:S01]  /*927d0*/  ULDC.64 UR14, c[0x0][0x228] ;  /* 0x00008a00000e7ab9 */ /* 0x000fe20000000a00 */
[----:B0-----:R-:W-:Y:S01]  /*927e0*/  MOV R20, UR45 ;  /* 0x0000002d00147c02 */ /* 0x001fe20008000f00 */
[----:B------:R0:W-:Y:S01]  /*927f0*/  STL.64 [R1+0x608], R18 ;  /* 0x0006081201007387 */ /* 0x0001e20000100a00 */
[----:B------:R-:W-:Y:S01]  /*92800*/  LOP3.LUT R12, R12, 0x7fffffff, RZ, 0xc0, !PT ;  /* 0x7fffffff0c0c7812 */ /* 0x000fe200078ec0ff */
[----:B------:R-:W-:Y:S01]  /*92810*/  UMOV UR4, UR20 ;  /* 0x0000001400047c82 */ /* 0x000fe20008000000 */
[----:B------:R-:W-:Y:S01]  /*92820*/  UMOV UR52, UR21 ;  /* 0x0000001500347c82 */ /* 0x000fe20008000000 */
[----:B------:R-:W-:-:S03]  /*92830*/  ULDC.64 UR40, c[0x0][0x228] ;  /* 0x00008a0000287ab9 */ /* 0x000fc60000000a00 */
[----:B------:R-:W-:Y:S01]  /*92840*/  @P1 LOP3.LUT R13, R13, 0x20000, RZ, 0xfc, !PT ;  /* 0x000200000d0d1812 */ /* 0x000fe200078efcff */
[----:B------:R-:W-:Y:S01]  /*92850*/  UMOV UR45, UR34 ;  /* 0x00000022002d7c82 */ /* 0x000fe20008000000 */
[----:B------:R-:W-:Y:S01]  /*92860*/  ULDC.64 UR34, c[0x0][0x228] ;  /* 0x00008a0000227ab9 */ /* 0x000fe20000000a00 */
[----:B------:R-:W-:Y:S01]  /*92870*/  MOV R21, UR42 ;  /* 0x0000002a00157c02 */ /* 0x000fe20008000f00 */
[----:B------:R-:W-:Y:S01]  /*92880*/  ULDC.64 UR42, c[0x0][0x228] ;  /* 0x00008a00002a7ab9 */ /* 0x000fe20000000a00 */
[----:B------:R-:W-:Y:S01]  /*92890*/  LOP3.LUT R13, R13, 0xfffeffff, RZ, 0xc0, !PT ;  /* 0xfffeffff0d0d7812 */ /* 0x000fe200078ec0ff */
[----:B------:R-:W-:-:S03]  /*928a0*/  ULDC.64 UR20, c[0x0][0x228] ;  /* 0x00008a0000147ab9 */ /* 0x000fc60000000a00 */
[----:B------:R-:W-:Y:S02]  /*928b0*/  @P0 LOP3.LUT R13, R13, 0x10000, RZ, 0xfc, !PT ;  /* 0x000100000d0d0812 */ /* 0x000fe400078efcff */
[----:B------:R-:W-:Y:S02]  /*928c0*/  ISETP.GE.AND P0, PT, R17, UR33, PT ;  /* 0x0000002111007c0c */ /* 0x000fe4000bf06270 */
[----:B------:R-:W-:Y:S01]  /*928d0*/  LOP3.LUT R13, R13, 0xffff7fff, RZ, 0xc0, !PT ;  /* 0xffff7fff0d0d7812 */ /* 0x000fe200078ec0ff */
[----:B------:R-:W-:Y:S01]  /*928e0*/  VIADD R17, R0, 0x14c ;  /* 0x0000014c00117836 */ /* 0x000fe20000000000 */
[----:B------:R-:W-:Y:S02]  /*928f0*/  ISETP.LT.AND P1, PT, R7, UR38, !P0 ;  /* 0x0000002607007c0c */ /* 0x000fe4000c721270 */
[----:B0-----:R-:W-:Y:S02]  /*92900*/  MOV R19, UR44 ;  /* 0x0000002c00137c02 */ /* 0x001fe40008000f00 */
[----:B------:R-:W-:Y:S01]  /*92910*/  MOV R18, UR58 ;  /* 0x0000003a00127c02 */ /* 0x000fe20008000f00 */
[----:B------:R-:W-:Y:S01]  /*92920*/  UMOV UR55, UR43 ;  /* 0x0000002b00377c82 */ /* 0x000fe20008000000 */
[----:B------:R-:W-:Y:S01]  /*92930*/  ISETP.LT.AND P0, PT, R6, UR57, !P0 ;  /* 0x0000003906007c0c */ /* 0x000fe2000c701270 */
[----:B------:R-:W-:Y:S01]  /*92940*/  UMOV UR10, UR40 ;  /* 0x00000028000a7c82 */ /* 0x000fe20008000000 */
[----:B------:R-:W-:-:S05]  /*92950*/  ULDC.64 UR32, c[0x0][0x228] ;  /* 0x00008a0000207ab9 */ /* 0x000fca0000000a00 */
[----:B------:R-:W-:Y:S01]  /*92960*/  @P1 LOP3.LUT R13, R13, 0x8000, RZ, 0xfc, !PT ;  /* 0x000080000d0d1812 */ /* 0x000fe200078efcff */
[----:B------:R-:W-:Y:S01]  /*92970*/  UMOV UR44, UR42 ;  /* 0x0000002a002c7c82 */ /* 0x000fe20008000000 */
[----:B------:R-:W-:Y:S02]  /*92980*/  ULDC.64 UR58, c[0x0][0x228] ;  /* 0x00008a00003a7ab9 */ /* 0x000fe40000000a00 */
        /* <DEDUP_REMOVED lines=9> */
[----:B------:R-:W-:Y:S01]  /*92a20*/  ISETP.GE.AND P0, PT, R17, UR13, PT ;  /* 0x0000000d11007c0c */ /* 0x000fe2000bf06270 */
[----:B------:R-:W-:-:S08]  /*92a30*/  ULDC.64 UR24, c[0x0][0x228] ;  /* 0x00008a0000187ab9 */ /* 0x000fd00000000a00 */
[----:B------:R-:W-:Y:S01]  /*92a40*/  @P2 LOP3.LUT R13, R13, 0x2000, RZ, 0xfc, !PT ;  /* 0x000020000d0d2812 */ /* 0x000fe200078efcff */
[----:B------:R-:W-:Y:S01]  /*92a50*/  VIADD R17, R0, 0x148 ;  /* 0x0000014800117836 */ /* 0x000fe20000000000 */
[----:B------:R-:W-:Y:S01]  /*92a60*/  ULDC.64 UR58, c[0x0][0x228] ;  /* 0x00008a00003a7ab9 */ /* 0x000fe20000000a00 */
[----:B------:R-:W-:Y:S01]  /*92a70*/  ULDC.64 UR12, c[0x0][0x228] ;  /* 0x00008a00000c7ab9 */ /* 0x000fe20000000a00 */
[----:B------:R-:W-:-:S04]  /*92a80*/  LOP3.LUT R13, R13, 0xffffefff, RZ, 0xc0, !PT ;  /* 0xffffefff0d0d7812 */ /* 0x000fc800078ec0ff */
[----:B------:R-:W-:Y:S02]  /*92a90*/  @P1 LOP3.LUT R13, R13, 0x1000, RZ, 0xfc, !PT ;  /* 0x000010000d0d1812 */ /* 0x000fe400078efcff */
[----:B------:R-:W-:Y:S02]  /*92aa0*/  ISETP.LT.AND P1, PT, R7, UR30, !P0 ;  /* 0x0000001e07007c0c */ /* 0x000fe4000c721270 */
[----:B------:R-:W-:Y:S02]  /*92ab0*/  ISETP.LT.AND P0, PT, R6, UR50, !P0 ;  /* 0x0000003206007c0c */ /* 0x000fe4000c701270 */
[----:B------:R-:W-:-:S09]  /*92ac0*/  LOP3.LUT R13, R13, 0xfffff7ff, RZ, 0xc0, !PT ;  /* 0xfffff7ff0d0d7812 */ /* 0x000fd200078ec0ff */
[----:B------:R-:W-:-:S04]  /*92ad0*/  @P1 LOP3.LUT R13, R13, 0x800, RZ, 0xfc, !PT ;  /* 0x000008000d0d1812 */ /* 0x000fc800078efcff */
[----:B------:R-:W-:-:S04]  /*92ae0*/  LOP3.LUT R13, R13, 0xfffffbff, RZ, 0xc0, !PT ;  /* 0xfffffbff0d0d7812 */ /* 0x000fc800078ec0ff */
[----:B------:R-:W-:Y:S02]  /*92af0*/  @P0 LOP3.LUT R13, R13, 0x400, RZ, 0xfc, !PT ;  /* 0x000004000d0d0812 */ /* 0x000fe400078efcff */
[----:B------:R-:W-:-:S04]  /*92b00*/  ISETP.GE.AND P0, PT, R16, UR39, PT ;  /* 0x0000002710007c0c */ /* 0x000fc8000bf06270 */
        /* <DEDUP_REMOVED lines=8> */
[C---:B------:R-:W-:Y:S01]  /*92b90*/  VIADD R16, R0.reuse, 0x146 ;  /* 0x0000014600107836 */ /* 0x040fe20000000000 */
[----:B------:R-:W-:Y:S01]  /*92ba0*/  ISETP.LT.AND P1, PT, R7, UR36, !P0 ;  /* 0x0000002407007c0c */ /* 0x000fe2000c721270 */
[----:B------:R-:W-:Y:S01]  /*92bb0*/  VIADD R17, R0, 0x144 ;  /* 0x0000014400117836 */ /* 0x000fe20000000000 */
[----:B------:R-:W-:Y:S01]  /*92bc0*/  ISETP.LT.AND P0, PT, R6, UR56, !P0 ;  /* 0x0000003806007c0c */ /* 0x000fe2000c701270 */
[----:B------:R-:W-:Y:S01]  /*92bd0*/  UMOV UR42, UR58 ;  /* 0x0000003a002a7c82 */ /* 0x000fe20008000000 */
[----:B------:R-:W-:Y:S01]  /*92be0*/  UMOV UR57, UR12 ;  /* 0x0000000c00397c82 */ /* 0x000fe20008000000 */
[----:B------:R-:W-:Y:S01]  /*92bf0*/  UMOV UR53, UR13 ;  /* 0x0000000d00357c82 */ /* 0x000fe20008000000 */
[----:B------:R-:W-:Y:S01]  /*92c00*/  ULDC.64 UR12, c[0x0][0x228] ;  /* 0x00008a00000c7ab9 */ /* 0x000fe20000000a00 */
[----:B------:R-:W-:Y:S01]  /*92c10*/  UMOV UR38, UR59 ;  /* 0x0000003b00267c82 */ /* 0x000fe20008000000 */
[----:B------:R-:W-:Y:S01]  /*92c20*/  ULDC.64 UR58, c[0x0][0x228] ;  /* 0x00008a00003a7ab9 */ /* 0x000fe20000000a00 */
[----:B------:R-:W-:-:S04]  /*92c30*/  ULDC.64 UR16, c[0x0][0x228] ;  /* 0x00008a0000107ab9 */ /* 0x000fc80000000a00 */
        /* <DEDUP_REMOVED lines=31> */
[----:B------:R-:W-:Y:S01]  /*92e30*/  ISETP.GE.AND P0, PT, R17, UR23, PT ;  /* 0x0000001711007c0c */ /* 0x000fe2000bf06270 */
[C---:B------:R-:W-:Y:S01]  /*92e40*/  VIADD R16, R0.reuse, 0x13e ;  /* 0x0000013e00107836 */ /* 0x040fe20000000000 */
[----:B------:R-:W-:Y:S01]  /*92e50*/  UMOV UR56, UR58 ;  /* 0x0000003a00387c82 */ /* 0x000fe20008000000 */
[----:B------:R-:W-:Y:S01]  /*92e60*/  VIADD R17, R0, 0x13c ;  /* 0x0000013c00117836 */ /* 0x000fe20000000000 */
[----:B------:R-:W-:Y:S01]  /*92e70*/  ISETP.LT.AND P1, PT, R7, UR34, !P0 ;  /* 0x0000002207007c0c */ /* 0x000fe2000c721270 */
[----:B------:R-:W-:Y:S01]  /*92e80*/  UMOV UR11, UR14 ;  /* 0x0000000e000b7c82 */ /* 0x000fe20008000000 */
[----:B------:R-:W-:Y:S01]  /*92e90*/  ISETP.LT.AND P0, PT, R6, UR44, !P0 ;  /* 0x0000002c06007c0c */ /* 0x000fe2000c701270 */
[----:B------:R-:W-:Y:S01]  /*92ea0*/  UMOV UR39, UR15 ;  /* 0x0000000f00277c82 */ /* 0x000fe20008000000 */
[----:B------:R-:W-:Y:S01]  /*92eb0*/  ULDC.64 UR14, c[0x0][0x228] ;  /* 0x00008a00000e7ab9 */ /* 0x000fe20000000a00 */
[----:B------:R-:W-:Y:S01]  /*92ec0*/  UMOV UR36, UR59 ;  /* 0x0000003b00247c82 */ /* 0x000fe20008000000 */
[----:B------:R-:W-:Y:S01]  /*92ed0*/  ULDC.64 UR58, c[0x0][0x228] ;  /* 0x00008a00003a7ab9 */ /* 0x000fe20000000a00 */
[----:B------:R-:W-:-:S06]  /*92ee0*/  ULDC.64 UR22, c[0x0][0x228] ;  /* 0x00008a0000167ab9 */ /* 0x000fcc0000000a00 */
[----:B------:R-:W-:Y:S01]  /*92ef0*/  @P1 LOP3.LUT R12, R12, 0x80000000, RZ, 0xfc, !PT ;  /* 0x800000000c0c1812 */ /* 0x000fe200078efcff */
[----:B------:R-:W-:-:S03]  /*92f00*/  ULDC.64 UR44, c[0x0][0x228] ;  /* 0x00008a00002c7ab9 */ /* 0x000fc60000000a00 */
        /* <DEDUP_REMOVED lines=13> */
[----:B------:R-:W-:Y:S02]  /*92fe0*/  ULDC.64 UR28, c[0x0][0x228] ;  /* 0x00008a00001c7ab9 */ /* 0x000fe40000000a00 */
        /* <DEDUP_REMOVED lines=16> */
[----:B------:R-:W-:-:S08]  /*930f0*/  ULDC.64 UR34, c[0x0][0x228] ;  /* 0x00008a0000227ab9 */ /* 0x000fd00000000a00 */
        /* <DEDUP_REMOVED lines=9> */
[----:B------:R-:W-:Y:S01]  /*93190*/  ULDC.64 UR6, c[0x0][0x228] ;  /* 0x00008a0000067ab9 */ /* 0x000fe20000000a00 */
[----:B------:R-:W-:-:S09]  /*931a0*/  ULDC.64 UR42, c[0x0][0x228] ;  /* 0x00008a00002a7ab9 */ /* 0x000fd20000000a00 */
        /* <DEDUP_REMOVED lines=10> */
[----:B------:R-:W-:-:S09]  /*93250*/  ISETP.GE.AND P0, PT, R17, UR21, PT ;  /* 0x0000001511007c0c */ /* 0x000fd2000bf06270 */
        /* <DEDUP_REMOVED lines=14> */
[----:B------:R-:W-:Y:S01]  /*93340*/  LOP3.LUT R12, R12, 0xfffdffff, RZ, 0xc0, !PT ;  /* 0xfffdffff0c0c7812 */ /* 0x000fe200078ec0ff */
[----:B------:R-:W-:Y:S01]  /*93350*/  VIADD R16, R0, 0x12e ;  /* 0x0000012e00107836 */ /* 0x000fe20000000000 */
[----:B------:R-:W-:Y:S01]  /*93360*/  UMOV UR48, UR20 ;  /* 0x0000001400307c82 */ /* 0x000fe20008000000 */
[----:B------:R-:W-:Y:S01]  /*93370*/  IMAD.U32 R168, RZ, RZ, UR21 ;  /* 0x00000015ffa87e24 */ /* 0x000fe2000f8e00ff */
        /* <DEDUP_REMOVED lines=11> */
[----:B------:R-:W-:-:S10]  /*93430*/  ULDC.64 UR24, c[0x0][0x228] ;  /* 0x00008a0000187ab9 */ /* 0x000fd40000000a00 */
        /* <DEDUP_REMOVED lines=9> */
[----:B------:R-:W-:Y:S01]  /*934d0*/  IMAD.U32 R167, RZ, RZ, UR57 ;  /* 0x00000039ffa77e24 */ /* 0x000fe2000f8e00ff */
[----:B------:R-:W-:Y:S01]  /*934e0*/  ISETP.GE.AND P0, PT, R17, UR17, PT ;  /* 0x0000001111007c0c */ /* 0x000fe2000bf06270 */
[----:B------:R-:W-:-:S08]  /*934f0*/  ULDC.64 UR12, c[0x0][0x228] ;  /* 0x00008a00000c7ab9 */ /* 0x000fd00000000a00 */
[----:B------:R-:W-:Y:S01]  /*93500*/  @P2 LOP3.LUT R12, R12, 0x2000, RZ, 0xfc, !PT ;  /* 0x000020000c0c2812 */ /* 0x000fe200078efcff */
[----:B------:R-:W-:Y:S01]  /*93510*/  VIADD R17, R0, 0x128 ;  /* 0x0000012800117836 */ /* 0x000fe20000000000 */
[----:B------:R-:W-:Y:S01]  /*93520*/  ULDC.64 UR56, c[0x0][0x228] ;  /* 0x00008a0000387ab9 */ /* 0x000fe20000000a00 */
[----:B------:R-:W-:Y:S01]  /*93530*/  LOP3.LUT R11, R11, 0x7fffffff, RZ, 0xc0, !PT ;  /* 0x7fffffff0b0b7812 */ /* 0x000fe200078ec0ff */
[----:B------:R-:W-:Y:S01]  /*93540*/  ULDC.64 UR16, c[0x0][0x228] ;  /* 0x00008a0000107ab9 */ /* 0x000fe20000000a00 */
[----:B------:R-:W-:-:S04]  /*93550*/  LOP3.LUT R12, R12, 0xffffefff, RZ, 0xc0, !PT ;  /* 0xffffefff0c0c7812 */ /* 0x000fc800078ec0ff */
[----:B------:R-:W-:Y:S02]  /*93560*/  @P1 LOP3.LUT R12, R12, 0x1000, RZ, 0xfc, !PT ;  /* 0x000010000c0c1812 */ /* 0x000fe400078efcff */
[----:B------:R-:W-:Y:S02]  /*93570*/  ISETP.LT.AND P1, PT, R7, UR22, !P0 ;  /* 0x0000001607007c0c */ /* 0x000fe4000c721270 */
[----:B------:R-:W-:Y:S01]  /*93580*/  ISETP.LT.AND P0, PT, R6, UR60, !P0 ;  /* 0x0000003c06007c0c */ /* 0x000fe2000c701270 */
[----:B------:R-:W-:Y:S01]  /*93590*/  UMOV UR11, UR56 ;  /* 0x00000038000b7c82 */ /* 0x000fe20008000000 */
[----:B------:R-:W-:Y:S01]  /*935a0*/  LOP3.LUT R12, R12, 0xfffff7ff, RZ, 0xc0, !PT ;  /* 0xfffff7ff0c0c7812 */ /* 0x000fe200078ec0ff */
[----:B------:R-:W-:Y:S01]  /*935b0*/  UMOV UR33, UR16 ;  /* 0x0000001000217c82 */ /* 0x000fe20008000000 */
[----:B------:R-:W-:Y:S01]  /*935c0*/  IMAD.U32 R165, RZ, RZ, UR17 ;  /* 0x00000011ffa57e24 */ /* 0x000fe2000f8e00ff */
[----:B------:R-:W-:Y:S01]  /*935d0*/  ULDC.64 UR16, c[0x0][0x228] ;  /* 0x00008a0000107ab9 */ /* 0x000fe20000000a00 */
[----:B------:R-:W-:Y:S01]  /*935e0*/  UMOV UR32, UR43 ;  /* 0x0000002b00207c82 */ /* 0x000fe20008000000 */
[----:B------:R-:W-:-:S02]  /*935f0*/  LOP3.LUT R10, R10, 0x7fffffff, RZ, 0xc0, !PT ;  /* 0x7fffffff0a0a7812 */ /* 0x000fc400078ec0ff */
[----:B------:R-:W-:Y:S01]  /*93600*/  R2UR UR58, R18 ;  /* 0x00000000123a72ca */ /* 0x000fe200000e0000 */
[----:B------:R-:W-:Y:S01]  /*93610*/  UMOV UR40, UR41 ;  /* 0x0000002900287c82 */ /* 0x000fe20008000000 */
[----:B------:R-:W-:Y:S02]  /*93620*/  @P1 LOP3.LUT R12, R12, 0x800, RZ, 0xfc, !PT ;  /* 0x000008000c0c1812 */ /* 0x000fe400078efcff */
[----:B------:R-:W-:Y:S01]  /*93630*/  R2UR UR44, R19 ;  /* 0x00000000132c72ca */ /* 0x000fe200000e0000 */
[----:B------:R-:W-:Y:S01]  /*93640*/  STL.64 [R1+0x600], R14 ;  /* 0x0006000e01007387 */ /* 0x000fe20000100a00 */
[----:B------:R-:W-:Y:S02]  /*93650*/  LOP3.LUT R12, R12, 0xfffffbff, RZ, 0xc0, !PT ;  /* 0xfffffbff0c0c7812 */ /* 0x000fe400078ec0ff */
[----:B------:R-:W-:Y:S02]  /*93660*/  LOP3.LUT R9, R9, 0x7fffffff, RZ, 0xc0, !PT ;  /* 0x7fffffff09097812 */ /* 0x000fe400078ec0ff */
[----:B------:R-:W-:-:S02]  /*93670*/  LOP3.LUT R8, R8, 0x7fffffff, RZ, 0xc0, !PT ;  /* 0x7fffffff08087812 */ /* 0x000fc400078ec0ff */
[----:B------:R-:W-:Y:S01]  /*93680*/  R2UR UR42, R21 ;  /* 0x00000000152a72ca */ /* 0x000fe200000e0000 */
[----:B------:R-:W-:Y:S01]  /*93690*/  IMAD.U32 R166, RZ, RZ, UR57 ;  /* 0x00000039ffa67e24 */ /* 0x000fe2000f8e00ff */
[----:B------:R-:W-:Y:S01]  /*936a0*/  @P0 LOP3.LUT R12, R12, 0x400, RZ, 0xfc, !PT ;  /* 0x000004000c0c0812 */ /* 0x000fe200078efcff */
[----:B------:R-:W-:Y:S01]  /*936b0*/  ULDC.64 UR60, c[0x0][0x228] ;  /* 0x00008a00003c7ab9 */ /* 0x000fe20000000a00 */
[----:B------:R-:W-:Y:S02]  /*936c0*/  ISETP.GE.AND P0, PT, R16, UR31, PT ;  /* 0x0000001f10007c0c */ /* 0x000fe4000bf06270 */
[----:B------:R-:W-:Y:S01]  /*936d0*/  LOP3.LUT R12, R12, 0xfffffdff, RZ, 0xc0, !PT ;  /* 0xfffffdff0c0c7812 */ /* 0x000fe200078ec0ff */
[----:B------:R-:W-:Y:S01]  /*936e0*/  VIADD R16, R0, 0x126 ;  /* 0x0000012600107836 */ /* 0x000fe20000000000 */
[----:B------:R-:W-:Y:S01]  /*936f0*/  ISETP.LT.AND P1, PT, R7, UR18, !P0 ;  /* 0x0000001207007c0c */ /* 0x000fe2000c721270 */
[----:B------:R-:W-:Y:S01]  /*93700*/  ULDC.64 UR30, c[0x0][0x228] ;  /* 0x00008a00001e7ab9 */ /* 0x000fe20000000a00 */
[----:B------:R-:W-:-:S11]  /*93710*/  ISETP.LT.AND P0, PT, R6, UR4, !P0 ;  /* 0x0000000406007c0c */ /* 0x000fd6000c701270 */
        /* <DEDUP_REMOVED lines=17> */
[----:B------:R-:W-:Y:S01]  /*93830*/  IMAD.U32 R164, RZ, RZ, UR31 ;  /* 0x0000001fffa47e24 */ /* 0x000fe2000f8e00ff */
[----:B------:R-:W-:Y:S01]  /*93840*/  ISETP.LT.AND P1, PT, R6, UR49, !P0 ;  /* 0x0000003106007c0c */ /* 0x000fe2000c721270 */
[----:B------:R-:W-:Y:S01]  /*93850*/  ULDC.64 UR30, c[0x0][0x228] ;  /* 0x00008a00001e7ab9 */ /* 0x000fe20000000a00 */
[----:B------:R-:W-:Y:S01]  /*93860*/  ISETP.GE.AND P0, PT, R17, UR19, PT ;  /* 0x0000001311007c0c */ /* 0x000fe2000bf06270 */
[----:B------:R-:W-:-:S08]  /*93870*/  ULDC.64 UR22, c[0x0][0x228] ;  /* 0x00008a0000167ab9 */ /* 0x000fd00000000a00 */
[----:B------:R-:W-:Y:S01]  /*93880*/  @P2 LOP3.LUT R12, R12, 0x20, RZ, 0xfc, !PT ;  /* 0x000000200c0c2812 */ /* 0x000fe200078efcff */
[----:B------:R-:W-:Y:S01]  /*93890*/  VIADD R17, R0, 0x120 ;  /* 0x0000012000117836 */ /* 0x000fe20000000000 */
[----:B------:R-:W-:Y:S01]  /*938a0*/  UMOV UR10, UR30 ;  /* 0x0000001e000a7c82 */ /* 0x000fe20008000000 */
[----:B------:R-:W-:Y:S01]  /*938b0*/  ULDC.64 UR18, c[0x0][0x228] ;  /* 0x00008a0000127ab9 */ /* 0x000fe20000000a00 */
[----:B------:R-:W-:-:S04]  /*938c0*/  LOP3.LUT R12, R12, 0xffffffef, RZ, 0xc0, !PT ;  /* 0xffffffef0c0c7812 */ /* 0x000fc800078ec0ff */
[----:B------:R-:W-:Y:S02]  /*938d0*/  @P1 LOP3.LUT R12, R12, 0x10, RZ, 0xfc, !PT ;  /* 0x000000100c0c1812 */ /* 0x000fe400078efcff */
[----:B------:R-:W-:Y:S02]  /*938e0*/  ISETP.LT.AND P1, PT, R7, UR8, !P0 ;  /* 0x0000000807007c0c */ /* 0x000fe4000c721270 */
[----:B------:R-:W-:Y:S01]  /*938f0*/  ISETP.LT.AND P0, PT, R6, UR48, !P0 ;  /* 0x0000003006007c0c */ /* 0x000fe2000c701270 */
[----:B------:R-:W-:Y:S01]  /*93900*/  UMOV UR30, UR18 ;  /* 0x00000012001e7c82 */ /* 0x000fe20008000000 */
[----:B------:R-:W-:Y:S01]  /*93910*/  LOP3.LUT R12, R12, 0xfffffff7, RZ, 0xc0, !PT ;  /* 0xfffffff70c0c7812 */ /* 0x000fe200078ec0ff */
[----:B------:R-:W-:Y:S01]  /*93920*/  IMAD.U32 R162, RZ, RZ, UR19 ;  /* 0x00000013ffa27e24 */ /* 0x000fe2000f8e00ff */
[----:B------:R-:W-:Y:S01]  /*93930*/  ULDC.64 UR18, c[0x0][0x228] ;  /* 0x00008a0000127ab9 */ /* 0x000fe20000000a00 */
[----:B------:R-:W-:-:S06]  /*93940*/  ULDC.64 UR48, c[0x0][0x228] ;  /* 0x00008a0000307ab9 */ /* 0x000fcc0000000a00 */
[----:B------:R-:W-:-:S04]  /*93950*/  @P1 LOP3.LUT R12, R12, 0x8, RZ, 0xfc, !PT ;  /* 0x000000080c0c1812 */ /* 0x000fc800078efcff */
[----:B------:R-:W-:-:S04]  /*93960*/  LOP3.LUT R12, R12, 0xfffffffb, RZ, 0xc0, !PT ;  /* 0xfffffffb0c0c7812 */ /* 0x000fc800078ec0ff */
[----:B------:R-:W-:Y:S02]  /*93970*/  @P0 LOP3.LUT R12, R12, 0x4, RZ, 0xfc, !PT ;  /* 0x000000040c0c0812 */ /* 0x000fe400078efcff */
        /* <DEDUP_REMOVED lines=9> */
[----:B------:R-:W-:Y:S01]  /*93a10*/  ISETP.GE.AND P0, PT, R17, UR7, PT ;  /* 0x0000000711007c0c */ /* 0x000fe2000bf06270 */
[----:B------:R-:W-:Y:S01]  /*93a20*/  VIADD R17, R0, 0x11c ;  /* 0x0000011c00117836 */ /* 0x000fe20000000000 */
[----:B------:R-:W-:Y:S02]  /*93a30*/  ULDC.64 UR6, c[0x0][0x228] ;  /* 0x00008a0000067ab9 */ /* 0x000fe40000000a00 */
[----:B------:R-:W-:Y:S02]  /*93a40*/  ISETP.LT.AND P1, PT, R7, UR24, !P0 ;  /* 0x0000001807007c0c */ /* 0x000fe4000c721270 */
        /* <DEDUP_REMOVED lines=80> */
[----:B------:R-:W-:Y:S01]  /*93f50*/  IMAD.U32 R154, RZ, RZ, UR15 ;  /* 0x0000000fff9a7e24 */ /* 0x000fe2000f8e00ff */
[----:B------:R-:W-:Y:S01]  /*93f60*/  ULDC.64 UR14, c[0x0][0x228] ;  /* 0x00008a00000e7ab9 */ /* 0x000fe20000000a00 */
[----:B------:R-:W-:Y:S01]  /*93f70*/  IMAD.U32 R156, RZ, RZ, UR25 ;  /* 0x00000019ff9c7e24 */ /* 0x000fe2000f8e00ff */
[----:B------:R-:W-:Y:S01]  /*93f80*/  ULDC.64 UR24, c[0x0][0x228] ;  /* 0x00008a0000187ab9 */ /* 0x000fe20000000a00 */
[----:B------:R-:W-:-:S05]  /*93f90*/  ULDC.64 UR18, c[0x0][0x228] ;  /* 0x00008a0000127ab9 */ /* 0x000fca0000000a00 */
        /* <DEDUP_REMOVED lines=15> */
[----:B------:R-:W-:Y:S01]  /*94090*/  ULDC.64 UR8, c[0x0][0x228] ;  /* 0x00008a0000087ab9 */ /* 0x000fe20000000a00 */
[----:B------:R-:W-:Y:S02]  /*940a0*/  LOP3.LUT R11, R11, 0xffffefff, RZ, 0xc0, !PT ;  /* 0xffffefff0b0b7812 */ /* 0x000fe400078ec0ff */
[----:B------:R-:W-:Y:S02]  /*940b0*/  R2UR UR56, R23 ;  /* 0x00000000173872ca */ /* 0x000fe400000e0000 */
[----:B------:R-:W-:Y:S01]  /*940c0*/  R2UR UR43, R22 ;  /* 0x00000000162b72ca */ /* 0x000fe200000e0000 */
[----:B------:R-:W-:Y:S01]  /*940d0*/  UMOV UR41, UR45 ;  /* 0x0000002d00297c82 */ /* 0x000fe20008000000 */
[----:B------:R-:W-:Y:S01]  /*940e0*/  @P1 LOP3.LUT R11, R11, 0x1000, RZ, 0xfc, !PT ;  /* 0x000010000b0b1812 */ /* 0x000fe200078efcff */
[----:B------:R-:W-:Y:S01]  /*940f0*/  STL [R1+0x2b6c], R13 ;  /* 0x002b6c0d01007387 */ /* 0x000fe20000100800 */
[----:B------:R-:W-:Y:S01]  /*94100*/  ISETP.LT.AND P1, PT, R7, UR16, !P0 ;  /* 0x0000001007007c0c */ /* 0x000fe2000c721270 */
[----:B------:R-:W-:Y:S01]  /*94110*/  ULDC.64 UR22, c[0x0][0x228] ;  /* 0x00008a0000167ab9 */ /* 0x000fe20000000a00 */
[----:B------:R-:W-:-:S02]  /*94120*/  ISETP.LT.AND P0, PT, R6, UR11, !P0 ;  /* 0x0000000b06007c0c */ /* 0x000fc4000c701270 */
[----:B------:R-:W-:-:S09]  /*94130*/  LOP3.LUT R11, R11, 0xfffff7ff, RZ, 0xc0, !PT ;  /* 0xfffff7ff0b0b7812 */ /* 0x000fd200078ec0ff */
[----:B------:R-:W-:-:S04]  /*94140*/  @P1 LOP3.LUT R11, R11, 0x800, RZ, 0xfc, !PT ;  /* 0x000008000b0b1812 */ /* 0x000fc800078efcff */
[----:B------:R-:W-:-:S04]  /*94150*/  LOP3.LUT R11, R11, 0xfffffbff, RZ, 0xc0, !PT ;  /* 0xfffffbff0b0b7812 */ /* 0x000fc800078ec0ff */
[----:B------:R-:W-:Y:S02]  /*94160*/  @P0 LOP3.LUT R11, R11, 0x400, RZ, 0xfc, !PT ;  /* 0x000004000b0b0812 */ /* 0x000fe400078efcff */
[----:B------:R-:W-:Y:S02]  /*94170*/  ISETP.GE.AND P0, PT, R16, UR21, PT ;  /* 0x0000001510007c0c */ /* 0x000fe4000bf06270 */
[----:B------:R-:W-:Y:S01]  /*94180*/  LOP3.LUT R11, R11, 0xfffffdff, RZ, 0xc0, !PT ;  /* 0xfffffdff0b0b7812 */ /* 0x000fe200078ec0ff */
[----:B------:R-:W-:Y:S01]  /*94190*/  UMOV UR10, UR24 ;  /* 0x00000018000a7c82 */ /* 0x000fe20008000000 */
[----:B------:R-:W-:Y:S01]  /*941a0*/  ISETP.LT.AND P1, PT, R7, UR14, !P0 ;  /* 0x0000000e07007c0c */ /* 0x000fe2000c721270 */
[----:B------:R-:W-:Y:S01]  /*941b0*/  VIADD R16, R0, 0x106 ;  /* 0x0000010600107836 */ /* 0x000fe20000000000 */
[----:B------:R-:W-:Y:S01]  /*941c0*/  ISETP.LT.AND P0, PT, R6, UR4, !P0 ;  /* 0x0000000406007c0c */ /* 0x000fe2000c701270 */
[----:B------:R-:W-:Y:S01]  /*941d0*/  UMOV UR11, UR8 ;  /* 0x00000008000b7c82 */ /* 0x000fe20008000000 */
[----:B------:R-:W-:Y:S01]  /*941e0*/  IMAD.U32 R23, RZ, RZ, UR9 ;  /* 0x00000009ff177e24 */ /* 0x000fe2000f8e00ff */
[----:B------:R-:W-:Y:S01]  /*941f0*/  ULDC.64 UR8, c[0x0][0x228] ;  /* 0x00008a0000087ab9 */ /* 0x000fe20000000a00 */
[----:B------:R-:W-:-:S07]  /*94200*/  ULDC.64 UR20, c[0x0][0x228] ;  /* 0x00008a0000147ab9 */ /* 0x000fce0000000a00 */
        /* <DEDUP_REMOVED lines=23> */
[----:B------:R-:W-:Y:S01]  /*94380*/  UMOV UR10, UR20 ;  /* 0x00000014000a7c82 */ /* 0x000fe20008000000 */
[----:B------:R-:W-:Y:S01]  /*94390*/  VIADD R17, R0, 0x100 ;  /* 0x0000010000117836 */ /* 0x000fe20000000000 */
        /* <DEDUP_REMOVED lines=15> */
[----:B------:R-:W-:Y:S01]  /*94490*/  IMAD.U32 R18, RZ, RZ, UR15 ;  /* 0x0000000fff127e24 */ /* 0x000fe2000f8e00ff */
[----:B------:R-:W-:Y:S01]  /*944a0*/  ULDC.64 UR14, c[0x0][0x228] ;  /* 0x00008a00000e7ab9 */ /* 0x000fe20000000a00 */
[----:B------:R-:W-:Y:S01]  /*944b0*/  ULDC.64 UR10, c[0x0][0x228] ;  /* 0x00008a00000a7ab9 */ /* 0x000fe20000000a00 */
[----:B------:R-:W-:Y:S01]  /*944c0*/  R2UR UR45, R20 ;  /* 0x00000000142d72ca */ /* 0x000fe200000e0000 */
[----:B------:R-:W-:Y:S01]  /*944d0*/  STL [R1+0x2b70], R12 ;  /* 0x002b700c01007387 */ /* 0x000fe20000100800 */
[----:B------:R-:W-:Y:S01]  /*944e0*/  IMAD.U32 R161, RZ, RZ, UR29 ;  /* 0x0000001dffa17e24 */ /* 0x000fe2000f8e00ff */
[----:B------:R-:W-:-:S04]  /*944f0*/  ULDC.64 UR18, c[0x0][0x228] ;  /* 0x00008a0000127ab9 */ /* 0x000fc80000000a00 */
[----:B------:R-:W-:Y:S01]  /*94500*/  @P1 LOP3.LUT R11, R11, 0x2, RZ, 0xfc, !PT ;  /* 0x000000020b0b1812 */ /* 0x000fe200078efcff */
[----:B------:R-:W-:Y:S01]  /*94510*/  UMOV UR8, UR10 ;  /* 0x0000000a00087c82 */ /* 0x000fe20008000000 */
[----:B------:R-:W-:Y:S01]  /*94520*/  IMAD.U32 R159, RZ, RZ, UR11 ;  /* 0x0000000bff9f7e24 */ /* 0x000fe2000f8e00ff */
[----:B------:R-:W-:Y:S01]  /*94530*/  ULDC.64 UR10, c[0x0][0x228] ;  /* 0x00008a00000a7ab9 */ /* 0x000fe20000000a00 */
[----:B------:R-:W-:Y:S01]  /*94540*/  LOP3.LUT R11, R11, 0xfffffffe, RZ, 0xc0, !PT ;  /* 0xfffffffe0b0b7812 */ /* 0x000fe200078ec0ff */
[----:B------:R-:W-:-:S03]  /*94550*/  ULDC.64 UR28, c[0x0][0x228] ;  /* 0x00008a00001c7ab9 */ /* 0x000fc60000000a00 */
        /* <DEDUP_REMOVED lines=9> */
[----:B------:R-:W-:-:S04]  /*945f0*/  ISETP.GE.AND P0, PT, R16, UR9, PT ;  /* 0x0000000910007c0c */ /* 0x000fc8000bf06270 */
[----:B------:R-:W-:Y:S02]  /*94600*/  ISETP.LT.AND P2, PT, R7, UR14, !P0 ;  /* 0x0000000e07007c0c */ /* 0x000fe4000c741270 */
[----:B------:R-:W-:Y:S02]  /*94610*/  ISETP.LT.AND P1, PT, R6, UR8, !P0 ;  /* 0x0000000806007c0c */ /* 0x000fe4000c721270 */
[----:B------:R-:W-:Y:S01]  /*94620*/  LOP3.LUT R10, R10, 0xdfffffff, RZ, 0xc0, !PT ;  /* 0xdfffffff0a0a7812 */ /* 0x000fe200078ec0ff */
[----:B------:R-:W-:Y:S01]  /*94630*/  UMOV UR4, UR10 ;  /* 0x0000000a00047c82 */ /* 0x000fe20008000000 */
[----:B------:R-:W-:Y:S01]  /*94640*/  ISETP.GE.AND P0, PT, R17, UR13, PT ;  /* 0x0000000d11007c0c */ /* 0x000fe2000bf06270 */
[----:B------:R-:W-:Y:S01]  /*94650*/  VIADD R16, R0, 0xfa ;  /* 0x000000fa00107836 */ /* 0x000fe20000000000 */
[----:B------:R-:W-:-:S05]  /*94660*/  ULDC.64 UR8, c[0x0][0x228] ;  /* 0x00008a0000087ab9 */ /* 0x000fca0000000a00 */
[----:B------:R-:W-:Y:S01]  /*94670*/  @P2 LOP3.LUT R10, R10, 0x20000000, RZ, 0xfc, !PT ;  /* 0x200000000a0a2812 */ /* 0x000fe200078efcff */
[----:B------:R-:W-:Y:S01]  /*94680*/  IMAD.U32 R155, RZ, RZ, UR11 ;  /* 0x0000000bff9b7e24 */ /* 0x000fe2000f8e00ff */
[----:B------:R-:W-:Y:S01]  /*94690*/  ULDC.64 UR10, c[0x0][0x228] ;  /* 0x00008a00000a7ab9 */ /* 0x000fe20000000a00 */
[----:B------:R-:W-:Y:S01]  /*946a0*/  VIADD R17, R0, 0xf8 ;  /* 0x000000f800117836 */ /* 0x000fe20000000000 */
[----:B------:R-:W-:Y:S01]  /*946b0*/  LOP3.LUT R10, R10, 0xefffffff, RZ, 0xc0, !PT ;  /* 0xefffffff0a0a7812 */ /* 0x000fe200078ec0ff */
[----:B------:R-:W-:-:S03]  /*946c0*/  ULDC.64 UR12, c[0x0][0x228] ;  /* 0x00008a00000c7ab9 */ /* 0x000fc60000000a00 */
[----:B------:R-:W-:Y:S02]  /*946d0*/  @P1 LOP3.LUT R10, R10, 0x10000000, RZ, 0xfc, !PT ;  /* 0x100000000a0a1812 */ /* 0x000fe400078efcff */
[----:B------:R-:W-:Y:S02]  /*946e0*/  ISETP.LT.AND P1, PT, R7, UR6, !P0 ;  /* 0x0000000607007c0c */ /* 0x000fe4000c721270 */
[----:B------:R-:W-:Y:S02]  /*946f0*/  ISETP.LT.AND P0, PT, R6, UR4, !P0 ;  /* 0x0000000406007c0c */ /* 0x000fe4000c701270 */
[----:B------:R-:W-:-:S09]  /*94700*/  LOP3.LUT R10, R10, 0xf7ffffff, RZ, 0xc0, !PT ;  /* 0xf7ffffff0a0a7812 */ /* 0x000fd200078ec0ff */
[----:B------:R-:W-:-:S04]  /*94710*/  @P1 LOP3.LUT R10, R10, 0x8000000, RZ, 0xfc, !PT ;  /* 0x080000000a0a1812 */ /* 0x000fc800078efcff */
[----:B------:R-:W-:-:S04]  /*94720*/  LOP3.LUT R10, R10, 0xfbffffff, RZ, 0xc0, !PT ;  /* 0xfbffffff0a0a7812 */ /* 0x000fc800078ec0ff */
[----:B------:R-:W-:Y:S02]  /*94730*/  @P0 LOP3.LUT R10, R10, 0x4000000, RZ, 0xfc, !PT ;  /* 0x040000000a0a0812 */ /* 0x000fe400078efcff */
[----:B------:R-:W-:Y:S01]  /*94740*/  ISETP.GE.AND P0, PT, R16, UR17, PT ;  /* 0x0000001110007c0c */ /* 0x000fe2000bf06270 */
[----:B------:R-:W-:Y:S01]  /*94750*/  UMOV UR4, UR10 ;  /* 0x0000000a00047c82 */ /* 0x000fe20008000000 */
[----:B------:R-:W-:Y:S01]  /*94760*/  LOP3.LUT R10, R10, 0xfdffffff, RZ, 0xc0, !PT ;  /* 0xfdffffff0a0a7812 */ /* 0x000fe200078ec0ff */
[----:B------:R-:W-:Y:S01]  /*94770*/  IMAD.U32 R20, RZ, RZ, UR11 ;  /* 0x0000000bff147e24 */ /* 0x000fe2000f8e00ff */
[----:B------:R-:W-:Y:S01]  /*94780*/  ISETP.LT.AND P1, PT, R7, UR8, !P0 ;  /* 0x0000000807007c0c */ /* 0x000fe2000c721270 */
[----:B------:R-:W-:Y:S01]  /*94790*/  ULDC.64 UR10, c[0x0][0x228] ;  /* 0x00008a00000a7ab9 */ /* 0x000fe20000000a00 */
[----:B------:R-:W-:Y:S01]  /*947a0*/  ISETP.LT.AND P0, PT, R6, UR4, !P0 ;  /* 0x0000000406007c0c */ /* 0x000fe2000c701270 */
[----:B------:R-:W-:Y:S01]  /*947b0*/  VIADD R16, R0, 0xf6 ;  /* 0x000000f600107836 */ /* 0x000fe20000000000 */
[----:B------:R0:W-:Y:S01]  /*947c0*/  STL [R1+0x2b74], R11 ;  /* 0x002b740b01007387 */ /* 0x0001e20000100800 */
[----:B------:R-:W-:-:S08]  /*947d0*/  ULDC.64 UR16, c[0x0][0x228] ;  /* 0x00008a0000107ab9 */ /* 0x000fd00000000a00 */
[----:B------:R-:W-:-:S04]  /*947e0*/  @P1 LOP3.LUT R10, R10, 0x2000000, RZ, 0xfc, !PT ;  /* 0x020000000a0a1812 */ /* 0x000fc800078efcff */
[----:B------:R-:W-:-:S04]  /*947f0*/  LOP3.LUT R10, R10, 0xfeffffff, RZ, 0xc0, !PT ;  /* 0xfeffffff0a0a7812 */ /* 0x000fc800078ec0ff */
[----:B------:R-:W-:Y:S02]  /*94800*/  @P0 LOP3.LUT R10, R10, 0x1000000, RZ, 0xfc, !PT ;  /* 0x010000000a0a0812 */ /* 0x000fe400078efcff */
[----:B------:R-:W-:Y:S01]  /*94810*/  ISETP.GE.AND P0, PT, R17, UR15, PT ;  /* 0x0000000f11007c0c */ /* 0x000fe2000bf06270 */
[----:B------:R-:W-:Y:S01]  /*94820*/  UMOV UR4, UR10 ;  /* 0x0000000a00047c82 */ /* 0x000fe20008000000 */
[----:B------:R-:W-:Y:S01]  /*94830*/  LOP3.LUT R10, R10, 0xff7fffff, RZ, 0xc0, !PT ;  /* 0xff7fffff0a0a7812 */ /* 0x000fe200078ec0ff */
[----:B------:R-:W-:Y:S01]  /*94840*/  ULDC.64 UR14, c[0x0][0x228] ;  /* 0x00008a00000e7ab9 */ /* 0x000fe20000000a00 */
[----:B------:R-:W-:Y:S02]  /*94850*/  ISETP.LT.AND P1, PT, R7, UR12, !P0 ;  /* 0x0000000c07007c0c */ /* 0x000fe4000c721270 */
[----:B------:R-:W-:-:S11]  /*94860*/  ISETP.LT.AND P0, PT, R6, UR4, !P0 ;  /* 0x0000000406007c0c */ /* 0x000fd6000c701270 */
[----:B------:R-:W-:-:S04]  /*94870*/  @P1 LOP3.LUT R10, R10, 0x800000, RZ, 0xfc, !PT ;  /* 0x008000000a0a1812 */ /* 0x000fc800078efcff */
[----:B------:R-:W-:-:S04]  /*94880*/  LOP3.LUT R10, R10, 0xffbfffff, RZ, 0xc0, !PT ;  /* 0xffbfffff0a0a7812 */ /* 0x000fc800078ec0ff */
[----:B------:R-:W-:Y:S02]  /*94890*/  @P0 LOP3.LUT R10, R10, 0x400000, RZ, 0xfc, !PT ;  /* 0x004000000a0a0812 */ /* 0x000fe400078efcff */
[----:B------:R-:W-:Y:S01]  /*948a0*/  ISETP.GE.AND P0, PT, R16, UR7, PT ;  /* 0x0000000710007c0c */ /* 0x000fe2000bf06270 */
[----:B------:R-:W-:Y:S01]  /*948b0*/  IMAD.U32 R19, RZ, RZ, UR11 ;  /* 0x0000000bff137e24 */ /* 0x000fe2000f8e00ff */
[----:B------:R-:W-:Y:S01]  /*948c0*/  ULDC.64 UR10, c[0x0][0x228] ;  /* 0x00008a00000a7ab9 */ /* 0x000fe20000000a00 */
[----:B------:R-:W-:Y:S01]  /*948d0*/  LOP3.LUT R10, R10, 0xffdfffff, RZ, 0xc0, !PT ;  /* 0xffdfffff0a0a7812 */ /* 0x000fe200078ec0ff */
[----:B------:R-:W-:Y:S01]  /*948e0*/  VIADD R16, R0, 0xf4 ;  /* 0x000000f400107836 */ /* 0x000fe20000000000 */
[----:B------:R-:W-:Y:S01]  /*948f0*/  ISETP.LT.AND P1, PT, R7, UR14, !P0 ;  /* 0x0000000e07007c0c */ /* 0x000fe2000c721270 */
[----:B------:R-:W-:Y:S01]  /*94900*/  UMOV UR4, UR10 ;  /* 0x0000000a00047c82 */ /* 0x000fe20008000000 */
[----:B------:R-:W-:Y:S01]  /*94910*/  ULDC.64 UR6, c[0x0][0x228] ;  /* 0x00008a0000067ab9 */ /* 0x000fe20000000a00 */
[----:B------:R-:W-:-:S10]  /*94920*/  ISETP.LT.AND P0, PT, R6, UR4, !P0 ;  /* 0x0000000406007c0c */ /* 0x000fd4000c701270 */
[----:B------:R-:W-:-:S04]  /*94930*/  @P1 LOP3.LUT R10, R10, 0x200000, RZ, 0xfc, !PT ;  /* 0x002000000a0a1812 */ /* 0x000fc800078efcff */
[----:B------:R-:W-:-:S04]  /*94940*/  LOP3.LUT R10, R10, 0xffefffff, RZ, 0xc0, !PT ;  /* 0xffefffff0a0a7812 */ /* 0x000fc800078ec0ff */
[----:B------:R-:W-:Y:S02]  /*94950*/  @P0 LOP3.LUT R10, R10, 0x100000, RZ, 0xfc, !PT ;  /* 0x001000000a0a0812 */ /* 0x000fe400078efcff */
[----:B------:R-:W-:Y:S01]  /*94960*/  ISETP.GE.AND P0, PT, R16, UR9, PT ;  /* 0x0000000910007c0c */ /* 0x000fe2000bf06270 */
[----:B0-----:R-:W-:Y:S01]  /*94970*/  IMAD.U32 R11, RZ, RZ, UR11 ;  /* 0x0000000bff0b7e24 */ /* 0x001fe2000f8e00ff */
        /* <DEDUP_REMOVED lines=11> */
[----:B------:R0:W-:Y:S01]  /*94a30*/  STL [R1+0x284c], R11 ;  /* 0x00284c0b01007387 */ /* 0x0001e20000100800 */
[----:B------:R-:W-:Y:S01]  /*94a40*/  LOP3.LUT R10, R10, 0xfffdffff, RZ, 0xc0, !PT ;  /* 0xfffdffff0a0a7812 */ /* 0x000fe200078ec0ff */
[----:B------:R-:W-:Y:S01]  /*94a50*/  VIADD R16, R0, 0xf0 ;  /* 0x000000f000107836 */ /* 0x000fe20000000000 */
[----:B------:R-:W-:Y:S01]  /*94a60*/  ISETP.LT.AND P1, PT, R7, UR8, !P0 ;  /* 0x0000000807007c0c */ /* 0x000fe2000c721270 */
[----:B------:R-:W-:Y:S01]  /*94a70*/  ULDC.64 UR12, c[0x0][0x228] ;  /* 0x00008a00000c7ab9 */ /* 0x000fe20000000a00 */
[----:B0-----:R-:W-:Y:S01]  /*94a80*/  IMAD.U32 R11, RZ, RZ, UR11 ;  /* 0x0000000bff0b7e24 */ /* 0x001fe2000f8e00ff */
[----:B------:R-:W-:Y:S02]  /*94a90*/  ULDC.64 UR10, c[0x0][0x228] ;  /* 0x00008a00000a7ab9 */ /* 0x000fe40000000a00 */
[----:B------:R-:W-:-:S02]  /*94aa0*/  UMOV UR4, UR10 ;  /* 0x0000000a00047c82 */ /* 0x000fc40008000000 */
[----:B------:R-:W-:-:S06]  /*94ab0*/  ISETP.LT.AND P0, PT, R6, UR4, !P0 ;  /* 0x0000000406007c0c */ /* 0x000fcc000c701270 */
        /* <DEDUP_REMOVED lines=48> */
[----:B------:R-:W-:Y:S01]  /*94dc0*/  IMAD.U32 R21, RZ, RZ, UR21 ;  /* 0x00000015ff157e24 */ /* 0x000fe2000f8e00ff */
[----:B------:R-:W-:Y:S01]  /*94dd0*/  ULDC.64 UR20, c[0x0][0x228] ;  /* 0x00008a0000147ab9 */ /* 0x000fe20000000a00 */
[----:B------:R-:W-:Y:S01]  /*94de0*/  R2UR UR57, R152 ;  /* 0x00000000983972ca */ /* 0x000fe200000e0000 */
[----:B------:R-:W-:Y:S01]  /*94df0*/  IMAD.U32 R163, RZ, RZ, UR31 ;  /* 0x0000001fffa37e24 */ /* 0x000fe2000f8e00ff */
[----:B------:R-:W-:Y:S01]  /*94e00*/  ULDC.64 UR30, c[0x0][0x228] ;  /* 0x00008a00001e7ab9 */ /* 0x000fe20000000a00 */
[----:B0-----:R-:W-:Y:S01]  /*94e10*/  IMAD.U32 R11, RZ, RZ, UR11 ;  /* 0x0000000bff0b7e24 */ /* 0x001fe2000f8e00ff */
[----:B------:R-:W-:Y:S01]  /*94e20*/  ULDC.64 UR10, c[0x0][0x228] ;  /* 0x00008a00000a7ab9 */ /* 0x000fe20000000a00 */
[----:B------:R-:W-:Y:S01]  /*94e30*/  LOP3.LUT R2, R2, 0xffffff7f, RZ, 0xc0, !PT ;  /* 0xffffff7f02027812 */ /* 0x000fe200078ec0ff */
[----:B------:R-:W-:Y:S01]  /*94e40*/  UMOV UR4, UR10 ;  /* 0x0000000a00047c82 */ /* 0x000fe20008000000 */
[----:B------:R-:W-:Y:S01]  /*94e50*/  IMAD.U32 R160, RZ, RZ, UR49 ;  /* 0x00000031ffa07e24 */ /* 0x000fe2000f8e00ff */
[----:B------:R-:W-:Y:S01]  /*94e60*/  ISETP.LT.AND P0, PT, R6, UR4, !P0 ;  /* 0x0000000406007c0c */ /* 0x000fe2000c701270 */
[----:B------:R-:W4:Y:S01]  /*94e70*/  LDL.LU R120, [R1+0x79c] ;  /* 0x00079c0001787983 */ /* 0x000f220000300800 */
[----:B------:R-:W-:Y:S01]  /*94e80*/  @P1 LOP3.LUT R10, R10, 0x200, RZ, 0xfc, !PT ;  /* 0x000002000a0a1812 */ /* 0x000fe200078efcff */
[----:B------:R-:W-:Y:S01]  /*94e90*/  IMAD.U32 R12, RZ, RZ, UR11 ;  /* 0x0000000bff0c7e24 */ /* 0x000fe2000f8e00ff */
[----:B------:R-:W-:Y:S01]  /*94ea0*/  ULDC.64 UR10, c[0x0][0x228] ;  /* 0x00008a00000a7ab9 */ /* 0x000fe20000000a00 */
[----:B------:R-:W-:Y:S01]  /*94eb0*/  IMAD.U32 R152, RZ, RZ, UR25 ;  /* 0x00000019ff987e24 */ /* 0x000fe2000f8e00ff */
[----:B------:R-:W-:Y:S01]  /*94ec0*/  LOP3.LUT R10, R10, 0xfffffeff, RZ, 0xc0, !PT ;  /* 0xfffffeff0a0a7812 */ /* 0x000fe200078ec0ff */
[----:B------:R-:W-:Y:S01]  /*94ed0*/  UMOV UR4, UR10 ;  /* 0x0000000a00047c82 */ /* 0x000fe20008000000 */
[----:B------:R-:W-:Y:S01]  /*94ee0*/  IMAD.U32 R13, RZ, RZ, UR11 ;  /* 0x0000000bff0d7e24 */ /* 0x000fe2000f8e00ff */
[----:B------:R-:W-:Y:S01]  /*94ef0*/  ULDC.64 UR10, c[0x0][0x228] ;  /* 0x00008a00000a7ab9 */ /* 0x000fe20000000a00 */
[----:B------:R-:W-:Y:S01]  /*94f00*/  ULDC.64 UR24, c[0x0][0x228] ;  /* 0x00008a0000187ab9 */ /* 0x000fe20000000a00 */
[----:B------:R-:W-:Y:S01]  /*94f10*/  ULDC.64 UR48, c[0x0][0x228] ;  /* 0x00008a0000307ab9 */ /* 0x000fe20000000a00 */
[----:B------:R-:W-:Y:S01]  /*94f20*/  LOP3.LUT R5, R5, 0x7fffffff, RZ, 0xc0, !PT ;  /* 0x7fffffff05057812 */ /* 0x000fe200078ec0ff */
[----:B------:R-:W4:Y:S01]  /*94f30*/  LDL.LU R121, [R1+0x798] ;  /* 0x0007980001797983 */ /* 0x000f220000300800 */
[----:B------:R-:W-:-:S02]  /*94f40*/  @P0 LOP3.LUT R10, R10, 0x100, RZ, 0xfc, !PT ;  /* 0x000001000a0a0812 */ /* 0x000fc400078efcff */
        /* <DEDUP_REMOVED lines=10> */
[----:B------:R-:W-:Y:S01]  /*94ff0*/  UMOV UR4, UR10 ;  /* 0x0000000a00047c82 */ /* 0x000fe20008000000 */
        /* <DEDUP_REMOVED lines=187> */
[----:B------:R-:W-:-:S04]  /*95bb0*/  ISETP.GE.AND P0, PT, R16, UR7, PT ;  /* 0x0000000710007c0c */ /* 0x000fc8000bf06270 */
[----:B------:R-:W-:Y:S01]  /*95bc0*/  ISETP.LT.AND P1, PT, R7, UR16, !P0 ;  /* 0x0000001007007c0c */ /* 0x000fe2000c721270 */
[----:B------:R-:W-:Y:S01]  /*95bd0*/  UMOV UR6, UR14 ;  /* 0x0000000e00067c82 */ /* 0x000fe20008000000 */
[----:B------:R-:W-:Y:S02]  /*95be0*/  LOP3.LUT R9, R9, 0xffffffdf, RZ, 0xc0, !PT ;  /* 0xffffffdf09097812 */ /* 0x000fe400078ec0ff */
[----:B------:R-:W-:Y:S01]  /*95bf0*/  ISETP.LT.AND P0, PT, R6, UR6, !P0 ;  /* 0x0000000606007c0c */ /* 0x000fe2000c701270 */
[----:B------:R-:W-:Y:S01]  /*95c00*/  VIADD R16, R0, 0xc4 ;  /* 0x000000c400107836 */ /* 0x000fe20000000000 */
[----:B------:R-:W-:Y:S01]  /*95c10*/  UMOV UR4, UR15 ;  /* 0x0000000f00047c82 */ /* 0x000fe20008000000 */
        /* <DEDUP_REMOVED lines=58> */
[----:B------:R-:W-:-:S04]  /*95fc0*/  ISETP.GE.AND P0, PT, R6, UR26, PT ;  /* 0x0000001a06007c0c */ /* 0x000fc8000bf06270 */
[----:B------:R-:W-:Y:S02]  /*95fd0*/  ISETP.LT.AND P0, PT, R0, UR61, !P0 ;  /* 0x0000003d00007c0c */ /* 0x000fe4000c701270 */
[----:B------:R-:W-:Y:S01]  /*95fe0*/  LOP3.LUT R8, R8, 0xdfffffff, RZ, 0xc0, !PT ;  /* 0xdfffffff08087812 */ /* 0x000fe200078ec0ff */
[----:B------:R-:W-:Y:S01]  /*95ff0*/  UMOV UR22, UR27 ;  /* 0x0000001b00167c82 */ /* 0x000fe20008000000 */
[----:B------:R-:W-:-:S09]  /*96000*/  ULDC.64 UR26, c[0x0][0x228] ;  /* 0x00008a00001a7ab9 */ /* 0x000fd20000000a00 */
[----:B------:R-:W-:Y:S02]  /*96010*/  @P0 LOP3.LUT R8, R8, 0x20000000, RZ, 0xfc, !PT ;  /* 0x2000000008080812 */ /* 0x000fe400078efcff */
[----:B------:R-:W-:-:S04]  /*96020*/  ISETP.GE.AND P0, PT, R16, UR27, PT ;  /* 0x0000001b10007c0c */ /* 0x000fc8000bf06270 */
[----:B------:R-:W-:Y:S02]  /*96030*/  ISETP.LT.AND P1, PT, R7, UR28, !P0 ;  /* 0x0000001c07007c0c */ /* 0x000fe4000c721270 */
[----:B------:R-:W-:Y:S02]  /*96040*/  ISETP.LT.AND P0, PT, R6, UR30, !P0 ;  /* 0x0000001e06007c0c */ /* 0x000fe4000c701270 */
[----:B------:R-:W-:Y:S01]  /*96050*/  LOP3.LUT R8, R8, 0xffbfffff, RZ, 0xc0, !PT ;  /* 0xffbfffff08087812 */ /* 0x000fe200078ec0ff */
[----:B------:R-:W-:Y:S01]  /*96060*/  VIADD R16, R0, 0x4 ;  /* 0x0000000400107836 */ /* 0x000fe20000000000 */
[----:B------:R-:W-:Y:S01]  /*96070*/  UMOV UR18, UR32 ;  /* 0x0000002000127c82 */ /* 0x000fe20008000000 */
[----:B------:R-:W-:-:S06]  /*96080*/  ULDC.64 UR32, c[0x0][0x228] ;  /* 0x00008a0000207ab9 */ /* 0x000fcc0000000a00 */
[----:B------:R-:W-:-:S04]  /*96090*/  @P1 LOP3.LUT R8, R8, 0x400000, RZ, 0xfc, !PT ;  /* 0x0040000008081812 */ /* 0x000fc800078efcff */
[----:B------:R-:W-:Y:S01]  /*960a0*/  LOP3.LUT R8, R8, 0xffdfffff, RZ, 0xc0, !PT ;  /* 0xffdfffff08087812 */ /* 0x000fe200078ec0ff */
[----:B------:R-:W-:Y:S01]  /*960b0*/  UMOV UR16, UR34 ;  /* 0x0000002200107c82 */ /* 0x000fe20008000000 */
[----:B------:R-:W-:Y:S02]  /*960c0*/  ULDC.64 UR34, c[0x0][0x228] ;  /* 0x00008a0000227ab9 */ /* 0x000fe40000000a00 */
[----:B------:R-:W-:Y:S02]  /*960d0*/  @P0 LOP3.LUT R8, R8, 0x200000, RZ, 0xfc, !PT ;  /* 0x0020000008080812 */ /* 0x000fe400078efcff */
[----:B------:R-:W-:-:S04]  /*960e0*/  ISETP.GE.AND P0, PT, R16, UR33, PT ;  /* 0x0000002110007c0c */ /* 0x000fc8000bf06270 */
[----:B------:R-:W-:Y:S01]  /*960f0*/  ISETP.LT.AND P1, PT, R7, UR34, !P0 ;  /* 0x0000002207007c0c */ /* 0x000fe2000c721270 */
[----:B------:R-:W-:Y:S01]  /*96100*/  UMOV UR8, UR37 ;  /* 0x0000002500087c82 */ /* 0x000fe20008000000 */
[----:B------:R-:W-:Y:S01]  /*96110*/  UMOV UR24, UR36 ;  /* 0x0000002400187c82 */ /* 0x000fe20008000000 */
[----:B------:R-:W-:Y:S01]  /*96120*/  ULDC.64 UR36, c[0x0][0x228] ;  /* 0x00008a0000247ab9 */ /* 0x000fe20000000a00 */
[----:B------:R-:W-:Y:S02]  /*96130*/  LOP3.LUT R8, R8, 0xffefffff, RZ, 0xc0, !PT ;  /* 0xffefffff08087812 */ /* 0x000fe400078ec0ff */
[----:B------:R-:W-:Y:S01]  /*96140*/  ISETP.LT.AND P0, PT, R6, UR36, !P0 ;  /* 0x0000002406007c0c */ /* 0x000fe2000c701270 */
[----:B------:R-:W-:-:S06]  /*96150*/  VIADD R16, R0, 0x3 ;  /* 0x0000000300107836 */ /* 0x000fcc0000000000 */
[----:B------:R-:W-:Y:S01]  /*96160*/  @P1 LOP3.LUT R8, R8, 0x100000, RZ, 0xfc, !PT ;  /* 0x0010000008081812 */ /* 0x000fe200078efcff */
[----:B------:R-:W-:Y:S01]  /*96170*/  UMOV UR14, UR39 ;  /* 0x00000027000e7c82 */ /* 0x000fe20008000000 */
[----:B------:R-:W-:Y:S01]  /*96180*/  UMOV UR28, UR38 ;  /* 0x00000026001c7c82 */ /* 0x000fe20008000000 */
[----:B------:R-:W-:Y:S01]  /*96190*/  ULDC.64 UR38, c[0x0][0x228] ;  /* 0x00008a0000267ab9 */ /* 0x000fe20000000a00 */
[----:B------:R-:W-:Y:S01]  /*961a0*/  LOP3.LUT R8, R8, 0xfffbffff, RZ, 0xc0, !PT ;  /* 0xfffbffff08087812 */ /* 0x000fe200078ec0ff */
[----:B------:R-:W-:Y:S01]  /*961b0*/  UMOV UR6, UR41 ;  /* 0x0000002900067c82 */ /* 0x000fe20008000000 */
[----:B------:R-:W-:Y:S01]  /*961c0*/  UMOV UR27, UR40 ;  /* 0x00000028001b7c82 */ /* 0x000fe20008000000 */
[----:B------:R-:W-:Y:S01]  /*961d0*/  UMOV UR33, UR43 ;  /* 0x0000002b00217c82 */ /* 0x000fe20008000000 */
[----:B------:R-:W-:Y:S01]  /*961e0*/  @P0 LOP3.LUT R8, R8, 0x40000, RZ, 0xfc, !PT ;  /* 0x0004000008080812 */ /* 0x000fe200078efcff */
[----:B------:R-:W-:Y:S01]  /*961f0*/  UMOV UR34, UR42 ;  /* 0x0000002a00227c82 */ /* 0x000fe20008000000 */
[----:B------:R-:W-:Y:S01]  /*96200*/  ISETP.GE.AND P0, PT, R16, UR39, PT ;  /* 0x0000002710007c0c */ /* 0x000fe2000bf06270 */
[----:B------:R-:W-:Y:S01]  /*96210*/  ULDC.64 UR40, c[0x0][0x228] ;  /* 0x00008a0000287ab9 */ /* 0x000fe20000000a00 */
[----:B------:R-:W-:-:S02]  /*96220*/  ULDC.64 UR42, c[0x0][0x228] ;  /* 0x00008a00002a7ab9 */ /* 0x000fc40000000a00 */
[----:B------:R-:W-:Y:S02]  /*96230*/  ISETP.LT.AND P1, PT, R7, UR40, !P0 ;  /* 0x0000002807007c0c */ /* 0x000fe4000c721270 */
[----:B------:R-:W-:Y:S01]  /*96240*/  ISETP.LT.AND P0, PT, R6, UR42, !P0 ;  /* 0x0000002a06007c0c */ /* 0x000fe2000c701270 */
[----:B------:R-:W-:Y:S01]  /*96250*/  VIADD R16, R0, 0x2 ;  /* 0x0000000200107836 */ /* 0x000fe20000000000 */
[----:B------:R-:W-:Y:S01]  /*96260*/  UMOV UR61, UR45 ;  /* 0x0000002d003d7c82 */ /* 0x000fe20008000000 */
[----:B------:R-:W-:Y:S01]  /*96270*/  UMOV UR30, UR44 ;  /* 0x0000002c001e7c82 */ /* 0x000fe20008000000 */
[----:B------:R-:W-:Y:S01]  /*96280*/  ULDC.64 UR44, c[0x0][0x228] ;  /* 0x00008a00002c7ab9 */ /* 0x000fe20000000a00 */
[----:B------:R-:W-:Y:S01]  /*96290*/  LOP3.LUT R8, R8, 0xffff7fff, RZ, 0xc0, !PT ;  /* 0xffff7fff08087812 */ /* 0x000fe200078ec0ff */
[----:B------:R-:W-:Y:S01]  /*962a0*/  UMOV UR12, UR47 ;  /* 0x0000002f000c7c82 */ /* 0x000fe20008000000 */
[----:B------:R-:W-:Y:S01]  /*962b0*/  UMOV UR20, UR46 ;  /* 0x0000002e00147c82 */ /* 0x000fe20008000000 */
[----:B------:R-:W-:-:S05]  /*962c0*/  ULDC.64 UR46, c[0x0][0x228] ;  /* 0x00008a00002e7ab9 */ /* 0x000fca0000000a00 */
[----:B------:R-:W-:Y:S02]  /*962d0*/  @P0 LOP3.LUT R2, R2, 0x80, RZ, 0xfc, !PT ;  /* 0x0000008002020812 */ /* 0x000fe400078efcff */
[----:B------:R-:W-:Y:S02]  /*962e0*/  ISETP.GE.AND P0, PT, R16, UR45, PT ;  /* 0x0000002d10007c0c */ /* 0x000fe4000bf06270 */
[----:B------:R-:W-:Y:S02]  /*962f0*/  @P1 LOP3.LUT R8, R8, 0x8000, RZ, 0xfc, !PT ;  /* 0x0000800008081812 */ /* 0x000fe400078efcff */
[----:B------:R-:W-:Y:S02]  /*96300*/  ISETP.LT.AND P1, PT, R7, UR46, !P0 ;  /* 0x0000002e07007c0c */ /* 0x000fe4000c721270 */
[----:B------:R-:W-:Y:S02]  /*96310*/  ISETP.LT.AND P0, PT, R6, UR48, !P0 ;  /* 0x0000003006007c0c */ /* 0x000fe4000c701270 */
[----:B------:R-:W-:Y:S01]  /*96320*/  LOP3.LUT R2, R2, 0xffffffbf, RZ, 0xc0, !PT ;  /* 0xffffffbf02027812 */ /* 0x000fe200078ec0ff */
[----:B------:R-:W-:Y:S01]  /*96330*/  VIADD R16, R0, 0x1 ;  /* 0x0000000100107836 */ /* 0x000fe20000000000 */
[----:B------:R-:W-:Y:S01]  /*96340*/  UMOV UR39, UR22 ;  /* 0x0000001600277c82 */ /* 0x000fe20008000000 */
[----:B------:R-:W-:-:S06]  /*96350*/  UMOV UR46, UR51 ;  /* 0x00000033002e7c82 */ /* 0x000fcc0008000000 */
[----:B------:R-:W-:Y:S01]  /*96360*/  @P1 LOP3.LUT R2, R2, 0x40, RZ, 0xfc, !PT ;  /* 0x0000004002021812 */ /* 0x000fe200078efcff */
[----:B------:R-:W-:Y:S01]  /*96370*/  UMOV UR22, UR50 ;  /* 0x0000003200167c82 */ /* 0x000fe20008000000 */
[----:B------:R-:W-:Y:S02]  /*96380*/  ULDC.64 UR50, c[0x0][0x228] ;  /* 0x00008a0000327ab9 */ /* 0x000fe40000000a00 */
[----:B------:R-:W-:Y:S01]  /*96390*/  LOP3.LUT R2, R2, 0xffffffdf, RZ, 0xc0, !PT ;  /* 0xffffffdf02027812 */ /* 0x000fe200078ec0ff */
[----:B------:R-:W-:Y:S01]  /*963a0*/  UMOV UR40, UR30 ;  /* 0x0000001e00287c82 */ /* 0x000fe20008000000 */
[----:B------:R-:W-:Y:S01]  /*963b0*/  UMOV UR48, UR33 ;  /* 0x0000002100307c82 */ /* 0x000fe20008000000 */
[----:B------:R-:W-:Y:S01]  /*963c0*/  UMOV UR30, UR27 ;  /* 0x0000001b001e7c82 */ /* 0x000fe20008000000 */
[----:B------:R-:W-:Y:S01]  /*963d0*/  @P0 LOP3.LUT R2, R2, 0x20, RZ, 0xfc, !PT ;  /* 0x0000002002020812 */ /* 0x000fe200078efcff */
[----:B------:R-:W-:Y:S01]  /*963e0*/  UMOV UR27, UR53 ;  /* 0x00000035001b7c82 */ /* 0x000fe20008000000 */
[----:B------:R-:W-:Y:S01]  /*963f0*/  ISETP.GE.AND P0, PT, R16, UR51, PT ;  /* 0x0000003310007c0c */ /* 0x000fe2000bf06270 */
[----:B------:R-:W-:Y:S01]  /*96400*/  UMOV UR33, UR52 ;  /* 0x0000003400217c82 */ /* 0x000fe20008000000 */
[----:B------:R-:W-:-:S02]  /*96410*/  ULDC.64 UR52, c[0x0][0x228] ;  /* 0x00008a0000347ab9 */ /* 0x000fc40000000a00 */
        /* <DEDUP_REMOVED lines=13> */
[----:B------:R-:W-:Y:S02]  /*964f0*/  UMOV UR20, UR59 ;  /* 0x0000003b00147c82 */ /* 0x000fe40008000000 */
[----:B------:R-:W-:Y:S01]  /*96500*/  @P0 LOP3.LUT R2, R2, 0x4, RZ, 0xfc, !PT ;  /* 0x0000000402020812 */ /* 0x000fe200078efcff */
[----:B------:R-:W-:Y:S01]  /*96510*/  UMOV UR51, UR58 ;  /* 0x0000003a00337c82 */ /* 0x000fe20008000000 */
[----:B------:R-:W-:Y:S01]  /*96520*/  ISETP.GE.AND P0, PT, R16, UR57, PT ;  /* 0x0000003910007c0c */ /* 0x000fe2000bf06270 */
[----:B------:R-:W-:Y:S01]  /*96530*/  ULDC.64 UR58, c[0x0][0x228] ;  /* 0x00008a00003a7ab9 */ /* 0x000fe20000000a00 */
[----:B------:R-:W-:-:S02]  /*96540*/  UMOV UR57, UR61 ;  /* 0x0000003d00397c82 */ /* 0x000fc40008000000 */
[----:B------:R-:W-:Y:S01]  /*96550*/  ISETP.LT.AND P2, PT, R6, UR60, !P0 ;  /* 0x0000003c06007c0c */ /* 0x000fe2000c741270 */
[----:B------:R-:W-:Y:S01]  /*96560*/  ULDC.64 UR60, c[0x0][0x228] ;  /* 0x00008a00003c7ab9 */ /* 0x000fe20000000a00 */
[C---:B------:R-:W-:Y:S02]  /*96570*/  ISETP.LT.AND P1, PT, R7.reuse, UR58, !P0 ;  /* 0x0000003a07007c0c */ /* 0x040fe4000c721270 */
[----:B------:R-:W-:Y:S02]  /*96580*/  ISETP.GE.AND P0, PT, R0, UR59, PT ;  /* 0x0000003b00007c0c */ /* 0x000fe4000bf06270 */
[----:B------:R-:W-:Y:S01]  /*96590*/  LOP3.LUT R8, R8, 0xfff7ffff, RZ, 0xc0, !PT ;  /* 0xfff7ffff08087812 */ /* 0x000fe200078ec0ff */
[----:B------:R-:W-:Y:S01]  /*965a0*/  VIADD R16, R0, 0x153 ;  /* 0x0000015300107836 */ /* 0x000fe20000000000 */
[----:B------:R-:W-:Y:S01]  /*965b0*/  ISETP.LT.AND P0, PT, R7, UR60, !P0 ;  /* 0x0000003c07007c0c */ /* 0x000fe2000c701270 */
[----:B------:R-:W-:Y:S01]  /*965c0*/  ULDC.64 UR58, c[0x0][0x228] ;  /* 0x00008a00003a7ab9 */ /* 0x000fe20000000a00 */
[----:B------:R-:W-:-:S03]  /*965d0*/  LOP3.LUT R2, R2, 0xfffffffd, RZ, 0xc0, !PT ;  /* 0xfffffffd02027812 */ /* 0x000fc600078ec0ff */
[----:B------:R-:W-:-:S04]  /*965e0*/  @P2 LOP3.LUT R8, R8, 0x80000, RZ, 0xfc, !PT ;  /* 0x0008000008082812 */ /* 0x000fc800078efcff */
[----:B------:R-:W-:-:S04]  /*965f0*/  LOP3.LUT R8, R8, 0xfffdffff, RZ, 0xc0, !PT ;  /* 0xfffdffff08087812 */ /* 0x000fc800078ec0ff */
[----:B------:R-:W-:Y:S02]  /*96600*/  @P0 LOP3.LUT R2, R2, 0x2, RZ, 0xfc, !PT ;  /* 0x0000000202020812 */ /* 0x000fe400078efcff */
[----:B------:R-:W-:Y:S02]  /*96610*/  ISETP.GE.AND P0, PT, R16, UR57, PT ;  /* 0x0000003910007c0c */ /* 0x000fe4000bf06270 */
[----:B------:R-:W-:Y:S02]  /*96620*/  @P1 LOP3.LUT R8, R8, 0x20000, RZ, 0xfc, !PT ;  /* 0x0002000008081812 */ /* 0x000fe400078efcff */
[----:B------:R-:W-:Y:S01]  /*96630*/  ISETP.LT.AND P1, PT, R7, UR58, !P0 ;  /* 0x0000003a07007c0c */ /* 0x000fe2000c721270 */
[----:B------:R-:W-:Y:S01]  /*96640*/  UMOV UR60, UR5 ;  /* 0x00000005003c7c82 */ /* 0x000fe20008000000 */
[----:B------:R-:W-:Y:S01]  /*96650*/  ULDC UR5, c[0x0][0x228] ;  /* 0x00008a0000057ab9 */ /* 0x000fe20000000800 */
[----:B------:R-:W-:Y:S02]  /*96660*/  LOP3.LUT R8, R8, 0xfffeffff, RZ, 0xc0, !PT ;  /* 0xfffeffff08087812 */ /* 0x000fe400078ec0ff */
[----:B------:R-:W-:Y:S01]  /*96670*/  ISETP.LT.AND P0, PT, R6, UR5, !P0 ;  /* 0x0000000506007c0c */ /* 0x000fe2000c701270 */
[----:B------:R-:W-:Y:S01]  /*96680*/  VIADD R16, R0, 0x151 ;  /* 0x0000015100107836 */ /* 0x000fe20000000000 */
[----:B------:R-:W-:-:S06]  /*96690*/  UMOV UR57, UR54 ;  /* 0x0000003600397c82 */ /* 0x000fcc0008000000 */
[----:B------:R-:W-:Y:S01]  /*966a0*/  @P1 LOP3.LUT R8, R8, 0x10000, RZ, 0xfc, !PT ;  /* 0x0001000008081812 */ /* 0x000fe200078efcff */
[----:B------:R-:W-:Y:S01]  /*966b0*/  UMOV UR54, UR52 ;  /* 0x0000003400367c82 */ /* 0x000fe20008000000 */
[----:B------:R-:W-:Y:S02]  /*966c0*/  ULDC UR5, c[0x0][0x228] ;  /* 0x00008a0000057ab9 */ /* 0x000fe40000000800 */
[----:B------:R-:W-:Y:S01]  /*966d0*/  LOP3.LUT R8, R8, 0xffffbfff, RZ, 0xc0, !PT ;  /* 0xffffbfff08087812 */ /* 0x000fe200078ec0ff */
[----:B------:R-:W-:Y:S01]  /*966e0*/  UMOV UR52, UR48 ;  /* 0x0000003000347c82 */ /* 0x000fe20008000000 */
[----:B------:R-:W-:Y:S01]  /*966f0*/  UMOV UR48, UR34 ;  /* 0x0000002200307c82 */ /* 0x000fe20008000000 */
[----:B------:R-:W-:Y:S01]  /*96700*/  UMOV UR34, UR12 ;  /* 0x0000000c00227c82 */ /* 0x000fe20008000000 */
[----:B------:R-:W-:Y:S01]  /*96710*/  @P0 LOP3.LUT R8, R8, 0x4000, RZ, 0xfc, !PT ;  /* 0x0000400008080812 */ /* 0x000fe200078efcff */
[----:B------:R-:W-:Y:S01]  /*96720*/  UMOV UR12, UR6 ;  /* 0x00000006000c7c82 */ /* 0x000fe20008000000 */
[----:B------:R-:W-:Y:S01]  /*96730*/  ISETP.GE.AND P0, PT, R16, UR60, PT ;  /* 0x0000003c10007c0c */ /* 0x000fe2000bf06270 */
[----:B------:R-:W-:-:S03]  /*96740*/  ULDC UR6, c[0x0][0x228] ;  /* 0x00008a0000067ab9 */ /* 0x000fc60000000800 */
[----:B------:R-:W-:Y:S02]  /*96750*/  ISETP.LT.AND P1, PT, R7, UR6, !P0 ;  /* 0x0000000607007c0c */ /* 0x000fe4000c721270 */
[----:B------:R-:W-:Y:S01]  /*96760*/  LOP3.LUT R8, R8, 0xffffdfff, RZ, 0xc0, !PT ;  /* 0xffffdfff08087812 */ /* 0x000fe200078ec0ff */
[----:B------:R-:W-:Y:S01]  /*96770*/  VIADD R16, R0, 0x14f ;  /* 0x0000014f00107836 */ /* 0x000fe20000000000 */
[----:B------:R-:W-:Y:S01]  /*96780*/  ISETP.LT.AND P0, PT, R6, UR5, !P0 ;  /* 0x0000000506007c0c */ /* 0x000fe2000c701270 */
[----:B------:R-:W-:Y:S01]  /*96790*/  ULDC UR6, c[0x0][0x228] ;  /* 0x00008a0000067ab9 */ /* 0x000fe20000000800 */
[----:B------:R-:W-:-:S07]  /*967a0*/  ULDC UR5, c[0x0][0x228] ;  /* 0x00008a0000057ab9 */ /* 0x000fce0000000800 */
[----:B------:R-:W-:-:S04]  /*967b0*/  @P1 LOP3.LUT R8, R8, 0x2000, RZ, 0xfc, !PT ;  /* 0x0000200008081812 */ /* 0x000fc800078efcff */
[----:B------:R-:W-:-:S04]  /*967c0*/  LOP3.LUT R8, R8, 0xffffefff, RZ, 0xc0, !PT ;  /* 0xffffefff08087812 */ /* 0x000fc800078ec0ff */
[----:B------:R-:W-:Y:S02]  /*967d0*/  @P0 LOP3.LUT R8, R8, 0x1000, RZ, 0xfc, !PT ;  /* 0x0000100008080812 */ /* 0x000fe400078efcff */
[----:B------:R-:W-:Y:S02]  /*967e0*/  ISETP.GE.AND P0, PT, R16, UR57, PT ;  /* 0x0000003910007c0c */ /* 0x000fe4000bf06270 */
[----:B------:R-:W-:Y:S01]  /*967f0*/  LOP3.LUT R8, R8, 0xfffff7ff, RZ, 0xc0, !PT ;  /* 0xfffff7ff08087812 */ /* 0x000fe200078ec0ff */
[----:B------:R-:W-:Y:S01]  /*96800*/  VIADD R16, R0, 0x14d ;  /* 0x0000014d00107836 */ /* 0x000fe20000000000 */
[----:B------:R-:W-:Y:S01]  /*96810*/  ISETP.LT.AND P1, PT, R7, UR6, !P0 ;  /* 0x0000000607007c0c */ /* 0x000fe2000c721270 */
[----:B------:R-:W-:Y:S01]  /*96820*/  ULDC UR6, c[0x0][0x228] ;  /* 0x00008a0000067ab9 */ /* 0x000fe20000000800 */
[----:B------:R-:W-:Y:S01]  /*96830*/  ISETP.LT.AND P0, PT, R6, UR5, !P0 ;  /* 0x0000000506007c0c */ /* 0x000fe2000c701270 */
[----:B------:R-:W-:Y:S01]  /*96840*/  ULDC UR5, c[0x0][0x228] ;  /* 0x00008a0000057ab9 */ /* 0x000fe20000000800 */
[----:B------:R-:W-:-:S02]  /*96850*/  LOP3.LUT R4, R4, 0x7fffffff, RZ, 0xc0, !PT ;  /* 0x7fffffff04047812 */ /* 0x000fc400078ec0ff */
[----:B------:R-:W-:Y:S01]  /*96860*/  LOP3.LUT R3, R3, 0x7fffffff, RZ, 0xc0, !PT ;  /* 0x7fffffff03037812 */ /* 0x000fe200078ec0ff */
[----:B------:R-:W-:Y:S01]  /*96870*/  STL [R1+0x2b78], R11 ;  /* 0x002b780b01007387 */ /* 0x000fe20000100800 */
[----:B------:R-:W-:Y:S01]  /*96880*/  F2FP.SATFINITE.E5M2.F32.PACK_AB_MERGE_C R24, R25, R24, RZ ;  /* 0x000000181918723e */ /* 0x000fe200048060ff */
[----:B------:R-:W-:-:S04]  /*96890*/  ULDC UR57, c[0x0][0x228] ;  /* 0x00008a0000397ab9 */ /* 0x000fc80000000800 */
[----:B------:R-:W-:-:S04]  /*968a0*/  @P1 LOP3.LUT R8, R8, 0x800, RZ, 0xfc, !PT ;  /* 0x0000080008081812 */ /* 0x000fc800078efcff */
[----:B------:R-:W-:-:S04]  /*968b0*/  LOP3.LUT R8, R8, 0xfffffbff, RZ, 0xc0, !PT ;  /* 0xfffffbff08087812 */ /* 0x000fc800078ec0ff */
[----:B------:R-:W-:Y:S02]  /*968c0*/  @P0 LOP3.LUT R8, R8, 0x400, RZ, 0xfc, !PT ;  /* 0x0000040008080812 */ /* 0x000fe400078efcff */
[----:B------:R-:W-:-:S04]  /*968d0*/  ISETP.GE.AND P0, PT, R16, UR59, PT ;  /* 0x0000003b10007c0c */ /* 0x000fc8000bf06270 */
        /* <DEDUP_REMOVED lines=16> */
[----:B------:R-:W-:Y:S01]  /*969e0*/  STL [R1+0x2b7c], R12 ;  /* 0x002b7c0c01007387 */ /* 0x000fe20000100800 */
[----:B------:R-:W-:Y:S01]  /*969f0*/  F2FP.SATFINITE.E5M2.F32.PACK_AB_MERGE_C R32, R33, R32, RZ ;  /* 0x000000202120723e */ /* 0x000fe200048060ff */
        /* <DEDUP_REMOVED lines=43> */
[----:B------:R-:W-:-:S04]  /*96cb0*/  ISETP.GE.AND P0, PT, R16, UR46, PT ;  /* 0x0000002e10007c0c */ /* 0x000fc8000bf06270 */
[----:B------:R-:W-:Y:S01]  /*96cc0*/  ISETP.LT.AND P1, PT, R7, UR6, !P0 ;  /* 0x0000000607007c0c */ /* 0x000fe2000c721270 */
[----:B------:R-:W-:Y:S01]  /*96cd0*/  VIADD R16, R0, 0x141 ;  /* 0x0000014100107836 */ /* 0x000fe20000000000 */
[----:B------:R-:W-:Y:S01]  /*96ce0*/  ISETP.LT.AND P0, PT, R6, UR5, !P0 ;  /* 0x0000000506007c0c */ /* 0x000fe2000c701270 */
[----:B------:R-:W-:Y:S01]  /*96cf0*/  ULDC UR6, c[0x0][0x228] ;  /* 0x00008a0000067ab9 */ /* 0x000fe20000000800 */
[----:B------:R-:W-:-:S09]  /*96d00*/  ULDC UR5, c[0x0][0x228] ;  /* 0x00008a0000057ab9 */ /* 0x000fd20000000800 */
        /* <DEDUP_REMOVED lines=183> */
[----:B------:R-:W-:Y:S02]  /*97880*/  R2UR UR20, R168 ;  /* 0x00000000a81472ca */ /* 0x000fe400000e0000 */
[----:B------:R-:W-:Y:S01]  /*97890*/  LOP3.LUT R4, R4, 0xf7ffffff, RZ, 0xc0, !PT ;  /* 0xf7ffffff04047812 */ /* 0x000fe200078ec0ff */
[----:B------:R-:W-:Y:S01]  /*978a0*/  VIADD R16, R0, 0x11d ;  /* 0x0000011d00107836 */ /* 0x000fe20000000000 */
[----:B------:R-:W-:Y:S01]  /*978b0*/  ISETP.LT.AND P0, PT, R6, UR5, !P0 ;  /* 0x0000000506007c0c */ /* 0x000fe2000c701270 */
[----:B------:R-:W-:Y:S01]  /*978c0*/  ULDC UR6, c[0x0][0x228] ;  /* 0x00008a0000067ab9 */ /* 0x000fe20000000800 */
[----:B------:R-:W-:-:S05]  /*978d0*/  ULDC UR5, c[0x0][0x228] ;  /* 0x00008a0000057ab9 */ /* 0x000fca0000000800 */
        /* <DEDUP_REMOVED lines=146> */
[----:B------:R-:W-:Y:S02]  /*98200*/  ISETP.GE.AND P0, PT, R16, UR14, PT ;  /* 0x0000000e10007c0c */ /* 0x000fe4000bf06270 */
[----:B------:R-:W-:Y:S01]  /*98210*/  R2UR UR16, R152 ;  /* 0x00000000981072ca */ /* 0x000fe200000e0000 */
[----:B------:R-:W-:Y:S01]  /*98220*/  VIADD R16, R0, 0x101 ;  /* 0x0000010100107836 */ /* 0x000fe20000000000 */
[----:B------:R-:W-:Y:S01]  /*98230*/  ISETP.LT.AND P1, PT, R7, UR6, !P0 ;  /* 0x0000000607007c0c */ /* 0x000fe2000c721270 */
[----:B------:R-:W-:Y:S01]  /*98240*/  ULDC UR6, c[0x0][0x228] ;  /* 0x00008a0000067ab9 */ /* 0x000fe20000000800 */
[----:B------:R-:W-:Y:S01]  /*98250*/  ISETP.LT.AND P0, PT, R6, UR5, !P0 ;  /* 0x0000000506007c0c */ /* 0x000fe2000c701270 */
[----:B------:R-:W-:Y:S01]  /*98260*/  ULDC UR5, c[0x0][0x228] ;  /* 0x00008a0000057ab9 */ /* 0x000fe20000000800 */
[----:B------:R-:W-:Y:S01]  /*98270*/  R2UR UR18, R23 ;  /* 0x00000000171272ca */ /* 0x000fe200000e0000 */
[----:B------:R-:W-:Y:S01]  /*98280*/  STL [R1+0x2b98], R245 ;  /* 0x002b98f501007387 */ /* 0x000fe20000100800 */
[----:B------:R-:W-:Y:S01]  /*98290*/  R2UR UR20, R22 ;  /* 0x00000000161472ca */ /* 0x000fe200000e0000 */
[----:B------:R-:W-:-:S06]  /*982a0*/  ULDC UR14, c[0x0][0x228] ;  /* 0x00008a00000e7ab9 */ /* 0x000fcc0000000800 */
        /* <DEDUP_REMOVED lines=25> */
[----:B------:R-:W-:Y:S01]  /*98440*/  STL [R1+0x2b9c], R244 ;  /* 0x002b9cf401007387 */ /* 0x000fe20000100800 */
[----:B------:R-:W-:Y:S02]  /*98450*/  ISETP.LT.AND P0, PT, R6, UR5, !P0 ;  /* 0x0000000506007c0c */ /* 0x000fe4000c701270 */
[----:B------:R-:W-:Y:S01]  /*98460*/  R2UR UR12, R21 ;  /* 0x00000000150c72ca */ /* 0x000fe200000e0000 */
[----:B------:R-:W-:Y:S01]  /*98470*/  STL [R1+0x2ba0], R243 ;  /* 0x002ba0f301007387 */ /* 0x000fe20000100800 */
[----:B------:R-:W-:Y:S01]  /*98480*/  LOP3.LUT R3, R3, 0xfdffffff, RZ, 0xc0, !PT ;  /* 0xfdffffff03037812 */ /* 0x000fe200078ec0ff */
[----:B------:R-:W-:Y:S01]  /*98490*/  VIADD R16, R0, 0xfb ;  /* 0x000000fb00107836 */ /* 0x000fe20000000000 */
[----:B------:R-:W-:Y:S01]  /*984a0*/  ULDC UR6, c[0x0][0x228] ;  /* 0x00008a0000067ab9 */ /* 0x000fe20000000800 */
[----:B------:R-:W-:Y:S01]  /*984b0*/  STL [R1+0x2ba4], R242 ;  /* 0x002ba4f201007387 */ /* 0x000fe20000100800 */
[----:B------:R-:W-:-:S03]  /*984c0*/  ULDC UR5, c[0x0][0x228] ;  /* 0x00008a0000057ab9 */ /* 0x000fc60000000800 */
[----:B------:R-:W-:Y:S01]  /*984d0*/  STL [R1+0x2ba8], R241 ;  /* 0x002ba8f101007387 */ /* 0x000fe20000100800 */
[----:B------:R-:W-:-:S03]  /*984e0*/  @P1 LOP3.LUT R3, R3, 0x2000000, RZ, 0xfc, !PT ;  /* 0x0200000003031812 */ /* 0x000fc600078efcff */
[----:B------:R-:W-:Y:S01]  /*984f0*/  STL [R1+0x2bac], R15 ;  /* 0x002bac0f01007387 */ /* 0x000fe20000100800 */
[----:B------:R-:W-:-:S03]  /*98500*/  LOP3.LUT R3, R3, 0xfeffffff, RZ, 0xc0, !PT ;  /* 0xfeffffff03037812 */ /* 0x000fc600078ec0ff */
[----:B------:R-:W-:Y:S04]  /*98510*/  STL [R1+0x2bb0], R237 ;  /* 0x002bb0ed01007387 */ /* 0x000fe80000100800 */
[----:B------:R-:W-:Y:S04]  /*98520*/  STL [R1+0x2bb4], R238 ;  /* 0x002bb4ee01007387 */ /* 0x000fe80000100800 */
[----:B------:R-:W-:Y:S04]  /*98530*/  STL [R1+0x2bb8], R236 ;  /* 0x002bb8ec01007387 */ /* 0x000fe80000100800 */
[----:B------:R-:W-:Y:S01]  /*98540*/  STL [R1+0x2bbc], R14 ;  /* 0x002bbc0e01007387 */ /* 0x000fe20000100800 */
[----:B------:R-:W-:-:S03]  /*98550*/  @P0 LOP3.LUT R3, R3, 0x1000000, RZ, 0xfc, !PT ;  /* 0x0100000003030812 */ /* 0x000fc600078efcff */
[----:B------:R-:W-:Y:S01]  /*98560*/  STL [R1+0x2bc0], R9 ;  /* 0x002bc00901007387 */ /* 0x000fe20000100800 */
[----:B------:R-:W-:-:S03]  /*98570*/  ISETP.GE.AND P0, PT, R16, UR12, PT ;  /* 0x0000000c10007c0c */ /* 0x000fc6000bf06270 */
[----:B------:R-:W-:Y:S01]  /*98580*/  STL [R1+0x2bc4], R2 ;  /* 0x002bc40201007387 */ /* 0x000fe20000100800 */
[----:B------:R-:W-:-:S03]  /*98590*/  VIADD R16, R0, 0xf9 ;  /* 0x000000f900107836 */ /* 0x000fc60000000000 */
[----:B------:R-:W-:Y:S04]  /*985a0*/  STL [R1+0x2bc8], R8 ;  /* 0x002bc80801007387 */ /* 0x000fe80000100800 */
[----:B------:R-:W-:Y:S04]  /*985b0*/  STL [R1+0x2bcc], R5 ;  /* 0x002bcc0501007387 */ /* 0x000fe80000100800 */
[----:B------:R-:W-:Y:S04]  /*985c0*/  STL [R1+0x2bd0], R4 ;  /* 0x002bd00401007387 */ /* 0x000fe80000100800 */
[----:B------:R4:W-:Y:S02]  /*985d0*/  STL [R1+0x2bd4], R0 ;  /* 0x002bd40001007387 */ /* 0x0009e40000100800 */
[----:B----4-:R-:W-:Y:S01]  /*985e0*/  F2FP.SATFINITE.E5M2.F32.PACK_AB_MERGE_C R0, R120, R121, RZ ;  /* 0x000000797800723e */ /* 0x010fe200048060ff */
        /* <DEDUP_REMOVED lines=15> */
[----:B------:R-:W-:Y:S01]  /*986e0*/  STL [R1+0x2bd8], R7 ;  /* 0x002bd80701007387 */ /* 0x000fe20000100800 */
[----:B------:R-:W-:Y:S02]  /*986f0*/  IMAD.MOV.U32 R106, RZ, RZ, R104 ;  /* 0x000000ffff6a7224 */ /* 0x000fe400078e0068 */
[----:B------:R-:W-:Y:S01]  /*98700*/  IMAD.MOV.U32 R105, RZ, RZ, R103 ;  /* 0x000000ffff697224 */ /* 0x000fe200078e0067 */
[----:B------:R-:W-:Y:S01]  /*98710*/  STL [R1+0x2bdc], R6 ;  /* 0x002bdc0601007387 */ /* 0x000fe20000100800 */
[----:B------:R-:W-:Y:S02]  /*98720*/  IMAD.MOV.U32 R104, RZ, RZ, R102 ;  /* 0x000000ffff687224 */ /* 0x000fe400078e0066 */
[----:B------:R-:W-:Y:S01]  /*98730*/  IMAD.MOV.U32 R103, RZ, RZ, R101 ;  /* 0x000000ffff677224 */ /* 0x000fe200078e0065 */
[----:B------:R0:W-:Y:S01]  /*98740*/  STL [R1+0x273c], R0 ;  /* 0x00273c0001007387 */ /* 0x0001e20000100800 */
[----:B------:R-:W-:-:S02]  /*98750*/  IMAD.MOV.U32 R102, RZ, RZ, R100 ;  /* 0x000000ffff667224 */ /* 0x000fc400078e0064 */
[----:B------:R-:W-:Y:S02]  /*98760*/  IMAD.MOV.U32 R101, RZ, RZ, R99 ;  /* 0x000000ffff657224 */ /* 0x000fe400078e0063 */
[----:B------:R-:W-:Y:S02]  /*98770*/  IMAD.MOV.U32 R100, RZ, RZ, R98 ;  /* 0x000000ffff647224 */ /* 0x000fe400078e0062 */
[----:B------:R-:W-:Y:S02]  /*98780*/  IMAD.MOV.U32 R99, RZ, RZ, R97 ;  /* 0x000000ffff637224 */ /* 0x000fe400078e0061 */
[----:B------:R-:W-:Y:S01]  /*98790*/  IMAD.MOV.U32 R98, RZ, RZ, R96 ;  /* 0x000000ffff627224 */ /* 0x000fe200078e0060 */
[----:B------:R-:W4:Y:S04]  /*987a0*/  LDL.LU R97, [R1+0x458] ;  /* 0x0004580001617983 */ /* 0x000f280000300800 */
[----:B------:R-:W2:Y:S01]  /*987b0*/  LDL.LU R96, [R1+0x45c] ;  /* 0x00045c0001607983 */ /* 0x000ea20000300800 */
[----:B------:R-:W-:Y:S01]  /*987c0*/  ISETP.LT.AND P1, PT, R7, UR6, !P0 ;  /* 0x0000000607007c0c */ /* 0x000fe2000c721270 */
[----:B------:R-:W-:Y:S01]  /*987d0*/  ULDC UR6, c[0x0][0x228] ;  /* 0x00008a0000067ab9 */ /* 0x000fe20000000800 */
[----:B------:R-:W-:Y:S01]  /*987e0*/  ISETP.LT.AND P0, PT, R6, UR5, !P0 ;  /* 0x0000000506007c0c */ /* 0x000fe2000c701270 */
[----:B------:R-:W-:Y:S01]  /*987f0*/  ULDC UR5, c[0x0][0x228] ;  /* 0x00008a0000057ab9 */ /* 0x000fe20000000800 */
[----:B------:R-:W-:-:S02]  /*98800*/  R2UR UR8, R18 ;  /* 0x00000000120872ca */ /* 0x000fc400000e0000 */
[----:B------:R-:W-:-:S07]  /*98810*/  LOP3.LUT R3, R3, 0xff7fffff, RZ, 0xc0, !PT ;  /* 0xff7fffff03037812 */ /* 0x000fce00078ec0ff */
[----:B------:R-:W-:-:S04]  /*98820*/  @P1 LOP3.LUT R3, R3, 0x800000, RZ, 0xfc, !PT ;  /* 0x0080000003031812 */ /* 0x000fc800078efcff */
[----:B------:R-:W-:-:S04]  /*98830*/  LOP3.LUT R3, R3, 0xffbfffff, RZ, 0xc0, !PT ;  /* 0xffbfffff03037812 */ /* 0x000fc800078ec0ff */
[----:B------:R-:W-:Y:S02]  /*98840*/  @P0 LOP3.LUT R3, R3, 0x400000, RZ, 0xfc, !PT ;  /* 0x0040000003030812 */ /* 0x000fe400078efcff */
[----:B------:R-:W-:-:S04]  /*98850*/  ISETP.GE.AND P0, PT, R16, UR8, PT ;  /* 0x0000000810007c0c */ /* 0x000fc8000bf06270 */
[----:B------:R-:W-:Y:S01]  /*98860*/  ISETP.LT.AND P1, PT, R7, UR6, !P0 ;  /* 0x0000000607007c0c */ /* 0x000fe2000c721270 */
[----:B------:R-:W-:Y:S01]  /*98870*/  ULDC UR6, c[0x0][0x228] ;  /* 0x00008a0000067ab9 */ /* 0x000fe20000000800 */
[----:B------:R-:W-:Y:S01]  /*98880*/  ISETP.LT.AND P0, PT, R6, UR5, !P0 ;  /* 0x0000000506007c0c */ /* 0x000fe2000c701270 */
[----:B------:R-:W-:Y:S01]  /*98890*/  ULDC UR5, c[0x0][0x228] ;  /* 0x00008a0000057ab9 */ /* 0x000fe20000000800 */
[----:B------:R-:W-:Y:S02]  /*988a0*/  LOP3.LUT R3, R3, 0xffdfffff, RZ, 0xc0, !PT ;  /* 0xffdfffff03037812 */ /* 0x000fe400078ec0ff */
[----:B0-----:R-:W-:Y:S01]  /*988b0*/  F2FP.SATFINITE.E5M2.F32.PACK_AB_MERGE_C R0, R120, R121, RZ ;  /* 0x000000797800723e */ /* 0x001fe200048060ff */
[----:B------:R-:W-:Y:S02]  /*988c0*/  IMAD.MOV.U32 R120, RZ, RZ, R117 ;  /* 0x000000ffff787224 */ /* 0x000fe400078e0075 */
[----:B------:R-:W-:Y:S02]  /*988d0*/  IMAD.MOV.U32 R121, RZ, RZ, R116 ;  /* 0x000000ffff797224 */ /* 0x000fe400078e0074 */
[----:B------:R-:W-:-:S02]  /*988e0*/  IMAD.MOV.U32 R117, RZ, RZ, R115 ;  /* 0x000000ffff757224 */ /* 0x000fc400078e0073 */
[----:B------:R-:W-:Y:S01]  /*988f0*/  @P1 LOP3.LUT R3, R3, 0x200000, RZ, 0xfc, !PT ;  /* 0x0020000003031812 */ /* 0x000fe200078efcff */
[----:B------:R-:W-:Y:S02]  /*98900*/  IMAD.MOV.U32 R116, RZ, RZ, R114 ;  /* 0x000000ffff747224 */ /* 0x000fe400078e0072 */
[----:B------:R-:W-:Y:S01]  /*98910*/  IMAD.MOV.U32 R115, RZ, RZ, R113 ;  /* 0x000000ffff737224 */ /* 0x000fe200078e0071 */
[----:B------:R-:W-:Y:S01]  /*98920*/  LOP3.LUT R3, R3, 0xffefffff, RZ, 0xc0, !PT ;  /* 0xffefffff03037812 */ /* 0x000fe200078ec0ff */
        /* <DEDUP_REMOVED lines=8> */
[----:B------:R0:W-:Y:S01]  /*989b0*/  STL [R1+0x8f4], R0 ;  /* 0x0008f40001007387 */ /* 0x0001e20000100800 */
[----:B------:R-:W-:Y:S01]  /*989c0*/  IMAD.MOV.U32 R106, RZ, RZ, R104 ;  /* 0x000000ffff6a7224 */ /* 0x000fe200078e0068 */
[----:B------:R-:W-:Y:S01]  /*989d0*/  @P0 LOP3.LUT R3, R3, 0x100000, RZ, 0xfc, !PT ;  /* 0x0010000003030812 */ /* 0x000fe200078efcff */
[----:B------:R-:W-:-:S02]  /*989e0*/  IMAD.MOV.U32 R105, RZ, RZ, R103 ;  /* 0x000000ffff697224 */ /* 0x000fc400078e0067 */
[----:B------:R-:W-:Y:S02]  /*989f0*/  IMAD.MOV.U32 R104, RZ, RZ, R102 ;  /* 0x000000ffff687224 */ /* 0x000fe400078e0066 */
[----:B------:R-:W-:Y:S02]  /*98a00*/  IMAD.MOV.U32 R103, RZ, RZ, R101 ;  /* 0x000000ffff677224 */ /* 0x000fe400078e0065 */
[----:B------:R-:W-:Y:S01]  /*98a10*/  IMAD.MOV.U32 R102, RZ, RZ, R100 ;  /* 0x000000ffff667224 */ /* 0x000fe200078e0064 */
[----:B0-----:R-:W-:Y:S01]  /*98a20*/  F2FP.SATFINITE.E5M2.F32.PACK_AB_MERGE_C R0, R120, R121, RZ ;  /* 0x000000797800723e */ /* 0x001fe200048060ff */
[----:B------:R-:W-:Y:S02]  /*98a30*/  IMAD.MOV.U32 R101, RZ, RZ, R99 ;  /* 0x000000ffff657224 */ /* 0x000fe400078e0063 */
[----:B------:R-:W-:Y:S02]  /*98a40*/  IMAD.MOV.U32 R100, RZ, RZ, R98 ;  /* 0x000000ffff647224 */ /* 0x000fe400078e0062 */
[----:B----4-:R-:W-:-:S02]  /*98a50*/  IMAD.MOV.U32 R99, RZ, RZ, R97 ;  /* 0x000000ffff637224 */ /* 0x010fc400078e0061 */
[----:B------:R-:W4:Y:S01]  /*98a60*/  LDL.LU R97, [R1+0x460] ;  /* 0x0004600001617983 */ /* 0x000f220000300800 */
[----:B--2---:R-:W-:-:S03]  /*98a70*/  IMAD.MOV.U32 R98, RZ, RZ, R96 ;  /* 0x000000ffff627224 */ /* 0x004fc600078e0060 */
[----:B------:R-:W2:Y:S04]  /*98a80*/  LDL.LU R96, [R1+0x464] ;  /* 0x0004640001607983 */ /* 0x000ea80000300800 */
[----:B------:R-:W-:Y:S04]  /*98a90*/  STL [R1+0x2be0], R3 ;  /* 0x002be00301007387 */ /* 0x000fe80000100800 */
[----:B------:R0:W-:Y:S04]  /*98aa0*/  STL [R1+0x8f0], R0 ;  /* 0x0008f00001007387 */ /* 0x0001e80000100800 */
[----:B------:R-:W0:Y:S04]  /*98ab0*/  LDL.LU R121, [R1+0x7b0] ;  /* 0x0007b00001797983 */ /* 0x000e280000300800 */
[----:B------:R-:W0:Y:S02]  /*98ac0*/  LDL.LU R120, [R1+0x7b4] ;  /* 0x0007b40001787983 */ /* 0x000e240000300800 */
[----:B0-----:R-:W-:Y:S01]  /*98ad0*/  F2FP.SATFINITE.E5M2.F32.PACK_AB_MERGE_C R0, R120, R121, RZ ;  /* 0x000000797800723e */ /* 0x001fe200048060ff */
        /* <DEDUP_REMOVED lines=19> */
[----:B------:R0:W-:Y:S01]  /*98c10*/  STL [R1+0x7ac], R0 ;  /* 0x0007ac0001007387 */ /* 0x0001e20000100800 */
[----:B------:R-:W-:-:S02]  /*98c20*/  IMAD.MOV.U32 R102, RZ, RZ, R100 ;  /* 0x000000ffff667224 */ /* 0x000fc400078e0064 */
[----:B------:R-:W-:Y:S02]  /*98c30*/  IMAD.MOV.U32 R101, RZ, RZ, R99 ;  /* 0x000000ffff657224 */ /* 0x000fe400078e0063 */
[----:B------:R-:W-:Y:S02]  /*98c40*/  IMAD.MOV.U32 R100, RZ, RZ, R98 ;  /* 0x000000ffff647224 */ /* 0x000fe400078e0062 */
[----:B----4-:R-:W-:Y:S02]  /*98c50*/  IMAD.MOV.U32 R99, RZ, RZ, R97 ;  /* 0x000000ffff637224 */ /* 0x010fe400078e0061 */
[----:B--2---:R-:W-:Y:S01]  /*98c60*/  IMAD.MOV.U32 R98, RZ, RZ, R96 ;  /* 0x000000ffff627224 */ /* 0x004fe200078e0060 */
[----:B------:R-:W2:Y:S04]  /*98c70*/  LDL.LU R97, [R1+0x468] ;  /* 0x0004680001617983 */ /* 0x000ea80000300800 */
[----:B------:R-:W4:Y:S04]  /*98c80*/  LDL.LU R96, [R1+0x46c] ;  /* 0x00046c0001607983 */ /* 0x000f280000300800 */
[----:B------:R-:W3:Y:S04]  /*98c90*/  LDL.LU R123, [R1+0x7b8] ;  /* 0x0007b800017b7983 */ /* 0x000ee80000300800 */
[----:B------:R-:W3:Y:S01]  /*98ca0*/  LDL.LU R122, [R1+0x7bc] ;  /* 0x0007bc00017a7983 */ /* 0x000ee20000300800 */
[----:B0-----:R-:W-:-:S02]  /*98cb0*/  F2FP.SATFINITE.E5M2.F32.PACK_AB_MERGE_C R0, R120, R121, RZ ;  /* 0x000000797800723e */ /* 0x001fc400048060ff */
[----:B---3--:R-:W-:-:S05]  /*98cc0*/  F2FP.SATFINITE.E5M2.F32.PACK_AB_MERGE_C R11, R122, R123, RZ ;  /* 0x0000007b7a0b723e */ /* 0x008fca00048060ff */
[----:B------:R-:W-:Y:S04]  /*98cd0*/  STL [R1+0x2be4], R11 ;  /* 0x002be40b01007387 */ /* 0x000fe80000100800 */
[----:B------:R0:W-:Y:S04]  /*98ce0*/  STL [R1+0x7a8], R0 ;  /* 0x0007a80001007387 */ /* 0x0001e80000100800 */
[----:B------:R-:W0:Y:S04]  /*98cf0*/  LDL.LU R121, [R1+0x7c8] ;  /* 0x0007c80001797983 */ /* 0x000e280000300800 */
[----:B------:R-:W0:Y:S02]  /*98d00*/  LDL.LU R120, [R1+0x7cc] ;  /* 0x0007cc0001787983 */ /* 0x000e240000300800 */
[----:B0-----:R-:W-:-:S05]  /*98d10*/  F2FP.SATFINITE.E5M2.F32.PACK_AB_MERGE_C R0, R120, R121, RZ ;  /* 0x000000797800723e */ /* 0x001fca00048060ff */
        /* <DEDUP_REMOVED lines=22> */
[----:B------:R-:W0:Y:S01]  /*98e80*/  LDL.LU R120, [R1+0x7fc] ;  /* 0x0007fc0001787983 */ /* 0x000e220000300800 */
        /* <DEDUP_REMOVED lines=18> */
[----:B0-----:R-:W-:Y:S01]  /*98fb0*/  F2FP.SATFINITE.E5M2.F32.PACK_AB_MERGE_C R0, R120, R121, RZ ;  /* 0x000000797800723e */ /* 0x001fe200048060ff */
[----:B------:R-:W-:-:S04]  /*98fc0*/  IMAD.MOV.U32 R121, RZ, RZ, R113 ;  /* 0x000000ffff797224 */ /* 0x000fc800078e0071 */
[----:B------:R0:W-:Y:S04]  /*98fd0*/  STL [R1+0x286c], R0 ;  /* 0x00286c0001007387 */ /* 0x0001e80000100800 */
[----:B------:R-:W3:Y:S01]  /*98fe0*/  LDL.LU R103, [R1+0x470] ;  /* 0x0004700001677983 */ /* 0x000ee20000300800 */
[----:B------:R-:W-:-:S03]  /*98ff0*/  IMAD.MOV.U32 R120, RZ, RZ, R112 ;  /* 0x000000ffff787224 */ /* 0x000fc600078e0070 */
[----:B------:R-:W3:Y:S01]  /*99000*/  LDL.LU R102, [R1+0x474] ;  /* 0x0004740001667983 */ /* 0x000ee20000300800 */
[----:B------:R-:W-:-:S03]  /*99010*/  IMAD.MOV.U32 R113, RZ, RZ, R105 ;  /* 0x000000ffff717224 */ /* 0x000fc600078e0069 */
[----:B------:R-:W3:Y:S01]  /*99020*/  LDL.LU R101, [R1+0x478] ;  /* 0x0004780001657983 */ /* 0x000ee20000300800 */
[----:B------:R-:W-:-:S03]  /*99030*/  IMAD.MOV.U32 R112, RZ, RZ, R104 ;  /* 0x000000ffff707224 */ /* 0x000fc600078e0068 */
[----:B------:R-:W3:Y:S01]  /*99040*/  LDL.LU R100, [R1+0x47c] ;  /* 0x00047c0001647983 */ /* 0x000ee20000300800 */
[----:B--2---:R-:W-:-:S03]  /*99050*/  IMAD.MOV.U32 R105, RZ, RZ, R97 ;  /* 0x000000ffff697224 */ /* 0x004fc600078e0061 */
[----:B------:R-:W2:Y:S01]  /*99060*/  LDL.LU R99, [R1+0x480] ;  /* 0x0004800001637983 */ /* 0x000ea20000300800 */
[----:B----4-:R-:W-:-:S03]  /*99070*/  IMAD.MOV.U32 R104, RZ, RZ, R96 ;  /* 0x000000ffff687224 */ /* 0x010fc600078e0060 */
[----:B------:R-:W4:Y:S04]  /*99080*/  LDL.LU R98, [R1+0x484] ;  /* 0x0004840001627983 */ /* 0x000f280000300800 */
[----:B------:R-:W4:Y:S04]  /*99090*/  LDL.LU R97, [R1+0x490] ;  /* 0x0004900001617983 */ /* 0x000f280000300800 */
[----:B------:R-:W4:Y:S04]  /*990a0*/  LDL.LU R96, [R1+0x494] ;  /* 0x0004940001607983 */ /* 0x000f280000300800 */
[----:B------:R-:W3:Y:S04]  /*990b0*/  LDL.LU R129, [R1+0x400] ;  /* 0x0004000001817983 */ /* 0x000ee80000300800 */
[----:B------:R-:W3:Y:S01]  /*990c0*/  LDL.LU R128, [R1+0x404] ;  /* 0x0004040001807983 */ /* 0x000ee20000300800 */
[----:B------:R-:W-:-:S02]  /*990d0*/  F2FP.SATFINITE.E5M2.F32.PACK_AB_MERGE_C R8, R127, R126, RZ ;  /* 0x0000007e7f08723e */ /* 0x000fc400048060ff */
[----:B0-----:R-:W-:Y:S01]  /*990e0*/  F2FP.SATFINITE.E5M2.F32.PACK_AB_MERGE_C R0, R122, R123, RZ ;  /* 0x0000007b7a00723e */ /* 0x001fe200048060ff */
        /* <DEDUP_REMOVED lines=14> */
[----:B---3--:R-:W-:-:S05]  /*991d0*/  F2FP.SATFINITE.E5M2.F32.PACK_AB_MERGE_C R7, R128, R129, RZ ;  /* 0x000000818007723e */ /* 0x008fca00048060ff */
[----:B------:R0:W-:Y:S04]  /*991e0*/  STL [R1+0x2be8], R7 ;  /* 0x002be80701007387 */ /* 0x0001e80000100800 */
[----:B------:R-:W-:Y:S01]  /*991f0*/  STL [R1+0x2bec], R8 ;  /* 0x002bec0801007387 */ /* 0x000fe20000100800 */
[----:B0-----:R-:W-:-:S05]  /*99200*/  F2FP.SATFINITE.E5M2.F32.PACK_AB_MERGE_C R7, R124, R125, RZ ;  /* 0x0000007d7c07723e */ /* 0x001fca00048060ff */
[----:B------:R-:W-:Y:S04]  /*99210*/  STL [R1+0x2bf0], R7 ;  /* 0x002bf00701007387 */ /* 0x000fe80000100800 */
[----:B------:R0:W-:Y:S02]  /*99220*/  STL [R1+0x2bf4], R0 ;  /* 0x002bf40001007387 */ /* 0x0001e40000100800 */
[----:B0-----:R-:W-:-:S05]  /*99230*/  F2FP.SATFINITE.E5M2.F32.PACK_AB_MERGE_C R0, R120, R121, RZ ;  /* 0x000000797800723e */ /* 0x001fca00048060ff */
[----:B------:R0:W-:Y:S04]  /*99240*/  STL [R1+0x7f0], R0 ;  /* 0x0007f00001007387 */ /* 0x0001e80000100800 */
[----:B------:R-:W3:Y:S04]  /*99250*/  LDL.LU R117, [R1+0x4a0] ;  /* 0x0004a00001757983 */ /* 0x000ee80000300800 */
[----:B------:R-:W3:Y:S04]  /*99260*/  LDL.LU R116, [R1+0x4a4] ;  /* 0x0004a40001747983 */ /* 0x000ee80000300800 */
[----:B------:R-:W3:Y:S04]  /*99270*/  LDL.LU R115, [R1+0x4b0] ;  /* 0x0004b00001737983 */ /* 0x000ee80000300800 */
[----:B------:R-:W3:Y:S04]  /*99280*/  LDL.LU R114, [R1+0x4b4] ;  /* 0x0004b40001727983 */ /* 0x000ee80000300800 */
[----:B------:R-:W3:Y:S04]  /*99290*/  LDL.LU R113, [R1+0x4b8] ;  /* 0x0004b80001717983 */ /* 0x000ee80000300800 */
[----:B------:R-:W3:Y:S01]  /*992a0*/  LDL.LU R112, [R1+0x4bc] ;  /* 0x0004bc0001707983 */ /* 0x000ee20000300800 */
[----:B------:R-:W-:-:S03]  /*992b0*/  IMAD.MOV.U32 R129, RZ, RZ, R107 ;  /* 0x000000ffff817224 */ /* 0x000fc600078e006b */
[----:B------:R-:W3:Y:S01]  /*992c0*/  LDL.LU R111, [R1+0x4c0] ;  /* 0x0004c000016f7983 */ /* 0x000ee20000300800 */
[----:B------:R-:W-:-:S03]  /*992d0*/  IMAD.MOV.U32 R128, RZ, RZ, R106 ;  /* 0x000000ffff807224 */ /* 0x000fc600078e006a */
[----:B------:R-:W3:Y:S04]  /*992e0*/  LDL.LU R110, [R1+0x4c4] ;  /* 0x0004c400016e7983 */ /* 0x000ee80000300800 */
[----:B------:R-:W3:Y:S04]  /*992f0*/  LDL.LU R109, [R1+0x4c8] ;  /* 0x0004c800016d7983 */ /* 0x000ee80000300800 */
[----:B------:R-:W3:Y:S01]  /*99300*/  LDL.LU R108, [R1+0x4cc] ;  /* 0x0004cc00016c7983 */ /* 0x000ee20000300800 */
[----:B------:R-:W-:-:S03]  /*99310*/  IMAD.MOV.U32 R125, RZ, RZ, R103 ;  /* 0x000000ffff7d7224 */ /* 0x000fc600078e0067 */
        /* <DEDUP_REMOVED lines=10> */
[----:B------:R-:W4:Y:S01]  /*993c0*/  LDL.LU R102, [R1+0x4e4] ;  /* 0x0004e40001667983 */ /* 0x000f220000300800 */
[----:B------:R-:W-:-:S03]  /*993d0*/  IMAD.MOV.U32 R118, RZ, RZ, R97 ;  /* 0x000000ffff767224 */ /* 0x000fc600078e0061 */
[----:B------:R-:W4:Y:S01]  /*993e0*/  LDL.LU R101, [R1+0x4e8] ;  /* 0x0004e80001657983 */ /* 0x000f220000300800 */
[----:B------:R-:W-:-:S03]  /*993f0*/  IMAD.MOV.U32 R119, RZ, RZ, R96 ;  /* 0x000000ffff777224 */ /* 0x000fc600078e0060 */
[----:B------:R-:W4:Y:S04]  /*99400*/  LDL.LU R100, [R1+0x4ec] ;  /* 0x0004ec0001647983 */ /* 0x000f280000300800 */
[----:B------:R-:W4:Y:S04]  /*99410*/  LDL.LU R99, [R1+0x4f0] ;  /* 0x0004f00001637983 */ /* 0x000f280000300800 */
[----:B------:R-:W4:Y:S04]  /*99420*/  LDL.LU R98, [R1+0x4f4] ;  /* 0x0004f40001627983 */ /* 0x000f280000300800 */
[----:B------:R-:W4:Y:S04]  /*99430*/  LDL.LU R97, [R1+0x4f8] ;  /* 0x0004f80001617983 */ /* 0x000f280000300800 */
[----:B------:R-:W4:Y:S04]  /*99440*/  LDL.LU R96, [R1+0x4fc] ;  /* 0x0004fc0001607983 */ /* 0x000f280000300800 */
[----:B------:R-:W3:Y:S04]  /*99450*/  LDL.LU R142, [R1+0x428] ;  /* 0x00042800018e7983 */ /* 0x000ee80000300800 */
[----:B------:R-:W3:Y:S01]  /*99460*/  LDL.LU R143, [R1+0x42c] ;  /* 0x00042c00018f7983 */ /* 0x000ee20000300800 */
[----:B0-----:R-:W-:-:S02]  /*99470*/  F2FP.SATFINITE.E5M2.F32.PACK_AB_MERGE_C R0, R140, R141, RZ ;  /* 0x0000008d8c00723e */ /* 0x001fc400048060ff */
[----:B------:R-:W-:Y:S02]  /*99480*/  F2FP.SATFINITE.E5M2.F32.PACK_AB_MERGE_C R7, R138, R139, RZ ;  /* 0x0000008b8a07723e */ /* 0x000fe400048060ff */
[----:B---3--:R-:W-:-:S05]  /*99490*/  F2FP.SATFINITE.E5M2.F32.PACK_AB_MERGE_C R11, R143, R142, RZ ;  /* 0x0000008e8f0b723e */ /* 0x008fca00048060ff */
[----:B------:R-:W-:Y:S04]  /*994a0*/  STL [R1+0x2bf8], R11 ;  /* 0x002bf80b01007387 */ /* 0x000fe80000100800 */
[----:B------:R0:W-:Y:S04]  /*994b0*/  STL [R1+0x2bfc], R0 ;  /* 0x002bfc0001007387 */ /* 0x0001e80000100800 */
[----:B------:R1:W-:Y:S01]  /*994c0*/  STL [R1+0x2c00], R7 ;  /* 0x002c000701007387 */ /* 0x0003e20000100800 */
[----:B0-----:R-:W-:Y:S02]  /*994d0*/  F2FP.SATFINITE.E5M2.F32.PACK_AB_MERGE_C R0, R136, R137, RZ ;  /* 0x000000898800723e */ /* 0x001fe400048060ff */
[----:B------:R-:W-:-:S03]  /*994e0*/  F2FP.SATFINITE.E5M2.F32.PACK_AB_MERGE_C R11, R134, R135, RZ ;  /* 0x00000087860b723e */ /* 0x000fc600048060ff */
[----:B------:R0:W-:Y:S01]  /*994f0*/  STL [R1+0x2c04], R0 ;  /* 0x002c040001007387 */ /* 0x0001e20000100800 */
[----:B-1----:R-:W-:-:S03]  /*99500*/  F2FP.SATFINITE.E5M2.F32.PACK_AB_MERGE_C R7, R130, R131, RZ ;  /* 0x000000838207723e */ /* 0x002fc600048060ff */
[----:B------:R1:W-:Y:S01]  /*99510*/  STL [R1+0x2c08], R11 ;  /* 0x002c080b01007387 */ /* 0x0003e20000100800 */
[----:B0-----:R-:W-:-:S05]  /*99520*/  F2FP.SATFINITE.E5M2.F32.PACK_AB_MERGE_C R0, R132, R133, RZ ;  /* 0x000000858400723e */ /* 0x001fca00048060ff */
[----:B------:R0:W-:Y:S01]  /*99530*/  STL [R1+0x2c0c], R0 ;  /* 0x002c0c0001007387 */ /* 0x0001e20000100800 */
[----:B-1----:R-:W-:-:S03]  /*99540*/  F2FP.SATFINITE.E5M2.F32.PACK_AB_MERGE_C R11, R127, R126, RZ ;  /* 0x0000007e7f0b723e */ /* 0x002fc600048060ff */
[----:B------:R-:W-:Y:S01]  /*99550*/  STL [R1+0x2c10], R7 ;  /* 0x002c100701007387 */ /* 0x000fe20000100800 */
[----:B0-----:R-:W-:-:S05]  /*99560*/  F2FP.SATFINITE.E5M2.F32.PACK_AB_MERGE_C R0, R128, R129, RZ ;  /* 0x000000818000723e */ /* 0x001fca00048060ff */
[----:B------:R0:W-:Y:S04]  /*99570*/  STL [R1+0x2c14], R0 ;  /* 0x002c140001007387 */ /* 0x0001e80000100800 */
[----:B------:R-:W-:Y:S01]  /*99580*/  STL [R1+0x2c18], R11 ;  /* 0x002c180b01007387 */ /* 0x000fe20000100800 */
[----:B0-----:R-:W-:-:S05]  /*99590*/  F2FP.SATFINITE.E5M2.F32.PACK_AB_MERGE_C R0, R124, R125, RZ ;  /* 0x0000007d7c00723e */ /* 0x001fca00048060ff */
[----:B------:R0:W-:Y:S01]  /*995a0*/  STL [R1+0x2c1c], R0 ;  /* 0x002c1c0001007387 */ /* 0x0001e20000100800 */
[----:B------:R-:W-:Y:S02]  /*995b0*/  F2FP.SATFINITE.E5M2.F32.PACK_AB_MERGE_C R7, R122, R123, RZ ;  /* 0x0000007b7a07723e */ /* 0x000fe400048060ff */
[----:B0-----:R-:W-:Y:S01]  /*995c0*/  F2FP.SATFINITE.E5M2.F32.PACK_AB_MERGE_C R0, R120, R121, RZ ;  /* 0x000000797800723e */ /* 0x001fe200048060ff */
        /* <DEDUP_REMOVED lines=16> */
[----:B--2---:R-:W-:Y:S01]  /*996d0*/  IMAD.MOV.U32 R105, RZ, RZ, R103 ;  /* 0x000000ffff697224 */ /* 0x004fe200078e0067 */
[----:B------:R-:W-:Y:S01]  /*996e0*/  STL [R1+0x2c20], R7 ;  /* 0x002c200701007387 */ /* 0x000fe20000100800 */
[----:B----4-:R-:W-:Y:S02]  /*996f0*/  IMAD.MOV.U32 R104, RZ, RZ, R102 ;  /* 0x000000ffff687224 */ /* 0x010fe400078e0066 */
[----:B------:R-:W-:Y:S01]  /*99700*/  IMAD.MOV.U32 R103, RZ, RZ, R101 ;  /* 0x000000ffff677224 */ /* 0x000fe200078e0065 */
[----:B------:R0:W-:Y:S01]  /*99710*/  STL [R1+0x7c4], R0 ;  /* 0x0007c40001007387 */ /* 0x0001e20000100800 */
[----:B------:R-:W-:Y:S02]  /*99720*/  IMAD.MOV.U32 R102, RZ, RZ, R100 ;  /* 0x000000ffff667224 */ /* 0x000fe400078e0064 */
[----:B------:R-:W-:Y:S02]  /*99730*/  IMAD.MOV.U32 R101, RZ, RZ, R99 ;  /* 0x000000ffff657224 */ /* 0x000fe400078e0063 */
[----:B------:R-:W-:-:S02]  /*99740*/  IMAD.MOV.U32 R100, RZ, RZ, R98 ;  /* 0x000000ffff647224 */ /* 0x000fc400078e0062 */
[----:B------:R-:W-:Y:S02]  /*99750*/  IMAD.MOV.U32 R99, RZ, RZ, R97 ;  /* 0x000000ffff637224 */ /* 0x000fe400078e0061 */
[----:B------:R-:W-:Y:S01]  /*99760*/  IMAD.MOV.U32 R98, RZ, RZ, R96 ;  /* 0x000000ffff627224 */ /* 0x000fe200078e0060 */
[----:B------:R-:W2:Y:S04]  /*99770*/  LDL.LU R97, [R1+0x500] ;  /* 0x0005000001617983 */ /* 0x000ea80000300800 */
[----:B------:R-:W3:Y:S04]  /*99780*/  LDL.LU R96, [R1+0x504] ;  /* 0x0005040001607983 */ /* 0x000ee80000300800 */
[----:B------:R-:W0:Y:S04]  /*99790*/  LDL.LU R123, [R1+0x488] ;  /* 0x00048800017b7983 */ /* 0x000e280000300800 */
[----:B------:R-:W0:Y:S02]  /*997a0*/  LDL.LU R122, [R1+0x48c] ;  /* 0x00048c00017a7983 */ /* 0x000e240000300800 */
[----:B0-----:R-:W-:-:S05]  /*997b0*/  F2FP.SATFINITE.E5M2.F32.PACK_AB_MERGE_C R0, R122, R123, RZ ;  /* 0x0000007b7a00723e */ /* 0x001fca00048060ff */
[----:B------:R0:W-:Y:S02]  /*997c0*/  STL [R1+0x2c24], R0 ;  /* 0x002c240001007387 */ /* 0x0001e40000100800 */
[----:B0-----:R-:W-:Y:S01]  /*997d0*/  F2FP.SATFINITE.E5M2.F32.PACK_AB_MERGE_C R0, R120, R121, RZ ;  /* 0x000000797800723e */ /* 0x001fe200048060ff */
        /* <DEDUP_REMOVED lines=19> */
[----:B------:R0:W-:Y:S01]  /*99910*/  STL [R1+0x7b8], R0 ;  /* 0x0007b80001007387 */ /* 0x0001e20000100800 */
[----:B------:R-:W-:Y:S02]  /*99920*/  IMAD.MOV.U32 R102, RZ, RZ, R100 ;  /* 0x000000ffff667224 */ /* 0x000fe400078e0064 */
[----:B------:R-:W-:Y:S02]  /*99930*/  IMAD.MOV.U32 R101, RZ, RZ, R99 ;  /* 0x000000ffff657224 */ /* 0x000fe400078e0063 */
[----:B------:R-:W-:Y:S02]  /*99940*/  IMAD.MOV.U32 R100, RZ, RZ, R98 ;  /* 0x000000ffff647224 */ /* 0x000fe400078e0062 */
[----:B--2---:R-:W-:-:S02]  /*99950*/  IMAD.MOV.U32 R99, RZ, RZ, R97 ;  /* 0x000000ffff637224 */ /* 0x004fc400078e0061 */
[----:B---3--:R-:W-:Y:S01]  /*99960*/  IMAD.MOV.U32 R98, RZ, RZ, R96 ;  /* 0x000000ffff627224 */ /* 0x008fe200078e0060 */
[----:B------:R-:W2:Y:S04]  /*99970*/  LDL.LU R97, [R1+0x510] ;  /* 0x0005100001617983 */ /* 0x000ea80000300800 */
[----:B------:R-:W3:Y:S04]  /*99980*/  LDL.LU R96, [R1+0x514] ;  /* 0x0005140001607983 */ /* 0x000ee80000300800 */
[----:B------:R-:W4:Y:S04]  /*99990*/  LDL.LU R123, [R1+0x498] ;  /* 0x00049800017b7983 */ /* 0x000f280000300800 */
[----:B------:R-:W4:Y:S01]  /*999a0*/  LDL.LU R122, [R1+0x49c] ;  /* 0x00049c00017a7983 */ /* 0x000f220000300800 */
        /* <DEDUP_REMOVED lines=21> */
[----:B----4-:R-:W-:-:S05]  /*99b00*/  F2FP.SATFINITE.E5M2.F32.PACK_AB_MERGE_C R11, R122, R123, RZ ;  /* 0x0000007b7a0b723e */ /* 0x010fca00048060ff */
        /* <DEDUP_REMOVED lines=14> */
[----:B------:R-:W-:-:S03]  /*99bf0*/  IMAD.MOV.U32 R123, RZ, RZ, R101 ;  /* 0x000000ffff7b7224 */ /* 0x000fc600078e0065 */
[----:B------:R-:W4:Y:S01]  /*99c00*/  LDL.LU R105, [R1+0x558] ;  /* 0x0005580001697983 */ /* 0x000f220000300800 */
[----:B------:R-:W-:-:S03]  /*99c10*/  IMAD.MOV.U32 R122, RZ, RZ, R100 ;  /* 0x000000ffff7a7224 */ /* 0x000fc600078e0064 */
[----:B------:R-:W4:Y:S04]  /*99c20*/  LDL.LU R104, [R1+0x55c] ;  /* 0x00055c0001687983 */ /* 0x000f280000300800 */
[----:B------:R-:W4:Y:S04]  /*99c30*/  LDL.LU R103, [R1+0x560] ;  /* 0x0005600001677983 */ /* 0x000f280000300800 */
[----:B------:R-:W4:Y:S01]  /*99c40*/  LDL.LU R102, [R1+0x564] ;  /* 0x0005640001667983 */ /* 0x000f220000300800 */
[----:B--2---:R-:W-:-:S03]  /*99c50*/  IMAD.MOV.U32 R118, RZ, RZ, R97 ;  /* 0x000000ffff767224 */ /* 0x004fc600078e0061 */
[----:B------:R-:W2:Y:S01]  /*99c60*/  LDL.LU R101, [R1+0x568] ;  /* 0x0005680001657983 */ /* 0x000ea20000300800 */
[----:B---3--:R-:W-:-:S03]  /*99c70*/  IMAD.MOV.U32 R119, RZ, RZ, R96 ;  /* 0x000000ffff777224 */ /* 0x008fc600078e0060 */
[----:B------:R-:W3:Y:S04]  /*99c80*/  LDL.LU R100, [R1+0x56c] ;  /* 0x00056c0001647983 */ /* 0x000ee80000300800 */
[----:B------:R-:W3:Y:S04]  /*99c90*/  LDL.LU R99, [R1+0x570] ;  /* 0x0005700001637983 */ /* 0x000ee80000300800 */
[----:B------:R-:W3:Y:S04]  /*99ca0*/  LDL.LU R98, [R1+0x574] ;  /* 0x0005740001627983 */ /* 0x000ee80000300800 */
[----:B------:R-:W3:Y:S04]  /*99cb0*/  LDL.LU R97, [R1+0x578] ;  /* 0x0005780001617983 */ /* 0x000ee80000300800 */
[----:B------:R-:W3:Y:S04]  /*99cc0*/  LDL.LU R96, [R1+0x57c] ;  /* 0x00057c0001607983 */ /* 0x000ee80000300800 */
[----:B------:R-:W4:Y:S04]  /*99cd0*/  LDL.LU R142, [R1+0x4a8] ;  /* 0x0004a800018e7983 */ /* 0x000f280000300800 */
[----:B------:R-:W4:Y:S01]  /*99ce0*/  LDL.LU R143, [R1+0x4ac] ;  /* 0x0004ac00018f7983 */ /* 0x000f220000300800 */
[----:B0-----:R-:W-:-:S02]  /*99cf0*/  F2FP.SATFINITE.E5M2.F32.PACK_AB_MERGE_C R11, R140, R141, RZ ;  /* 0x0000008d8c0b723e */ /* 0x001fc400048060ff */
[----:B-1----:R-:W-:Y:S02]  /*99d00*/  F2FP.SATFINITE.E5M2.F32.PACK_AB_MERGE_C R0, R138, R139, RZ ;  /* 0x0000008b8a00723e */ /* 0x002fe400048060ff */
[----:B----4-:R-:W-:-:S05]  /*99d10*/  F2FP.SATFINITE.E5M2.F32.PACK_AB_MERGE_C R7, R143, R142, RZ ;  /* 0x0000008e8f07723e */ /* 0x010fca00048060ff */
        /* <DEDUP_REMOVED lines=17> */
[----:B------:R-:W-:Y:S04]  /*99e30*/  STL [R1+0x2c50], R11 ;  /* 0x002c500b01007387 */ /* 0x000fe80000100800 */
[----:B------:R0:W-:Y:S02]  /*99e40*/  STL [R1+0x2c54], R0 ;  /* 0x002c540001007387 */ /* 0x0001e40000100800 */
[----:B0-----:R-:W-:Y:S01]  /*99e50*/  F2FP.SATFINITE.E5M2.F32.PACK_AB_MERGE_C R0, R120, R121, RZ ;  /* 0x000000797800723e */ /* 0x001fe200048060ff */
        /* <DEDUP_REMOVED lines=18> */
[----:B--2---:R-:W-:Y:S01]  /*99f80*/  IMAD.MOV.U32 R103, RZ, RZ, R101 ;  /* 0x000000ffff677224 */ /* 0x004fe200078e0065 */
[----:B------:R0:W-:Y:S01]  /*99f90*/  STL [R1+0x488], R0 ;  /* 0x0004880001007387 */ /* 0x0001e20000100800 */
[----:B---3--:R-:W-:Y:S02]  /*99fa0*/  IMAD.MOV.U32 R102, RZ, RZ, R100 ;  /* 0x000000ffff667224 */ /* 0x008fe400078e0064 */
[----:B------:R-:W-:-:S02]  /*99fb0*/  IMAD.MOV.U32 R101, RZ, RZ, R99 ;  /* 0x000000ffff657224 */ /* 0x000fc400078e0063 */
[----:B------:R-:W-:Y:S02]  /*99fc0*/  IMAD.MOV.U32 R100, RZ, RZ, R98 ;  /* 0x000000ffff647224 */ /* 0x000fe400078e0062 */
[----:B------:R-:W-:Y:S02]  /*99fd0*/  IMAD.MOV.U32 R99, RZ, RZ, R97 ;  /* 0x000000ffff637224 */ /* 0x000fe400078e0061 */
[----:B------:R-:W-:Y:S01]  /*99fe0*/  IMAD.MOV.U32 R98, RZ, RZ, R96 ;  /* 0x000000ffff627224 */ /* 0x000fe200078e0060 */
        /* <DEDUP_REMOVED lines=28> */
[----:B---3--:R-:W-:Y:S01]  /*9a1b0*/  IMAD.MOV.U32 R98, RZ, RZ, R96 ;  /* 0x000000ffff627224 */ /* 0x008fe200078e0060 */
[----:B----4-:R-:W-:-:S05]  /*9a1c0*/  F2FP.SATFINITE.E5M2.F32.PACK_AB_MERGE_C R11, R122, R123, RZ ;  /* 0x0000007b7a0b723e */ /* 0x010fca00048060ff */
[----:B------:R-:W-:Y:S04]  /*9a1d0*/  STL [R1+0x2c58], R11 ;  /* 0x002c580b01007387 */ /* 0x000fe80000100800 */
[----:B------:R0:W-:Y:S04]  /*9a1e0*/  STL [R1+0x480], R0 ;  /* 0x0004800001007387 */ /* 0x0001e80000100800 */
        /* <DEDUP_REMOVED lines=54> */
[----:B------:R-:W1:Y:S04]  /*9a550*/  LDL.LU R142, [R1+0x528] ;  /* 0x00052800018e7983 */ /* 0x000e680000300800 */
[----:B------:R-:W1:Y:S01]  /*9a560*/  LDL.LU R143, [R1+0x52c] ;  /* 0x00052c00018f7983 */ /* 0x000e620000300800 */
[----:B0-----:R-:W-:-:S02]  /*9a570*/  F2FP.SATFINITE.E5M2.F32.PACK_AB_MERGE_C R7, R140, R141, RZ ;  /* 0x0000008d8c07723e */ /* 0x001fc400048060ff */
[----:B------:R-:W-:Y:S02]  /*9a580*/  F2FP.SATFINITE.E5M2.F32.PACK_AB_MERGE_C R11, R138, R139, RZ ;  /* 0x0000008b8a0b723e */ /* 0x000fe400048060ff */
[----:B-1----:R-:W-:-:S05]  /*9a590*/  F2FP.SATFINITE.E5M2.F32.PACK_AB_MERGE_C R0, R143, R142, RZ ;  /* 0x0000008e8f00723e */ /* 0x002fca00048060ff */
        /* <DEDUP_REMOVED lines=13> */
[----:B------:R-:W-:Y:S04]  /*9a670*/  STL [R1+0x2c7c], R7 ;  /* 0x002c7c0701007387 */ /* 0x000fe80000100800 */
[----:B------:R0:W-:Y:S01]  /*9a680*/  STL [R1+0x2c80], R0 ;  /* 0x002c800001007387 */ /* 0x0001e20000100800 */
[----:B-1----:R-:W-:Y:S02]  /*9a690*/  F2FP.SATFINITE.E5M2.F32.PACK_AB_MERGE_C R11, R122, R123, RZ ;  /* 0x0000007b7a0b723e */ /* 0x002fe400048060ff */
[----:B0-----:R-:W-:Y:S01]  /*9a6a0*/  F2FP.SATFINITE.E5M2.F32.PACK_AB_MERGE_C R0, R120, R121, RZ ;  /* 0x000000797800723e */ /* 0x001fe200048060ff */
[----:B------:R-:W-:Y:S02]  /*9a6b0*/  IMAD.MOV.U32 R121, RZ, RZ, R118 ;  /* 0x000000ffff797224 */ /* 0x000fe400078e0076 */
[----:B------:R-:W-:-:S02]  /*9a6c0*/  IMAD.MOV.U32 R120, RZ, RZ, R119 ;  /* 0x000000ffff787224 */ /* 0x000fc400078e0077 */
[----:B----4-:R-:W-:Y:S02]  /*9a6d0*/  IMAD.MOV.U32 R118, RZ, RZ, R117 ;  /* 0x000000ffff767224 */ /* 0x010fe400078e0075 */
        /* <DEDUP_REMOVED lines=8> */
[----:B------:R-:W-:Y:S01]  /*9a760*/  F2FP.SATFINITE.E5M2.F32.PACK_AB_MERGE_C R7, R124, R125, RZ ;  /* 0x0000007d7c07723e */ /* 0x000fe200048060ff */
        /* <DEDUP_REMOVED lines=8> */
[----:B---3--:R-:W-:-:S02]  /*9a7f0*/  IMAD.MOV.U32 R102, RZ, RZ, R100 ;  /* 0x000000ffff667224 */ /* 0x008fc400078e0064 */
        /* <DEDUP_REMOVED lines=53> */
[----:B------:R-:W0:Y:S04]  /*9ab50*/  LDL.LU R123, [R1+0x598] ;  /* 0x00059800017b7983 */ /* 0x000e280000300800 */
[----:B------:R-:W0:Y:S01]  /*9ab60*/  LDL.LU R122, [R1+0x59c] ;  /* 0x00059c00017a7983 */ /* 0x000e220000300800 */
        /* <DEDUP_REMOVED lines=24> */
[----:B0-----:R-:W-:-:S05]  /*9acf0*/  F2FP.SATFINITE.E5M2.F32.PACK_AB_MERGE_C R0, R122, R123, RZ ;  /* 0x0000007b7a00723e */ /* 0x001fca00048060ff */
[----:B------:R0:W-:Y:S02]  /*9ad00*/  STL [R1+0x2c90], R0 ;  /* 0x002c900001007387 */ /* 0x0001e40000100800 */
[----:B0-----:R-:W-:-:S05]  /*9ad10*/  F2FP.SATFINITE.E5M2.F32.PACK_AB_MERGE_C R0, R120, R121, RZ ;  /* 0x000000797800723e */ /* 0x001fca00048060ff */
[----:B------:R0:W-:Y:S04]  /*9ad20*/  STL [R1+0x438], R0 ;  /* 0x0004380001007387 */ /* 0x0001e80000100800 */
[----:B------:R-:W4:Y:S04]  /*9ad30*/  LDL.LU R109, [R1+0x258] ;  /* 0x00025800016d7983 */ /* 0x000f280000300800 */
[----:B------:R-:W4:Y:S01]  /*9ad40*/  LDL.LU R108, [R1+0x25c] ;  /* 0x00025c00016c7983 */ /* 0x000f220000300800 */
[----:B------:R-:W-:-:S03]  /*9ad50*/  IMAD.MOV.U32 R123, RZ, RZ, R103 ;  /* 0x000000ffff7b7224 */ /* 0x000fc600078e0067 */
[----:B------:R-:W4:Y:S01]  /*9ad60*/  LDL.LU R107, [R1+0x260] ;  /* 0x00026000016b7983 */ /* 0x000f220000300800 */
[----:B------:R-:W-:-:S03]  /*9ad70*/  IMAD.MOV.U32 R122, RZ, RZ, R102 ;  /* 0x000000ffff7a7224 */ /* 0x000fc600078e0066 */
        /* <DEDUP_REMOVED lines=24> */
[----:B------:R-:W-:Y:S02]  /*9af00*/  F2FP.SATFINITE.E5M2.F32.PACK_AB_MERGE_C R7, R136, R137, RZ ;  /* 0x000000898807723e */ /* 0x000fe400048060ff */
        /* <DEDUP_REMOVED lines=19> */
[----:B------:R-:W0:Y:S04]  /*9b040*/  LDL.LU R121, [R1+0x200] ;  /* 0x0002000001797983 */ /* 0x000e280000300800 */
[----:B------:R-:W0:Y:S04]  /*9b050*/  LDL.LU R120, [R1+0x204] ;  /* 0x0002040001787983 */ /* 0x000e280000300800 */
[----:B------:R-:W-:Y:S01]  /*9b060*/  STL [R1+0x2cbc], R7 ;  /* 0x002cbc0701007387 */ /* 0x000fe20000100800 */
        /* <DEDUP_REMOVED lines=25> */
[----:B--2---:R-:W-:Y:S01]  /*9b200*/  IMAD.MOV.U32 R97, RZ, RZ, R95 ;  /* 0x000000ffff617224 */ /* 0x004fe200078e005f */
[----:B------:R0:W-:Y:S01]  /*9b210*/  STL [R1+0x408], R0 ;  /* 0x0004080001007387 */ /* 0x0001e20000100800 */
[----:B---3--:R-:W-:-:S02]  /*9b220*/  IMAD.MOV.U32 R96, RZ, RZ, R94 ;  /* 0x000000ffff607224 */ /* 0x008fc400078e005e */
[----:B------:R-:W-:Y:S02]  /*9b230*/  IMAD.MOV.U32 R95, RZ, RZ, R93 ;  /* 0x000000ffff5f7224 */ /* 0x000fe400078e005d */
[----:B------:R-:W-:Y:S02]  /*9b240*/  IMAD.MOV.U32 R94, RZ, RZ, R92 ;  /* 0x000000ffff5e7224 */ /* 0x000fe400078e005c */
        /* <DEDUP_REMOVED lines=73> */
[----:B----4-:R-:W-:-:S05]  /*9b6e0*/  F2FP.SATFINITE.E5M2.F32.PACK_AB_MERGE_C R11, R122, R123, RZ ;  /* 0x0000007b7a0b723e */ /* 0x010fca00048060ff */
[----:B------:R0:W-:Y:S04]  /*9b6f0*/  STL [R1+0x2cc4], R11 ;  /* 0x002cc40b01007387 */ /* 0x0001e80000100800 */
[----:B------:R1:W-:Y:S04]  /*9b700*/  STL [R1+0x210], R0 ;  /* 0x0002100001007387 */ /* 0x0003e80000100800 */
[----:B------:R-:W0:Y:S04]  /*9b710*/  LDL.LU R222, [R1+0x230] ;  /* 0x0002300001de7983 */ /* 0x000e280000300800 */
[----:B------:R-:W0:Y:S04]  /*9b720*/  LDL.LU R221, [R1+0x234] ;  /* 0x0002340001dd7983 */ /* 0x000e280000300800 */
[----:B------:R-:W1:Y:S04]  /*9b730*/  LDL.LU R220, [R1+0x238] ;  /* 0x0002380001dc7983 */ /* 0x000e680000300800 */
[----:B------:R-:W1:Y:S04]  /*9b740*/  LDL.LU R219, [R1+0x23c] ;  /* 0x00023c0001db7983 */ /* 0x000e680000300800 */
        /* <DEDUP_REMOVED lines=81> */
[----:B------:R-:W2:Y:S04]  /*9bc60*/  LDL.LU R94, [R1+0x3ec] ;  /* 0x0003ec00015e7983 */ /* 0x000ea80000300800 */
[----:B------:R-:W3:Y:S04]  /*9bc70*/  LDL.LU R93, [R1+0x3f0] ;  /* 0x0003f000015d7983 */ /* 0x000ee80000300800 */
[----:B------:R-:W3:Y:S04]  /*9bc80*/  LDL.LU R92, [R1+0x3f4] ;  /* 0x0003f400015c7983 */ /* 0x000ee80000300800 */
[----:B------:R-:W3:Y:S04]  /*9bc90*/  LDL.LU R91, [R1+0x3f8] ;  /* 0x0003f800015b7983 */ /* 0x000ee80000300800 */
[----:B------:R-:W3:Y:S01]  /*9bca0*/  LDL.LU R90, [R1+0x3fc] ;  /* 0x0003fc00015a7983 */ /* 0x000ee20000300800 */
[----:B----4-:R-:W-:-:S02]  /*9bcb0*/  F2FP.SATFINITE.E5M2.F32.PACK_AB_MERGE_C R7, R223, R224, RZ ;  /* 0x000000e0df07723e */ /* 0x010fc400048060ff */
[----:B------:R-:W-:-:S03]  /*9bcc0*/  F2FP.SATFINITE.E5M2.F32.PACK_AB_MERGE_C R226, R187, R188, RZ ;  /* 0x000000bcbbe2723e */ /* 0x000fc600048060ff */
[----:B------:R4:W-:Y:S01]  /*9bcd0*/  STL [R1+0x2cc8], R7 ;  /* 0x002cc80701007387 */ /* 0x0009e20000100800 */
[----:B------:R-:W-:Y:S02]  /*9bce0*/  F2FP.SATFINITE.E5M2.F32.PACK_AB_MERGE_C R225, R185, R186, RZ ;  /* 0x000000bab9e1723e */ /* 0x000fe400048060ff */
[----:B------:R-:W-:Y:S02]  /*9bcf0*/  F2FP.SATFINITE.E5M2.F32.PACK_AB_MERGE_C R227, R189, R190, RZ ;  /* 0x000000bebde3723e */ /* 0x000fe400048060ff */
[----:B------:R-:W-:Y:S02]  /*9bd00*/  F2FP.SATFINITE.E5M2.F32.PACK_AB_MERGE_C R228, R191, R192, RZ ;  /* 0x000000c0bfe4723e */ /* 0x000fe400048060ff */
[----:B------:R-:W-:Y:S02]  /*9bd10*/  F2FP.SATFINITE.E5M2.F32.PACK_AB_MERGE_C R224, R183, R184, RZ ;  /* 0x000000b8b7e0723e */ /* 0x000fe400048060ff */
[----:B------:R-:W-:Y:S02]  /*9bd20*/  F2FP.SATFINITE.E5M2.F32.PACK_AB_MERGE_C R223, R181, R182, RZ ;  /* 0x000000b6b5df723e */ /* 0x000fe400048060ff */
[----:B------:R-:W-:-:S02]  /*9bd30*/  F2FP.SATFINITE.E5M2.F32.PACK_AB_MERGE_C R229, R193, R194, RZ ;  /* 0x000000c2c1e5723e */ /* 0x000fc400048060ff */
[----:B0-----:R-:W-:Y:S02]  /*9bd40*/  F2FP.SATFINITE.E5M2.F32.PACK_AB_MERGE_C R11, R221, R222, RZ ;  /* 0x000000dedd0b723e */ /* 0x001fe400048060ff */
[----:B------:R-:W-:Y:S02]  /*9bd50*/  F2FP.SATFINITE.E5M2.F32.PACK_AB_MERGE_C R222, R179, R180, RZ ;  /* 0x000000b4b3de723e */ /* 0x000fe400048060ff */
[----:B------:R-:W-:Y:S02]  /*9bd60*/  F2FP.SATFINITE.E5M2.F32.PACK_AB_MERGE_C R230, R195, R196, RZ ;  /* 0x000000c4c3e6723e */ /* 0x000fe400048060ff */
[----:B------:R-:W-:Y:S02]  /*9bd70*/  F2FP.SATFINITE.E5M2.F32.PACK_AB_MERGE_C R221, R177, R178, RZ ;  /* 0x000000b2b1dd723e */ /* 0x000fe400048060ff */
[----:B-1----:R-:W-:Y:S02]  /*9bd80*/  F2FP.SATFINITE.E5M2.F32.PACK_AB_MERGE_C R0, R219, R220, RZ ;  /* 0x000000dcdb00723e */ /* 0x002fe400048060ff */
[----:B------:R-:W-:-:S02]  /*9bd90*/  F2FP.SATFINITE.E5M2.F32.PACK_AB_MERGE_C R220, R175, R176, RZ ;  /* 0x000000b0afdc723e */ /* 0x000fc400048060ff */
[----:B------:R-:W-:Y:S02]  /*9bda0*/  F2FP.SATFINITE.E5M2.F32.PACK_AB_MERGE_C R231, R197, R198, RZ ;  /* 0x000000c6c5e7723e */ /* 0x000fe400048060ff */
[----:B------:R-:W-:Y:S02]  /*9bdb0*/  F2FP.SATFINITE.E5M2.F32.PACK_AB_MERGE_C R219, R173, R174, RZ ;  /* 0x000000aeaddb723e */ /* 0x000fe400048060ff */
[----:B----4-:R-:W-:Y:S02]  /*9bdc0*/  F2FP.SATFINITE.E5M2.F32.PACK_AB_MERGE_C R7, R217, R218, RZ ;  /* 0x000000dad907723e */ /* 0x010fe400048060ff */
[----:B------:R-:W-:Y:S02]  /*9bdd0*/  F2FP.SATFINITE.E5M2.F32.PACK_AB_MERGE_C R232, R199, R200, RZ ;  /* 0x000000c8c7e8723e */ /* 0x000fe400048060ff */
[----:B------:R-:W-:Y:S02]  /*9bde0*/  F2FP.SATFINITE.E5M2.F32.PACK_AB_MERGE_C R218, R171, R172, RZ ;  /* 0x000000acabda723e */ /* 0x000fe400048060ff */
[----:B------:R-:W-:-:S02]  /*9bdf0*/  F2FP.SATFINITE.E5M2.F32.PACK_AB_MERGE_C R233, R201, R202, RZ ;  /* 0x000000cac9e9723e */ /* 0x000fc400048060ff */
[----:B------:R-:W-:Y:S02]  /*9be00*/  F2FP.SATFINITE.E5M2.F32.PACK_AB_MERGE_C R217, R169, R170, RZ ;  /* 0x000000aaa9d9723e */ /* 0x000fe400048060ff */
[----:B------:R-:W-:Y:S02]  /*9be10*/  F2FP.SATFINITE.E5M2.F32.PACK_AB_MERGE_C R234, R203, R204, RZ ;  /* 0x000000cccbea723e */ /* 0x000fe400048060ff */
[----:B------:R-:W-:Y:S02]  /*9be20*/  F2FP.SATFINITE.E5M2.F32.PACK_AB_MERGE_C R235, R205, R206, RZ ;  /* 0x000000cecdeb723e */ /* 0x000fe400048060ff */
[----:B------:R-:W-:Y:S02]  /*9be30*/  F2FP.SATFINITE.E5M2.F32.PACK_AB_MERGE_C R239, R207, R208, RZ ;  /* 0x000000d0cfef723e */ /* 0x000fe400048060ff */
[----:B------:R-:W-:Y:S02]  /*9be40*/  R2UR UR8, R159 ;  /* 0x000000009f0872ca */ /* 0x000fe400000e0000 */
[----:B------:R-:W-:-:S02]  /*9be50*/  F2FP.SATFINITE.E5M2.F32.PACK_AB_MERGE_C R246, R209, R210, RZ ;  /* 0x000000d2d1f6723e */ /* 0x000fc400048060ff */
[----:B------:R-:W-:Y:S02]  /*9be60*/  R2UR UR12, R155 ;  /* 0x000000009b0c72ca */ /* 0x000fe400000e0000 */
[----:B------:R-:W-:Y:S02]  /*9be70*/  F2FP.SATFINITE.E5M2.F32.PACK_AB_MERGE_C R247, R211, R212, RZ ;  /* 0x000000d4d3f7723e */ /* 0x000fe400048060ff */
[----:B------:R-:W-:Y:S02]  /*9be80*/  F2FP.SATFINITE.E5M2.F32.PACK_AB_MERGE_C R248, R213, R214, RZ ;  /* 0x000000d6d5f8723e */ /* 0x000fe400048060ff */
[----:B------:R-:W-:Y:S02]  /*9be90*/  R2UR UR16, R20 ;  /* 0x00000000141072ca */ /* 0x000fe400000e0000 */
[----:B------:R-:W-:Y:S02]  /*9bea0*/  F2FP.SATFINITE.E5M2.F32.PACK_AB_MERGE_C R252, R215, R216, RZ ;  /* 0x000000d8d7fc723e */ /* 0x000fe400048060ff */
[----:B------:R-:W-:-:S02]  /*9beb0*/  F2FP.SATFINITE.E5M2.F32.PACK_AB_MERGE_C R214, R147, R146, RZ ;  /* 0x0000009293d6723e */ /* 0x000fc400048060ff */
[----:B------:R-:W-:Y:S02]  /*9bec0*/  F2FP.SATFINITE.E5M2.F32.PACK_AB_MERGE_C R213, R144, R145, RZ ;  /* 0x0000009190d5723e */ /* 0x000fe400048060ff */
[----:B------:R-:W-:Y:S02]  /*9bed0*/  F2FP.SATFINITE.E5M2.F32.PACK_AB_MERGE_C R212, R143, R142, RZ ;  /* 0x0000008e8fd4723e */ /* 0x000fe400048060ff */
[----:B------:R-:W-:Y:S02]  /*9bee0*/  F2FP.SATFINITE.E5M2.F32.PACK_AB_MERGE_C R211, R140, R141, RZ ;  /* 0x0000008d8cd3723e */ /* 0x000fe400048060ff */
[----:B------:R-:W-:Y:S02]  /*9bef0*/  F2FP.SATFINITE.E5M2.F32.PACK_AB_MERGE_C R210, R138, R139, RZ ;  /* 0x0000008b8ad2723e */ /* 0x000fe400048060ff */
        /* <DEDUP_REMOVED lines=21> */
[----:B--2---:R-:W-:Y:S02]  /*9c050*/  F2FP.SATFINITE.E5M2.F32.PACK_AB_MERGE_C R188, R94, R95, RZ ;  /* 0x0000005f5ebc723e */ /* 0x004fe400048060ff */
[----:B---3--:R-:W-:Y:S02]  /*9c060*/  F2FP.SATFINITE.E5M2.F32.PACK_AB_MERGE_C R186, R92, R93, RZ ;  /* 0x0000005d5cba723e */ /* 0x008fe400048060ff */
[----:B------:R-:W-:Y:S02]  /*9c070*/  F2FP.SATFINITE.E5M2.F32.PACK_AB_MERGE_C R187, R90, R91, RZ ;  /* 0x0000005b5abb723e */ /* 0x000fe400048060ff */
[----:B------:R-:W2:Y:S04]  /*9c080*/  LDL.LU R90, [R1] ;  /* 0x00000000015a7983 */ /* 0x000ea80000300800 */
[----:B------:R-:W2:Y:S04]  /*9c090*/  LDL.LU R2, [R1+0x4] ;  /* 0x0000040001027983 */ /* 0x000ea80000300800 */
[----:B------:R-:W3:Y:S04]  /*9c0a0*/  LDL.LU R91, [R1+0x8] ;  /* 0x00000800015b7983 */ /* 0x000ee80000300800 */
        /* <DEDUP_REMOVED lines=109> */
[----:B------:R-:W-:-:S03]  /*9c780*/  F2FP.SATFINITE.E5M2.F32.PACK_AB_MERGE_C R215, R148, R149, RZ ;  /* 0x0000009594d7723e */ /* 0x000fc600048060ff */
[----:B------:R-:W4:Y:S01]  /*9c790*/  LDL.LU R147, [R1+0x1c0] ;  /* 0x0001c00001937983 */ /* 0x000f220000300800 */
[----:B------:R-:W-:-:S03]  /*9c7a0*/  R2UR UR18, R19 ;  /* 0x00000000131272ca */ /* 0x000fc600000e0000 */
[----:B------:R-:W4:Y:S04]  /*9c7b0*/  LDL.LU R21, [R1+0x1c4] ;  /* 0x0001c40001157983 */ /* 0x000f280000300800 */
[----:B------:R-:W4:Y:S04]  /*9c7c0*/  LDL.LU R146, [R1+0x1c8] ;  /* 0x0001c80001927983 */ /* 0x000f280000300800 */
[----:B------:R-:W4:Y:S01]  /*9c7d0*/  LDL.LU R20, [R1+0x1cc] ;  /* 0x0001cc0001147983 */ /* 0x000f220000300800 */
[----:B------:R-:W-:-:S03]  /*9c7e0*/  F2FP.SATFINITE.E5M2.F32.PACK_AB_MERGE_C R216, R151, R150, RZ ;  /* 0x0000009697d8723e */ /* 0x000fc600048060ff */
        /* <DEDUP_REMOVED lines=8> */
[----:B--2---:R-:W-:-:S03]  /*9c870*/  F2FP.SATFINITE.E5M2.F32.PACK_AB_MERGE_C R2, R2, R90, RZ ;  /* 0x0000005a0202723e */ /* 0x004fc600048060ff */
[----:B------:R-:W2:Y:S01]  /*9c880*/  LDL.LU R16, [R1+0x1f0] ;  /* 0x0001f00001107983 */ /* 0x000ea20000300800 */
[----:B---3--:R-:W-:-:S03]  /*9c890*/  F2FP.SATFINITE.E5M2.F32.PACK_AB_MERGE_C R9, R9, R91, RZ ;  /* 0x0000005b0909723e */ /* 0x008fc600048060ff */
[----:B------:R-:W2:Y:S01]  /*9c8a0*/  LDL.LU R251, [R1+0x1f4] ;  /* 0x0001f40001fb7983 */ /* 0x000ea20000300800 */
[----:B----4-:R-:W-:-:S03]  /*9c8b0*/  F2FP.SATFINITE.E5M2.F32.PACK_AB_MERGE_C R4, R4, R92, RZ ;  /* 0x0000005c0404723e */ /* 0x010fc600048060ff */
[----:B------:R-:W3:Y:S01]  /*9c8c0*/  LDL.LU R13, [R1+0x1f8] ;  /* 0x0001f800010d7983 */ /* 0x000ee20000300800 */
[----:B------:R-:W-:-:S03]  /*9c8d0*/  F2FP.SATFINITE.E5M2.F32.PACK_AB_MERGE_C R5, R5, R93, RZ ;  /* 0x0000005d0505723e */ /* 0x000fc600048060ff */
[----:B------:R-:W3:Y:S01]  /*9c8e0*/  LDL.LU R12, [R1+0x1fc] ;  /* 0x0001fc00010c7983 */ /* 0x000ee20000300800 */
[----:B------:R-:W-:-:S03]  /*9c8f0*/  F2FP.SATFINITE.E5M2.F32.PACK_AB_MERGE_C R3, R3, R94, RZ ;  /* 0x0000005e0303723e */ /* 0x000fc600048060ff */
[----:B------:R-:W4:Y:S01]  /*9c900*/  LDL.LU R90, [R1+0x2dc0] ;  /* 0x002dc000015a7983 */ /* 0x000f220000300800 */
        /* <DEDUP_REMOVED lines=85> */
[----:B------:R-:W4:Y:S04]  /*9ce60*/  LDL.LU R133, [R1+0x2d14] ;  /* 0x002d140001857983 */ /* 0x000f280000300800 */
        /* <DEDUP_REMOVED lines=33> */
[----:B--2---:R-:W-:Y:S02]  /*9d080*/  F2FP.SATFINITE.E5M2.F32.PACK_AB_MERGE_C R16, R251, R16, RZ ;  /* 0x00000010fb10723e */ /* 0x004fe400048060ff */
[----:B---3--:R-:W-:Y:S02]  /*9d090*/  F2FP.SATFINITE.E5M2.F32.PACK_AB_MERGE_C R251, R12, R13, RZ ;  /* 0x0000000d0cfb723e */ /* 0x008fe400048060ff */
[----:B------:R-:W-:Y:S02]  /*9d0a0*/  F2FP.SATFINITE.E5M2.F32.PACK_AB_MERGE_C R13, R31, R30, RZ ;  /* 0x0000001e1f0d723e */ /* 0x000fe400048060ff */
[----:B------:R-:W2:Y:S04]  /*9d0b0*/  LDL.LU R30, [R1+0x26a4] ;  /* 0x0026a400011e7983 */ /* 0x000ea80000300800 */
[----:B------:R-:W3:Y:S04]  /*9d0c0*/  LDL.LU R31, [R1+0x798] ;  /* 0x00079800011f7983 */ /* 0x000ee80000300800 */
[----:B------:R-:W3:Y:S04]  /*9d0d0*/  LDL.LU R33, [R1+0x269c] ;  /* 0x00269c0001217983 */ /* 0x000ee80000300800 */
[----:B------:R-:W3:Y:S01]  /*9d0e0*/  LDL.LU R35, [R1+0x26a0] ;  /* 0x0026a00001237983 */ /* 0x000ee20000300800 */
[----:B------:R-:W-:-:S02]  /*9d0f0*/  LOP3.LUT R186, R186, 0xffff, RZ, 0xc0, !PT ;  /* 0x0000ffffbaba7812 */ /* 0x000fc400078ec0ff */
[----:B------:R-:W-:Y:S02]  /*9d100*/  F2FP.SATFINITE.E5M2.F32.PACK_AB_MERGE_C R42, R43, R42, RZ ;  /* 0x0000002a2b2a723e */ /* 0x000fe400048060ff */
[----:B----4-:R-:W-:-:S05]  /*9d110*/  F2FP.SATFINITE.E5M2.F32.PACK_AB_MERGE_C R37, R143, R142, RZ ;  /* 0x0000008e8f25723e */ /* 0x010fca00048060ff */
[----:B------:R0:W-:Y:S02]  /*9d120*/  STL [R1+0x10c], R37 ;  /* 0x00010c2501007387 */ /* 0x0001e40000100800 */
[----:B0-----:R-:W-:-:S05]  /*9d130*/  F2FP.SATFINITE.E5M2.F32.PACK_AB_MERGE_C R37, R147, R146, RZ ;  /* 0x000000929325723e */ /* 0x001fca00048060ff */
[----:B------:R0:W-:Y:S01]  /*9d140*/  STL [R1+0x108], R37 ;  /* 0x0001082501007387 */ /* 0x0001e20000100800 */
[----:B------:R-:W-:Y:S02]  /*9d150*/  LOP3.LUT R29, R25, 0xffff, RZ, 0xc0, !PT ;  /* 0x0000ffff191d7812 */ /* 0x000fe400078ec0ff */
[----:B------:R-:W-:Y:S02]  /*9d160*/  SHF.R.U32.HI R25, RZ, 0x8, R186 ;  /* 0x00000008ff197819 */ /* 0x000fe400000116ba */
[----:B------:R-:W-:Y:S02]  /*9d170*/  SHF.R.U32.HI R27, RZ, 0x8, R29 ;  /* 0x00000008ff1b7819 */ /* 0x000fe4000001161d */
[----:B------:R-:W-:Y:S02]  /*9d180*/  LOP3.LUT R25, R25, 0xffff, RZ, 0xc0, !PT ;  /* 0x0000ffff19197812 */ /* 0x000fe400078ec0ff */
[----:B------:R-:W-:Y:S02]  /*9d190*/  LOP3.LUT R27, R27, 0xffff, RZ, 0xc0, !PT ;  /* 0x0000ffff1b1b7812 */ /* 0x000fe400078ec0ff */
[----:B0-----:R-:W-:-:S02]  /*9d1a0*/  F2FP.SATFINITE.E5M2.F32.PACK_AB_MERGE_C R37, R151, R150, RZ ;  /* 0x000000969725723e */ /* 0x001fc400048060ff */
[----:B------:R-:W-:Y:S02]  /*9d1b0*/  PRMT R29, R29, 0x3340, R186 ;  /* 0x000033401d1d7816 */ /* 0x000fe400000000ba */
[----:B------:R-:W-:Y:S01]  /*9d1c0*/  PRMT R25, R27, 0x3340, R25 ;  /* 0x000033401b197816 */ /* 0x000fe20000000019 */
[----:B------:R-:W-:Y:S04]  /*9d1d0*/  STL [R1+0x94], R37 ;  /* 0x0000942501007387 */ /* 0x000fe80000100800 */
[----:B------:R3:W-:Y:S04]  /*9d1e0*/  STL [R1+0x2b30], R29 ;  /* 0x002b301d01007387 */ /* 0x0007e80000100800 */
[----:B------:R0:W-:Y:S04]  /*9d1f0*/  STL [R1+0x5a8], R25 ;  /* 0x0005a81901007387 */ /* 0x0001e80000100800 */
[----:B------:R-:W4:Y:S04]  /*9d200*/  LDL.LU R47, [R1+0x26b4] ;  /* 0x0026b400012f7983 */ /* 0x000f280000300800 */
[----:B------:R-:W4:Y:S04]  /*9d210*/  LDL.LU R45, [R1+0x26b0] ;  /* 0x0026b000012d7983 */ /* 0x000f280000300800 */
[----:B------:R-:W4:Y:S01]  /*9d220*/  LDL.LU R43, [R1+0x7a0] ;  /* 0x0007a000012b7983 */ /* 0x000f220000300800 */
[----:B------:R-:W-:-:S02]  /*9d230*/  F2FP.SATFINITE.E5M2.F32.PACK_AB_MERGE_C R40, R41, R40, RZ ;  /* 0x000000282928723e */ /* 0x000fc400048060ff */
[----:B------:R-:W-:Y:S01]  /*9d240*/  F2FP.SATFINITE.E5M2.F32.PACK_AB_MERGE_C R148, R149, R148, RZ ;  /* 0x000000949594723e */ /* 0x000fe200048060ff */
[----:B------:R-:W4:Y:S01]  /*9d250*/  LDL.LU R41, [R1+0x79c] ;  /* 0x00079c0001297983 */ /* 0x000f220000300800 */
[----:B--2---:R-:W-:Y:S02]  /*9d260*/  LOP3.LUT R30, R30, 0xffff, RZ, 0xc0, !PT ;  /* 0x0000ffff1e1e7812 */ /* 0x004fe400078ec0ff */
[----:B---3--:R-:W-:Y:S02]  /*9d270*/  LOP3.LUT R29, R35, 0xffff, RZ, 0xc0, !PT ;  /* 0x0000ffff231d7812 */ /* 0x008fe400078ec0ff */
[----:B------:R-:W-:Y:S02]  /*9d280*/  LOP3.LUT R189, R189, 0xffff, RZ, 0xc0, !PT ;  /* 0x0000ffffbdbd7812 */ /* 0x000fe400078ec0ff */
[----:B------:R-:W-:Y:S02]  /*9d290*/  LOP3.LUT R27, R33, 0xffff, RZ, 0xc0, !PT ;  /* 0x0000ffff211b7812 */ /* 0x000fe400078ec0ff */
[----:B------:R-:W-:-:S02]  /*9d2a0*/  LOP3.LUT R188, R188, 0xffff, RZ, 0xc0, !PT ;  /* 0x0000ffffbcbc7812 */ /* 0x000fc400078ec0ff */
[----:B------:R-:W-:Y:S02]  /*9d2b0*/  F2FP.SATFINITE.E5M2.F32.PACK_AB_MERGE_C R12, R39, R38, RZ ;  /* 0x00000026270c723e */ /* 0x000fe400048060ff */
[----:B0-----:R-:W-:Y:S02]  /*9d2c0*/  LOP3.LUT R25, R31, 0xffff, RZ, 0xc0, !PT ;  /* 0x0000ffff1f197812 */ /* 0x001fe400078ec0ff */
[----:B------:R-:W-:Y:S02]  /*9d2d0*/  LOP3.LUT R187, R187, 0xffff, RZ, 0xc0, !PT ;  /* 0x0000ffffbbbb7812 */ /* 0x000fe400078ec0ff */
[----:B------:R-:W-:Y:S02]  /*9d2e0*/  LOP3.LUT R148, R148, 0xffff, RZ, 0xc0, !PT ;  /* 0x0000ffff94947812 */ /* 0x000fe400078ec0ff */
[----:B------:R-:W-:Y:S02]  /*9d2f0*/  SHF.R.U32.HI R39, RZ, 0x8, R30 ;  /* 0x00000008ff277819 */ /* 0x000fe4000001161e */
[----:B------:R-:W-:-:S02]  /*9d300*/  PRMT R30, R30, 0x3340, R189 ;  /* 0x000033401e1e7816 */ /* 0x000fc400000000bd */
[----:B------:R-:W-:Y:S02]  /*9d310*/  SHF.R.U32.HI R38, RZ, 0x8, R29 ;  /* 0x00000008ff267819 */ /* 0x000fe4000001161d */
[----:B------:R-:W-:Y:S02]  /*9d320*/  PRMT R29, R29, 0x3340, R188 ;  /* 0x000033401d1d7816 */ /* 0x000fe400000000bc */
[----:B------:R-:W-:Y:S02]  /*9d330*/  SHF.R.U32.HI R37, RZ, 0x8, R27 ;  /* 0x00000008ff257819 */ /* 0x000fe4000001161b */
[--C-:B------:R-:W-:Y:S02]  /*9d340*/  PRMT R27, R27, 0x3340, R187.reuse ;  /* 0x000033401b1b7816 */ /* 0x100fe400000000bb */
[----:B------:R-:W-:Y:S02]  /*9d350*/  SHF.R.U32.HI R35, RZ, 0x8, R187 ;  /* 0x00000008ff237819 */ /* 0x000fe400000116bb */
[----:B------:R-:W-:-:S02]  /*9d360*/  SHF.R.U32.HI R33, RZ, 0x8, R25 ;  /* 0x00000008ff217819 */ /* 0x000fc40000011619 */
[--C-:B------:R-:W-:Y:S02]  /*9d370*/  PRMT R25, R25, 0x3340, R148.reuse ;  /* 0x0000334019197816 */ /* 0x100fe40000000094 */
[----:B------:R-:W-:Y:S01]  /*9d380*/  SHF.R.U32.HI R31, RZ, 0x8, R148 ;  /* 0x00000008ff1f7819 */ /* 0x000fe20000011694 */
[----:B------:R0:W-:Y:S01]  /*9d390*/  STL [R1+0x2b24], R30 ;  /* 0x002b241e01007387 */ /* 0x0001e20000100800 */
[----:B------:R-:W-:Y:S02]  /*9d3a0*/  SHF.R.U32.HI R189, RZ, 0x8, R189 ;  /* 0x00000008ffbd7819 */ /* 0x000fe400000116bd */
[----:B------:R-:W-:Y:S01]  /*9d3b0*/  SHF.R.U32.HI R188, RZ, 0x8, R188 ;  /* 0x00000008ffbc7819 */ /* 0x000fe200000116bc */
[----:B------:R1:W-:Y:S01]  /*9d3c0*/  STL [R1+0x2b20], R29 ;  /* 0x002b201d01007387 */ /* 0x0003e20000100800 */
[----:B------:R-:W-:Y:S02]  /*9d3d0*/  LOP3.LUT R37, R37, 0xffff, RZ, 0xc0, !PT ;  /* 0x0000ffff25257812 */ /* 0x000fe400078ec0ff */
[----:B------:R-:W-:Y:S01]  /*9d3e0*/  LOP3.LUT R35, R35, 0xffff, RZ, 0xc0, !PT ;  /* 0x0000ffff23237812 */ /* 0x000fe200078ec0ff */
[----:B------:R2:W-:Y:S01]  /*9d3f0*/  STL [R1+0x2b2c], R27 ;  /* 0x002b2c1b01007387 */ /* 0x0005e20000100800 */
[----:B------:R-:W-:-:S02]  /*9d400*/  LOP3.LUT R33, R33, 0xffff, RZ, 0xc0, !PT ;  /* 0x0000ffff21217812 */ /* 0x000fc400078ec0ff */
[----:B------:R-:W-:Y:S01]  /*9d410*/  LOP3.LUT R31, R31, 0xffff, RZ, 0xc0, !PT ;  /* 0x0000ffff1f1f7812 */ /* 0x000fe200078ec0ff */
[----:B------:R3:W-:Y:S01]  /*9d420*/  STL [R1+0x2b28], R25 ;  /* 0x002b281901007387 */ /* 0x0007e20000100800 */
[----:B0-----:R-:W-:Y:S02]  /*9d430*/  LOP3.LUT R30, R39, 0xffff, RZ, 0xc0, !PT ;  /* 0x0000ffff271e7812 */ /* 0x001fe400078ec0ff */
[----:B-1----:R-:W-:Y:S02]  /*9d440*/  LOP3.LUT R29, R189, 0xffff, RZ, 0xc0, !PT ;  /* 0x0000ffffbd1d7812 */ /* 0x002fe400078ec0ff */
[----:B------:R-:W-:Y:S02]  /*9d450*/  PRMT R35, R37, 0x3340, R35 ;  /* 0x0000334025237816 */ /* 0x000fe40000000023 */
[----:B--2---:R-:W-:Y:S02]  /*9d460*/  LOP3.LUT R27, R38, 0xffff, RZ, 0xc0, !PT ;  /* 0x0000ffff261b7812 */ /* 0x004fe400078ec0ff */
[----:B---3--:R-:W-:-:S02]  /*9d470*/  LOP3.LUT R25, R188, 0xffff, RZ, 0xc0, !PT ;  /* 0x0000ffffbc197812 */ /* 0x008fc400078ec0ff */
[----:B------:R-:W-:Y:S02]  /*9d480*/  PRMT R31, R33, 0x3340, R31 ;  /* 0x00003340211f7816 */ /* 0x000fe4000000001f */
[----:B------:R-:W-:Y:S02]  /*9d490*/  PRMT R29, R30, 0x3340, R29 ;  /* 0x000033401e1d7816 */ /* 0x000fe4000000001d */
[----:B------:R-:W-:Y:S01]  /*9d4a0*/  PRMT R25, R27, 0x3340, R25 ;  /* 0x000033401b197816 */ /* 0x000fe20000000019 */
[----:B------:R-:W-:Y:S04]  /*9d4b0*/  STL [R1+0x5a4], R35 ;  /* 0x0005a42301007387 */ /* 0x000fe80000100800 */
[----:B------:R-:W-:Y:S04]  /*9d4c0*/  STL [R1+0x5a0], R31 ;  /* 0x0005a01f01007387 */ /* 0x000fe80000100800 */
[----:B------:R0:W-:Y:S04]  /*9d4d0*/  STL [R1+0x58c], R29 ;  /* 0x00058c1d01007387 */ /* 0x0001e80000100800 */
[----:B------:R1:W-:Y:S01]  /*9d4e0*/  STL [R1+0x588], R25 ;  /* 0x0005881901007387 */ /* 0x0003e20000100800 */
[----:B----4-:R-:W-:-:S03]  /*9d4f0*/  LOP3.LUT R30, R47, 0xffff, RZ, 0xc0, !PT ;  /* 0x0000ffff2f1e7812 */ /* 0x010fc600078ec0ff */
[----:B------:R-:W2:Y:S01]  /*9d500*/  LDL.LU R47, [R1+0x26c0] ;  /* 0x0026c000012f7983 */ /* 0x000ea20000300800 */
[----:B0-----:R-:W-:-:S03]  /*9d510*/  LOP3.LUT R29, R45, 0xffff, RZ, 0xc0, !PT ;  /* 0x0000ffff2d1d7812 */ /* 0x001fc600078ec0ff */
[----:B------:R-:W3:Y:S01]  /*9d520*/  LDL.LU R45, [R1+0x26bc] ;  /* 0x0026bc00012d7983 */ /* 0x000ee20000300800 */
[----:B------:R-:W-:-:S03]  /*9d530*/  LOP3.LUT R27, R43, 0xffff, RZ, 0xc0, !PT ;  /* 0x0000ffff2b1b7812 */ /* 0x000fc600078ec0ff */
[----:B------:R-:W4:Y:S01]  /*9d540*/  LDL.LU R43, [R1+0x7a8] ;  /* 0x0007a800012b7983 */ /* 0x000f220000300800 */
[----:B------:R-:W-:Y:S02]  /*9d550*/  LOP3.LUT R191, R191, 0xffff, RZ, 0xc0, !PT ;  /* 0x0000ffffbfbf7812 */ /* 0x000fe400078ec0ff */
[----:B------:R-:W-:Y:S02]  /*9d560*/  F2FP.SATFINITE.E5M2.F32.PACK_AB_MERGE_C R144, R145, R144, RZ ;  /* 0x000000909190723e */ /* 0x000fe400048060ff */
[----:B------:R-:W-:Y:S02]  /*9d570*/  PRMT R35, R30, 0x3340, R191 ;  /* 0x000033401e237816 */ /* 0x000fe400000000bf */
[----:B------:R-:W-:Y:S02]  /*9d580*/  LOP3.LUT R190, R190, 0xffff, RZ, 0xc0, !PT ;  /* 0x0000ffffbebe7812 */ /* 0x000fe400078ec0ff */
[----:B-1----:R-:W-:Y:S02]  /*9d590*/  LOP3.LUT R25, R41, 0xffff, RZ, 0xc0, !PT ;  /* 0x0000ffff29197812 */ /* 0x002fe400078ec0ff */
[----:B------:R-:W4:Y:S01]  /*9d5a0*/  LDL.LU R41, [R1+0x7a4] ;  /* 0x0007a40001297983 */ /* 0x000f220000300800 */
[----:B------:R-:W-:-:S02]  /*9d5b0*/  F2FP.SATFINITE.E5M2.F32.PACK_AB_MERGE_C R140, R141, R140, RZ ;  /* 0x0000008c8d8c723e */ /* 0x000fc400048060ff */
[----:B------:R-:W-:Y:S01]  /*9d5c0*/  LOP3.LUT R144, R144, 0xffff, RZ, 0xc0, !PT ;  /* 0x0000ffff90907812 */ /* 0x000fe200078ec0ff */
[----:B------:R0:W-:Y:S01]  /*9d5d0*/  STL [R1+0x2b1c], R35 ;  /* 0x002b1c2301007387 */ /* 0x0001e20000100800 */
[----:B------:R-:W-:Y:S02]  /*9d5e0*/  SHF.R.U32.HI R37, RZ, 0x8, R25 ;  /* 0x00000008ff257819 */ /* 0x000fe40000011619 */
[----:B------:R-:W-:Y:S02]  /*9d5f0*/  LOP3.LUT R140, R140, 0xffff, RZ, 0xc0, !PT ;  /* 0x0000ffff8c8c7812 */ /* 0x000fe400078ec0ff */
[----:B------:R-:W-:Y:S02]  /*9d600*/  PRMT R25, R25, 0x3340, R144 ;  /* 0x0000334019197816 */ /* 0x000fe40000000090 */
[----:B0-----:R-:W-:Y:S02]  /*9d610*/  PRMT R35, R29, 0x3340, R190 ;  /* 0x000033401d237816 */ /* 0x001fe400000000be */
[----:B------:R-:W-:-:S02]  /*9d620*/  SHF.R.U32.HI R31, RZ, 0x8, R30 ;  /* 0x00000008ff1f7819 */ /* 0x000fc4000001161e */
[----:B------:R-:W-:Y:S01]  /*9d630*/  SHF.R.U32.HI R38, RZ, 0x8, R27 ;  /* 0x00000008ff267819 */ /* 0x000fe2000001161b */
[----:B------:R0:W-:Y:S01]  /*9d640*/  STL [R1+0x2b18], R35 ;  /* 0x002b182301007387 */ /* 0x0001e20000100800 */
[----:B------:R-:W-:Y:S02]  /*9d650*/  SHF.R.U32.HI R30, RZ, 0x8, R191 ;  /* 0x00000008ff1e7819 */ /* 0x000fe400000116bf */
[----:B------:R-:W-:Y:S01]  /*9d660*/  SHF.R.U32.HI R33, RZ, 0x8, R29 ;  /* 0x00000008ff217819 */ /* 0x000fe2000001161d */
[----:B------:R1:W-:Y:S01]  /*9d670*/  STL [R1+0x2b10], R25 ;  /* 0x002b101901007387 */ /* 0x0003e20000100800 */
[----:B------:R-:W-:Y:S02]  /*9d680*/  PRMT R27, R27, 0x3340, R140 ;  /* 0x000033401b1b7816 */ /* 0x000fe4000000008c */
[----:B------:R-:W-:Y:S02]  /*9d690*/  SHF.R.U32.HI R29, RZ, 0x8, R190 ;  /* 0x00000008ff1d7819 */ /* 0x000fe400000116be */
[----:B0-----:R-:W-:-:S02]  /*9d6a0*/  SHF.R.U32.HI R35, RZ, 0x8, R144 ;  /* 0x00000008ff237819 */ /* 0x001fc40000011690 */
[----:B------:R-:W-:Y:S02]  /*9d6b0*/  LOP3.LUT R37, R37, 0xffff, RZ, 0xc0, !PT ;  /* 0x0000ffff25257812 */ /* 0x000fe400078ec0ff */
[----:B-1----:R-:W-:Y:S02]  /*9d6c0*/  SHF.R.U32.HI R25, RZ, 0x8, R140 ;  /* 0x00000008ff197819 */ /* 0x002fe4000001168c */
[----:B------:R-:W-:Y:S01]  /*9d6d0*/  LOP3.LUT R35, R35, 0xffff, RZ, 0xc0, !PT ;  /* 0x0000ffff23237812 */ /* 0x000fe200078ec0ff */
[----:B------:R0:W-:Y:S01]  /*9d6e0*/  STL [R1+0x2b14], R27 ;  /* 0x002b141b01007387 */ /* 0x0001e20000100800 */
[----:B------:R-:W-:Y:S02]  /*9d6f0*/  LOP3.LUT R31, R31, 0xffff, RZ, 0xc0, !PT ;  /* 0x0000ffff1f1f7812 */ /* 0x000fe400078ec0ff */
[----:B------:R-:W-:Y:S02]  /*9d700*/  LOP3.LUT R30, R30, 0xffff, RZ, 0xc0, !PT ;  /* 0x0000ffff1e1e7812 */ /* 0x000fe400078ec0ff */
[----:B------:R-:W-:-:S02]  /*9d710*/  LOP3.LUT R33, R33, 0xffff, RZ, 0xc0, !PT ;  /* 0x0000ffff21217812 */ /* 0x000fc400078ec0ff */
[----:B------:R-:W-:Y:S02]  /*9d720*/  LOP3.LUT R29, R29, 0xffff, RZ, 0xc0, !PT ;  /* 0x0000ffff1d1d7812 */ /* 0x000fe400078ec0ff */
[----:B------:R-:W-:Y:S02]  /*9d730*/  LOP3.LUT R25, R25, 0xffff, RZ, 0xc0, !PT ;  /* 0x0000ffff19197812 */ /* 0x000fe400078ec0ff */
[----:B0-----:R-:W-:Y:S02]  /*9d740*/  LOP3.LUT R27, R38, 0xffff, RZ, 0xc0, !PT ;  /* 0x0000ffff261b7812 */ /* 0x001fe400078ec0ff */
[----:B------:R-:W-:Y:S02]  /*9d750*/  PRMT R35, R37, 0x3340, R35 ;  /* 0x0000334025237816 */ /* 0x000fe40000000023 */
[----:B------:R-:W-:Y:S02]  /*9d760*/  PRMT R30, R31, 0x3340, R30 ;  /* 0x000033401f1e7816 */ /* 0x000fe4000000001e */
[----:B------:R-:W-:-:S02]  /*9d770*/  PRMT R29, R33, 0x3340, R29 ;  /* 0x00003340211d7816 */ /* 0x000fc4000000001d */
[----:B------:R-:W-:Y:S01]  /*9d780*/  PRMT R25, R27, 0x3340, R25 ;  /* 0x000033401b197816 */ /* 0x000fe20000000019 */
[----:B------:R-:W-:Y:S04]  /*9d790*/  STL [R1+0x584], R35 ;  /* 0x0005842301007387 */ /* 0x000fe80000100800 */
[----:B------:R2:W-:Y:S04]  /*9d7a0*/  STL [R1+0x580], R30 ;  /* 0x0005801e01007387 */ /* 0x0005e80000100800 */
[----:B------:R3:W-:Y:S04]  /*9d7b0*/  STL [R1+0x57c], R29 ;  /* 0x00057c1d01007387 */ /* 0x0007e80000100800 */
[----:B------:R0:W-:Y:S01]  /*9d7c0*/  STL [R1+0x578], R25 ;  /* 0x0005781901007387 */ /* 0x0001e20000100800 */
[----:B--2---:R-:W-:-:S03]  /*9d7d0*/  LOP3.LUT R30, R47, 0xffff, RZ, 0xc0, !PT ;  /* 0x0000ffff2f1e7812 */ /* 0x004fc600078ec0ff */
[----:B------:R-:W2:Y:S01]  /*9d7e0*/  LDL.LU R47, [R1+0x26d8] ;  /* 0x0026d800012f7983 */ /* 0x000ea20000300800 */
[----:B---3--:R-:W-:-:S03]  /*9d7f0*/  LOP3.LUT R29, R45, 0xffff, RZ, 0xc0, !PT ;  /* 0x0000ffff2d1d7812 */ /* 0x008fc600078ec0ff */
[----:B------:R-:W3:Y:S01]  /*9d800*/  LDL.LU R45, [R1+0x26d0] ;  /* 0x0026d000012d7983 */ /* 0x000ee20000300800 */
[----:B----4-:R-:W-:-:S03]  /*9d810*/  LOP3.LUT R27, R43, 0xffff, RZ, 0xc0, !PT ;  /* 0x0000ffff2b1b7812 */ /* 0x010fc600078ec0ff */
[----:B------:R-:W4:Y:S01]  /*9d820*/  LDL.LU R43, [R1+0x26cc] ;  /* 0x0026cc00012b7983 */ /* 0x000f220000300800 */
[----:B------:R-:W-:Y:S02]  /*9d830*/  LOP3.LUT R193, R193, 0xffff, RZ, 0xc0, !PT ;  /* 0x0000ffffc1c17812 */ /* 0x000fe400078ec0ff */
[----:B------:R-:W-:Y:S02]  /*9d840*/  F2FP.SATFINITE.E5M2.F32.PACK_AB_MERGE_C R136, R137, R136, RZ ;  /* 0x000000888988723e */ /* 0x000fe400048060ff */
[----:B------:R-:W-:Y:S02]  /*9d850*/  SHF.R.U32.HI R35, RZ, 0x8, R30 ;  /* 0x00000008ff237819 */ /* 0x000fe4000001161e */
[----:B------:R-:W-:Y:S02]  /*9d860*/  PRMT R30, R30, 0x3340, R193 ;  /* 0x000033401e1e7816 */ /* 0x000fe400000000c1 */
[----:B0-----:R-:W-:Y:S02]  /*9d870*/  LOP3.LUT R25, R41, 0xffff, RZ, 0xc0, !PT ;  /* 0x0000ffff29197812 */ /* 0x001fe400078ec0ff */
[----:B------:R-:W-:Y:S01]  /*9d880*/  LOP3.LUT R192, R192, 0xffff, RZ, 0xc0, !PT ;  /* 0x0000ffffc0c07812 */ /* 0x000fe200078ec0ff */
[----:B------:R-:W4:Y:S01]  /*9d890*/  LDL.LU R41, [R1+0x7ac] ;  /* 0x0007ac0001297983 */ /* 0x000f220000300800 */
[----:B------:R-:W-:-:S02]  /*9d8a0*/  LOP3.LUT R136, R136, 0xffff, RZ, 0xc0, !PT ;  /* 0x0000ffff88887812 */ /* 0x000fc400078ec0ff */
[----:B------:R-:W-:Y:S01]  /*9d8b0*/  F2FP.SATFINITE.E5M2.F32.PACK_AB_MERGE_C R138, R139, R138, RZ ;  /* 0x0000008a8b8a723e */ /* 0x000fe200048060ff */
[----:B------:R0:W-:Y:S01]  /*9d8c0*/  STL [R1+0x2b08], R30 ;  /* 0x002b081e01007387 */ /* 0x0001e20000100800 */
[----:B------:R-:W-:Y:S02]  /*9d8d0*/  PRMT R38, R27, 0x3340, R136 ;  /* 0x000033401b267816 */ /* 0x000fe40000000088 */
[----:B------:R-:W-:Y:S02]  /*9d8e0*/  LOP3.LUT R138, R138, 0xffff, RZ, 0xc0, !PT ;  /* 0x0000ffff8a8a7812 */ /* 0x000fe400078ec0ff */
[----:B------:R-:W-:Y:S02]  /*9d8f0*/  SHF.R.U32.HI R33, RZ, 0x8, R193 ;  /* 0x00000008ff217819 */ /* 0x000fe400000116c1 */
[----:B0-----:R-:W-:Y:S02]  /*9d900*/  PRMT R30, R29, 0x3340, R192 ;  /* 0x000033401d1e7816 */ /* 0x001fe400000000c0 */
[----:B------:R-:W-:-:S02]  /*9d910*/  SHF.R.U32.HI R37, RZ, 0x8, R29 ;  /* 0x00000008ff257819 */ /* 0x000fc4000001161d */
[----:B------:R-:W-:Y:S01]  /*9d920*/  SHF.R.U32.HI R31, RZ, 0x8, R192 ;  /* 0x00000008ff1f7819 */ /* 0x000fe200000116c0 */
[----:B------:R0:W-:Y:S01]  /*9d930*/  STL [R1+0x2b04], R30 ;  /* 0x002b041e01007387 */ /* 0x0001e20000100800 */
[----:B------:R-:W-:Y:S02]  /*9d940*/  SHF.R.U32.HI R29, RZ, 0x8, R27 ;  /* 0x00000008ff1d7819 */ /* 0x000fe4000001161b */
[----:B------:R-:W-:Y:S01]  /*9d950*/  SHF.R.U32.HI R27, RZ, 0x8, R136 ;  /* 0x00000008ff1b7819 */ /* 0x000fe20000011688 */
[----:B------:R1:W-:Y:S01]  /*9d960*/  STL [R1+0x2b00], R38 ;  /* 0x002b002601007387 */ /* 0x0003e20000100800 */
[----:B------:R-:W-:Y:S02]  /*9d970*/  LOP3.LUT R35, R35, 0xffff, RZ, 0xc0, !PT ;  /* 0x0000ffff23237812 */ /* 0x000fe400078ec0ff */
[----:B------:R-:W-:Y:S02]  /*9d980*/  LOP3.LUT R33, R33, 0xffff, RZ, 0xc0, !PT ;  /* 0x0000ffff21217812 */ /* 0x000fe400078ec0ff */
[----:B0-----:R-:W-:-:S02]  /*9d990*/  SHF.R.U32.HI R30, RZ, 0x8, R25 ;  /* 0x00000008ff1e7819 */ /* 0x001fc40000011619 */
[--C-:B-1----:R-:W-:Y:S02]  /*9d9a0*/  PRMT R38, R25, 0x3340, R138.reuse ;  /* 0x0000334019267816 */ /* 0x102fe4000000008a */
[----:B------:R-:W-:Y:S02]  /*9d9b0*/  SHF.R.U32.HI R25, RZ, 0x8, R138 ;  /* 0x00000008ff197819 */ /* 0x000fe4000001168a */
[----:B------:R-:W-:Y:S02]  /*9d9c0*/  LOP3.LUT R37, R37, 0xffff, RZ, 0xc0, !PT ;  /* 0x0000ffff25257812 */ /* 0x000fe400078ec0ff */
[----:B------:R-:W-:Y:S02]  /*9d9d0*/  LOP3.LUT R31, R31, 0xffff, RZ, 0xc0, !PT ;  /* 0x0000ffff1f1f7812 */ /* 0x000fe400078ec0ff */
[----:B------:R-:W-:Y:S02]  /*9d9e0*/  LOP3.LUT R29, R29, 0xffff, RZ, 0xc0, !PT ;  /* 0x0000ffff1d1d7812 */ /* 0x000fe400078ec0ff */
[----:B------:R-:W-:-:S02]  /*9d9f0*/  LOP3.LUT R27, R27, 0xffff, RZ, 0xc0, !PT ;  /* 0x0000ffff1b1b7812 */ /* 0x000fc400078ec0ff */
[----:B------:R-:W-:Y:S02]  /*9da00*/  LOP3.LUT R30, R30, 0xffff, RZ, 0xc0, !PT ;  /* 0x0000ffff1e1e7812 */ /* 0x000fe400078ec0ff */
[----:B------:R-:W-:Y:S02]  /*9da10*/  LOP3.LUT R25, R25, 0xffff, RZ, 0xc0, !PT ;  /* 0x0000ffff19197812 */ /* 0x000fe400078ec0ff */
[----:B------:R-:W-:Y:S02]  /*9da20*/  PRMT R33, R35, 0x3340, R33 ;  /* 0x0000334023217816 */ /* 0x000fe40000000021 */
[----:B------:R-:W-:Y:S02]  /*9da30*/  PRMT R31, R37, 0x3340, R31 ;  /* 0x00003340251f7816 */ /* 0x000fe4000000001f */
[----:B------:R-:W-:Y:S01]  /*9da40*/  PRMT R27, R29, 0x3340, R27 ;  /* 0x000033401d1b7816 */ /* 0x000fe2000000001b */
[----:B------:R-:W-:Y:S01]  /*9da50*/  STL [R1+0x2b0c], R38 ;  /* 0x002b0c2601007387 */ /* 0x000fe20000100800 */
[----:B------:R-:W-:-:S03]  /*9da60*/  PRMT R25, R30, 0x3340, R25 ;  /* 0x000033401e197816 */ /* 0x000fc60000000019 */
[----:B------:R-:W-:Y:S04]  /*9da70*/  STL [R1+0x570], R33 ;  /* 0x0005702101007387 */ /* 0x000fe80000100800 */
[----:B------:R-:W-:Y:S04]  /*9da80*/  STL [R1+0x56c], R31 ;  /* 0x00056c1f01007387 */ /* 0x000fe80000100800 */
        /* <DEDUP_REMOVED lines=9> */
[----:B------:R-:W-:Y:S02]  /*9db20*/  LOP3.LUT R195, R195, 0xffff, RZ, 0xc0, !PT ;  /* 0x0000ffffc3c37812 */ /* 0x000fe400078ec0ff */
[----:B------:R-:W-:Y:S02]  /*9db30*/  F2FP.SATFINITE.E5M2.F32.PACK_AB_MERGE_C R132, R133, R132, RZ ;  /* 0x000000848584723e */ /* 0x000fe400048060ff */
[----:B------:R-:W-:Y:S02]  /*9db40*/  SHF.R.U32.HI R38, RZ, 0x8, R30 ;  /* 0x00000008ff267819 */ /* 0x000fe4000001161e */
[----:B0-----:R-:W-:Y:S02]  /*9db50*/  LOP3.LUT R25, R41, 0xffff, RZ, 0xc0, !PT ;  /* 0x0000ffff29197812 */ /* 0x001fe400078ec0ff */
[----:B------:R-:W4:Y:S01]  /*9db60*/  LDL.LU R41, [R1+0x8f0] ;  /* 0x0008f00001297983 */ /* 0x000f220000300800 */
[----:B------:R-:W-:-:S02]  /*9db70*/  PRMT R30, R30, 0x3340, R197 ;  /* 0x000033401e1e7816 */ /* 0x000fc400000000c5 */
[----:B------:R-:W-:Y:S02]  /*9db80*/  SHF.R.U32.HI R35, RZ, 0x8, R29 ;  /* 0x00000008ff237819 */ /* 0x000fe4000001161d */
[----:B------:R-:W-:Y:S02]  /*9db90*/  LOP3.LUT R194, R194, 0xffff, RZ, 0xc0, !PT ;  /* 0x0000ffffc2c27812 */ /* 0x000fe400078ec0ff */
[----:B------:R-:W-:Y:S02]  /*9dba0*/  PRMT R29, R29, 0x3340, R195 ;  /* 0x000033401d1d7816 */ /* 0x000fe400000000c3 */
[----:B------:R-:W-:Y:S01]  /*9dbb0*/  LOP3.LUT R132, R132, 0xffff, RZ, 0xc0, !PT ;  /* 0x0000ffff84847812 */ /* 0x000fe200078ec0ff */
[----:B------:R0:W-:Y:S01]  /*9dbc0*/  STL [R1+0x2af0], R30 ;  /* 0x002af01e01007387 */ /* 0x0001e20000100800 */
[----:B------:R-:W-:Y:S02]  /*9dbd0*/  SHF.R.U32.HI R37, RZ, 0x8, R27 ;  /* 0x00000008ff257819 */ /* 0x000fe4000001161b */
[----:B------:R-:W-:Y:S01]  /*9dbe0*/  SHF.R.U32.HI R33, RZ, 0x8, R195 ;  /* 0x00000008ff217819 */ /* 0x000fe200000116c3 */
[----:B------:R1:W-:Y:S01]  /*9dbf0*/  STL [R1+0x2afc], R29 ;  /* 0x002afc1d01007387 */ /* 0x0003e20000100800 */
[----:B------:R-:W-:-:S02]  /*9dc00*/  PRMT R27, R27, 0x3340, R194 ;  /* 0x000033401b1b7816 */ /* 0x000fc400000000c2 */
[----:B------:R-:W-:Y:S02]  /*9dc10*/  SHF.R.U32.HI R31, RZ, 0x8, R194 ;  /* 0x00000008ff1f7819 */ /* 0x000fe400000116c2 */
[----:B0-----:R-:W-:Y:S02]  /*9dc20*/  SHF.R.U32.HI R30, RZ, 0x8, R25 ;  /* 0x00000008ff1e7819 */ /* 0x001fe40000011619 */
[--C-:B------:R-:W-:Y:S02]  /*9dc30*/  PRMT R25, R25, 0x3340, R132.reuse ;  /* 0x0000334019197816 */ /* 0x100fe40000000084 */
[----:B-1----:R-:W-:Y:S02]  /*9dc40*/  SHF.R.U32.HI R29, RZ, 0x8, R132 ;  /* 0x00000008ff1d7819 */ /* 0x002fe40000011684 */
[----:B------:R-:W-:Y:S01]  /*9dc50*/  SHF.R.U32.HI R197, RZ, 0x8, R197 ;  /* 0x00000008ffc57819 */ /* 0x000fe200000116c5 */
[----:B------:R0:W-:Y:S01]  /*9dc60*/  STL [R1+0x2af8], R27 ;  /* 0x002af81b01007387 */ /* 0x0001e20000100800 */
[----:B------:R-:W-:-:S02]  /*9dc70*/  LOP3.LUT R35, R35, 0xffff, RZ, 0xc0, !PT ;  /* 0x0000ffff23237812 */ /* 0x000fc400078ec0ff */
[----:B------:R-:W-:Y:S01]  /*9dc80*/  LOP3.LUT R33, R33, 0xffff, RZ, 0xc0, !PT ;  /* 0x0000ffff21217812 */ /* 0x000fe200078ec0ff */
[----:B------:R1:W-:Y:S01]  /*9dc90*/  STL [R1+0x2af4], R25 ;  /* 0x002af41901007387 */ /* 0x0003e20000100800 */
[----:B------:R-:W-:Y:S02]  /*9dca0*/  LOP3.LUT R37, R37, 0xffff, RZ, 0xc0, !PT ;  /* 0x0000ffff25257812 */ /* 0x000fe400078ec0ff */
[----:B------:R-:W-:Y:S02]  /*9dcb0*/  LOP3.LUT R31, R31, 0xffff, RZ, 0xc0, !PT ;  /* 0x0000ffff1f1f7812 */ /* 0x000fe400078ec0ff */
[----:B------:R-:W-:Y:S02]  /*9dcc0*/  LOP3.LUT R30, R30, 0xffff, RZ, 0xc0, !PT ;  /* 0x0000ffff1e1e7812 */ /* 0x000fe400078ec0ff */
[----:B------:R-:W-:Y:S02]  /*9dcd0*/  LOP3.LUT R29, R29, 0xffff, RZ, 0xc0, !PT ;  /* 0x0000ffff1d1d7812 */ /* 0x000fe400078ec0ff */
[----:B0-----:R-:W-:-:S02]  /*9dce0*/  LOP3.LUT R27, R38, 0xffff, RZ, 0xc0, !PT ;  /* 0x0000ffff261b7812 */ /* 0x001fc400078ec0ff */
[----:B-1----:R-:W-:Y:S02]  /*9dcf0*/  LOP3.LUT R25, R197, 0xffff, RZ, 0xc0, !PT ;  /* 0x0000ffffc5197812 */ /* 0x002fe400078ec0ff */
[----:B------:R-:W-:Y:S02]  /*9dd00*/  PRMT R33, R35, 0x3340, R33 ;  /* 0x0000334023217816 */ /* 0x000fe40000000021 */
[----:B------:R-:W-:Y:S02]  /*9dd10*/  PRMT R31, R37, 0x3340, R31 ;  /* 0x00003340251f7816 */ /* 0x000fe4000000001f */
[----:B------:R-:W-:Y:S02]  /*9dd20*/  PRMT R29, R30, 0x3340, R29 ;  /* 0x000033401e1d7816 */ /* 0x000fe4000000001d */
[----:B------:R-:W-:Y:S01]  /*9dd30*/  PRMT R25, R27, 0x3340, R25 ;  /* 0x000033401b197816 */ /* 0x000fe20000000019 */
        /* <DEDUP_REMOVED lines=12> */
[----:B------:R-:W-:Y:S02]  /*9de00*/  LOP3.LUT R196, R196, 0xffff, RZ, 0xc0, !PT ;  /* 0x0000ffffc4c47812 */ /* 0x000fe400078ec0ff */
[----:B------:R-:W-:Y:S02]  /*9de10*/  F2FP.SATFINITE.E5M2.F32.PACK_AB_MERGE_C R130, R131, R130, RZ ;  /* 0x000000828382723e */ /* 0x000fe400048060ff */
[----:B0-----:R-:W-:Y:S02]  /*9de20*/  LOP3.LUT R25, R41, 0xffff, RZ, 0xc0, !PT ;  /* 0x0000ffff29197812 */ /* 0x001fe400078ec0ff */
[----:B------:R-:W4:Y:S01]  /*9de30*/  LDL.LU R41, [R1+0x267c] ;  /* 0x00267c0001297983 */ /* 0x000f220000300800 */
[----:B------:R-:W-:-:S02]  /*9de40*/  SHF.R.U32.HI R38, RZ, 0x8, R30 ;  /* 0x00000008ff267819 */ /* 0x000fc4000001161e */
[----:B------:R-:W-:Y:S02]  /*9de50*/  PRMT R30, R30, 0x3340, R199 ;  /* 0x000033401e1e7816 */ /* 0x000fe400000000c7 */
[----:B------:R-:W-:Y:S02]  /*9de60*/  SHF.R.U32.HI R37, RZ, 0x8, R29 ;  /* 0x00000008ff257819 */ /* 0x000fe4000001161d */
[----:B------:R-:W-:Y:S02]  /*9de70*/  LOP3.LUT R128, R128, 0xffff, RZ, 0xc0, !PT ;  /* 0x0000ffff80807812 */ /* 0x000fe400078ec0ff */
[----:B------:R-:W-:Y:S02]  /*9de80*/  PRMT R29, R29, 0x3340, R196 ;  /* 0x000033401d1d7816 */ /* 0x000fe400000000c4 */
[----:B------:R-:W-:Y:S01]  /*9de90*/  LOP3.LUT R130, R130, 0xffff, RZ, 0xc0, !PT ;  /* 0x0000ffff82827812 */ /* 0x000fe200078ec0ff */
[----:B------:R0:W-:Y:S01]  /*9dea0*/  STL [R1+0x2aec], R30 ;  /* 0x002aec1e01007387 */ /* 0x0001e20000100800 */
[----:B------:R-:W-:-:S02]  /*9deb0*/  SHF.R.U32.HI R31, RZ, 0x8, R27 ;  /* 0x00000008ff1f7819 */ /* 0x000fc4000001161b */
[----:B------:R-:W-:Y:S01]  /*9dec0*/  SHF.R.U32.HI R35, RZ, 0x8, R196 ;  /* 0x00000008ff237819 */ /* 0x000fe200000116c4 */
[----:B------:R1:W-:Y:S01]  /*9ded0*/  STL [R1+0x2ae4], R29 ;  /* 0x002ae41d01007387 */ /* 0x0003e20000100800 */
[----:B------:R-:W-:Y:S02]  /*9dee0*/  PRMT R27, R27, 0x3340, R128 ;  /* 0x000033401b1b7816 */ /* 0x000fe40000000080 */
[----:B------:R-:W-:Y:S02]  /*9def0*/  SHF.R.U32.HI R33, RZ, 0x8, R25 ;  /* 0x00000008ff217819 */ /* 0x000fe40000011619 */
[----:B------:R-:W-:Y:S02]  /*9df00*/  PRMT R25, R25, 0x3340, R130 ;  /* 0x0000334019197816 */ /* 0x000fe40000000082 */
[----:B0-----:R-:W-:Y:S02]  /*9df10*/  SHF.R.U32.HI R30, RZ, 0x8, R128 ;  /* 0x00000008ff1e7819 */ /* 0x001fe40000011680 */
[----:B------:R-:W-:-:S02]  /*9df20*/  SHF.R.U32.HI R199, RZ, 0x8, R199 ;  /* 0x00000008ffc77819 */ /* 0x000fc400000116c7 */
[----:B-1----:R-:W-:Y:S01]  /*9df30*/  SHF.R.U32.HI R29, RZ, 0x8, R130 ;  /* 0x00000008ff1d7819 */ /* 0x002fe20000011682 */
[----:B------:R0:W-:Y:S01]  /*9df40*/  STL [R1+0x2ae0], R27 ;  /* 0x002ae01b01007387 */ /* 0x0001e20000100800 */
[----:B------:R-:W-:Y:S02]  /*9df50*/  LOP3.LUT R37, R37, 0xffff, RZ, 0xc0, !PT ;  /* 0x0000ffff25257812 */ /* 0x000fe400078ec0ff */
[----:B------:R-:W-:Y:S01]  /*9df60*/  LOP3.LUT R35, R35, 0xffff, RZ, 0xc0, !PT ;  /* 0x0000ffff23237812 */ /* 0x000fe200078ec0ff */
[----:B------:R1:W-:Y:S01]  /*9df70*/  STL [R1+0x2ae8], R25 ;  /* 0x002ae81901007387 */ /* 0x0003e20000100800 */
[----:B------:R-:W-:Y:S02]  /*9df80*/  LOP3.LUT R31, R31, 0xffff, RZ, 0xc0, !PT ;  /* 0x0000ffff1f1f7812 */ /* 0x000fe400078ec0ff */
[----:B------:R-:W-:Y:S02]  /*9df90*/  LOP3.LUT R30, R30, 0xffff, RZ, 0xc0, !PT ;  /* 0x0000ffff1e1e7812 */ /* 0x000fe400078ec0ff */
[----:B------:R-:W-:-:S02]  /*9dfa0*/  LOP3.LUT R33, R33, 0xffff, RZ, 0xc0, !PT ;  /* 0x0000ffff21217812 */ /* 0x000fc400078ec0ff */
[----:B------:R-:W-:Y:S02]  /*9dfb0*/  LOP3.LUT R29, R29, 0xffff, RZ, 0xc0, !PT ;  /* 0x0000ffff1d1d7812 */ /* 0x000fe400078ec0ff */
[----:B0-----:R-:W-:Y:S02]  /*9dfc0*/  LOP3.LUT R27, R38, 0xffff, RZ, 0xc0, !PT ;  /* 0x0000ffff261b7812 */ /* 0x001fe400078ec0ff */
[----:B-1----:R-:W-:Y:S02]  /*9dfd0*/  LOP3.LUT R25, R199, 0xffff, RZ, 0xc0, !PT ;  /* 0x0000ffffc7197812 */ /* 0x002fe400078ec0ff */
        /* <DEDUP_REMOVED lines=17> */
[----:B0-----:R-:W-:Y:S02]  /*9e0f0*/  LOP3.LUT R25, R41, 0xffff, RZ, 0xc0, !PT ;  /* 0x0000ffff29197812 */ /* 0x001fe400078ec0ff */
[----:B------:R-:W4:Y:S01]  /*9e100*/  LDL.LU R41, [R1+0x2680] ;  /* 0x0026800001297983 */ /* 0x000f220000300800 */
[----:B------:R-:W-:-:S02]  /*9e110*/  PRMT R31, R30, 0x3340, R201 ;  /* 0x000033401e1f7816 */ /* 0x000fc400000000c9 */
[----:B------:R-:W-:Y:S02]  /*9e120*/  LOP3.LUT R198, R198, 0xffff, RZ, 0xc0, !PT ;  /* 0x0000ffffc6c67812 */ /* 0x000fe400078ec0ff */
[----:B------:R-:W-:Y:S02]  /*9e130*/  LOP3.LUT R124, R124, 0xffff, RZ, 0xc0, !PT ;  /* 0x0000ffff7c7c7812 */ /* 0x000fe400078ec0ff */
[----:B------:R-:W-:Y:S02]  /*9e140*/  SHF.R.U32.HI R38, RZ, 0x8, R30 ;  /* 0x00000008ff267819 */ /* 0x000fe4000001161e */
[----:B------:R-:W-:Y:S01]  /*9e150*/  SHF.R.U32.HI R30, RZ, 0x8, R29 ;  /* 0x00000008ff1e7819 */ /* 0x000fe2000001161d */
[----:B------:R0:W-:Y:S01]  /*9e160*/  STL [R1+0x2ad4], R31 ;  /* 0x002ad41f01007387 */ /* 0x0001e20000100800 */
[----:B------:R-:W-:Y:S02]  /*9e170*/  PRMT R29, R29, 0x3340, R200 ;  /* 0x000033401d1d7816 */ /* 0x000fe400000000c8 */
[----:B------:R-:W-:-:S02]  /*9e180*/  SHF.R.U32.HI R37, RZ, 0x8, R27 ;  /* 0x00000008ff257819 */ /* 0x000fc4000001161b */
[--C-:B------:R-:W-:Y:S02]  /*9e190*/  PRMT R27, R27, 0x3340, R198.reuse ;  /* 0x000033401b1b7816 */ /* 0x100fe400000000c6 */
[----:B------:R-:W-:Y:S02]  /*9e1a0*/  SHF.R.U32.HI R35, RZ, 0x8, R198 ;  /* 0x00000008ff237819 */ /* 0x000fe400000116c6 */
[----:B------:R-:W-:Y:S02]  /*9e1b0*/  SHF.R.U32.HI R33, RZ, 0x8, R25 ;  /* 0x00000008ff217819 */ /* 0x000fe40000011619 */
[--C-:B------:R-:W-:Y:S02]  /*9e1c0*/  PRMT R25, R25, 0x3340, R124.reuse ;  /* 0x0000334019197816 */ /* 0x100fe4000000007c */
[----:B0-----:R-:W-:Y:S02]  /*9e1d0*/  SHF.R.U32.HI R31, RZ, 0x8, R124 ;  /* 0x00000008ff1f7819 */ /* 0x001fe4000001167c */
[----:B------:R-:W-:Y:S01]  /*9e1e0*/  SHF.R.U32.HI R201, RZ, 0x8, R201 ;  /* 0x00000008ffc97819 */ /* 0x000fe200000116c9 */
[----:B------:R0:W-:Y:S01]  /*9e1f0*/  STL [R1+0x2ad0], R29 ;  /* 0x002ad01d01007387 */ /* 0x0001e20000100800 */
[----:B------:R-:W-:-:S02]  /*9e200*/  SHF.R.U32.HI R200, RZ, 0x8, R200 ;  /* 0x00000008ffc87819 */ /* 0x000fc400000116c8 */
[----:B------:R-:W-:Y:S01]  /*9e210*/  LOP3.LUT R37, R37, 0xffff, RZ, 0xc0, !PT ;  /* 0x0000ffff25257812 */ /* 0x000fe200078ec0ff */
[----:B------:R1:W-:Y:S01]  /*9e220*/  STL [R1+0x2adc], R27 ;  /* 0x002adc1b01007387 */ /* 0x0003e20000100800 */
[----:B------:R-:W-:Y:S02]  /*9e230*/  LOP3.LUT R35, R35, 0xffff, RZ, 0xc0, !PT ;  /* 0x0000ffff23237812 */ /* 0x000fe400078ec0ff */
[----:B------:R-:W-:Y:S01]  /*9e240*/  LOP3.LUT R33, R33, 0xffff, RZ, 0xc0, !PT ;  /* 0x0000ffff21217812 */ /* 0x000fe200078ec0ff */
[----:B------:R1:W-:Y:S01]  /*9e250*/  STL [R1+0x2ad8], R25 ;  /* 0x002ad81901007387 */ /* 0x0003e20000100800 */
[----:B------:R-:W-:Y:S02]  /*9e260*/  LOP3.LUT R31, R31, 0xffff, RZ, 0xc0, !PT ;  /* 0x0000ffff1f1f7812 */ /* 0x000fe400078ec0ff */
[----:B0-----:R-:W-:Y:S02]  /*9e270*/  LOP3.LUT R29, R38, 0xffff, RZ, 0xc0, !PT ;  /* 0x0000ffff261d7812 */ /* 0x001fe400078ec0ff */
[----:B------:R-:W-:-:S02]  /*9e280*/  LOP3.LUT R30, R30, 0xffff, RZ, 0xc0, !PT ;  /* 0x0000ffff1e1e7812 */ /* 0x000fc400078ec0ff */
[----:B-1----:R-:W-:Y:S02]  /*9e290*/  LOP3.LUT R27, R201, 0xffff, RZ, 0xc0, !PT ;  /* 0x0000ffffc91b7812 */ /* 0x002fe400078ec0ff */
[----:B------:R-:W-:Y:S02]  /*9e2a0*/  PRMT R35, R37, 0x3340, R35 ;  /* 0x0000334025237816 */ /* 0x000fe40000000023 */
[----:B------:R-:W-:Y:S02]  /*9e2b0*/  LOP3.LUT R25, R200, 0xffff, RZ, 0xc0, !PT ;  /* 0x0000ffffc8197812 */ /* 0x000fe400078ec0ff */
        /* <DEDUP_REMOVED lines=15> */
[----:B------:R-:W-:Y:S02]  /*9e3b0*/  F2FP.SATFINITE.E5M2.F32.PACK_AB_MERGE_C R122, R123, R122, RZ ;  /* 0x0000007a7b7a723e */ /* 0x000fe400048060ff */
[----:B0-----:R-:W-:Y:S02]  /*9e3c0*/  LOP3.LUT R25, R41, 0xffff, RZ, 0xc0, !PT ;  /* 0x0000ffff29197812 */ /* 0x001fe400078ec0ff */
[----:B------:R-:W4:Y:S01]  /*9e3d0*/  LDL.LU R41, [R1+0x2688] ;  /* 0x0026880001297983 */ /* 0x000f220000300800 */
[----:B------:R-:W-:-:S02]  /*9e3e0*/  LOP3.LUT R202, R202, 0xffff, RZ, 0xc0, !PT ;  /* 0x0000ffffcaca7812 */ /* 0x000fc400078ec0ff */
[----:B------:R-:W-:Y:S02]  /*9e3f0*/  PRMT R31, R30, 0x3340, R203 ;  /* 0x000033401e1f7816 */ /* 0x000fe400000000cb */
[----:B------:R-:W-:Y:S02]  /*9e400*/  LOP3.LUT R120, R120, 0xffff, RZ, 0xc0, !PT ;  /* 0x0000ffff78787812 */ /* 0x000fe400078ec0ff */
[----:B------:R-:W-:Y:S02]  /*9e410*/  LOP3.LUT R122, R122, 0xffff, RZ, 0xc0, !PT ;  /* 0x0000ffff7a7a7812 */ /* 0x000fe400078ec0ff */
[----:B------:R-:W-:Y:S02]  /*9e420*/  SHF.R.U32.HI R38, RZ, 0x8, R30 ;  /* 0x00000008ff267819 */ /* 0x000fe4000001161e */
[----:B------:R-:W-:Y:S01]  /*9e430*/  SHF.R.U32.HI R30, RZ, 0x8, R29 ;  /* 0x00000008ff1e7819 */ /* 0x000fe2000001161d */
[----:B------:R0:W-:Y:S01]  /*9e440*/  STL [R1+0x2acc], R31 ;  /* 0x002acc1f01007387 */ /* 0x0001e20000100800 */
[----:B------:R-:W-:-:S02]  /*9e450*/  PRMT R29, R29, 0x3340, R202 ;  /* 0x000033401d1d7816 */ /* 0x000fc400000000ca */
[----:B------:R-:W-:Y:S02]  /*9e460*/  SHF.R.U32.HI R35, RZ, 0x8, R27 ;  /* 0x00000008ff237819 */ /* 0x000fe4000001161b */
[--C-:B------:R-:W-:Y:S02]  /*9e470*/  PRMT R27, R27, 0x3340, R120.reuse ;  /* 0x000033401b1b7816 */ /* 0x100fe40000000078 */
[----:B------:R-:W-:Y:S02]  /*9e480*/  SHF.R.U32.HI R37, RZ, 0x8, R25 ;  /* 0x00000008ff257819 */ /* 0x000fe40000011619 */
[----:B------:R-:W-:Y:S02]  /*9e490*/  SHF.R.U32.HI R33, RZ, 0x8, R120 ;  /* 0x00000008ff217819 */ /* 0x000fe40000011678 */
[--C-:B------:R-:W-:Y:S02]  /*9e4a0*/  PRMT R25, R25, 0x3340, R122.reuse ;  /* 0x0000334019197816 */ /* 0x100fe4000000007a */
[----:B0-----:R-:W-:-:S02]  /*9e4b0*/  SHF.R.U32.HI R31, RZ, 0x8, R122 ;  /* 0x00000008ff1f7819 */ /* 0x001fc4000001167a */
[----:B------:R-:W-:Y:S01]  /*9e4c0*/  SHF.R.U32.HI R203, RZ, 0x8, R203 ;  /* 0x00000008ffcb7819 */ /* 0x000fe200000116cb */
[----:B------:R0:W-:Y:S01]  /*9e4d0*/  STL [R1+0x2ac8], R29 ;  /* 0x002ac81d01007387 */ /* 0x0001e20000100800 */
[----:B------:R-:W-:Y:S02]  /*9e4e0*/  SHF.R.U32.HI R202, RZ, 0x8, R202 ;  /* 0x00000008ffca7819 */ /* 0x000fe400000116ca */
[----:B------:R-:W-:Y:S01]  /*9e4f0*/  LOP3.LUT R35, R35, 0xffff, RZ, 0xc0, !PT ;  /* 0x0000ffff23237812 */ /* 0x000fe200078ec0ff */
[----:B------:R1:W-:Y:S01]  /*9e500*/  STL [R1+0x2ac0], R27 ;  /* 0x002ac01b01007387 */ /* 0x0003e20000100800 */
[----:B------:R-:W-:Y:S02]  /*9e510*/  LOP3.LUT R33, R33, 0xffff, RZ, 0xc0, !PT ;  /* 0x0000ffff21217812 */ /* 0x000fe400078ec0ff */
[----:B------:R-:W-:Y:S01]  /*9e520*/  LOP3.LUT R37, R37, 0xffff, RZ, 0xc0, !PT ;  /* 0x0000ffff25257812 */ /* 0x000fe200078ec0ff */
[----:B------:R1:W-:Y:S01]  /*9e530*/  STL [R1+0x2ac4], R25 ;  /* 0x002ac41901007387 */ /* 0x0003e20000100800 */
[----:B------:R-:W-:-:S02]  /*9e540*/  LOP3.LUT R31, R31, 0xffff, RZ, 0xc0, !PT ;  /* 0x0000ffff1f1f7812 */ /* 0x000fc400078ec0ff */
[----:B0-----:R-:W-:Y:S02]  /*9e550*/  LOP3.LUT R29, R38, 0xffff, RZ, 0xc0, !PT ;  /* 0x0000ffff261d7812 */ /* 0x001fe400078ec0ff */
[----:B------:R-:W-:Y:S02]  /*9e560*/  LOP3.LUT R30, R30, 0xffff, RZ, 0xc0, !PT ;  /* 0x0000ffff1e1e7812 */ /* 0x000fe400078ec0ff */
[----:B-1----:R-:W-:Y:S02]  /*9e570*/  LOP3.LUT R27, R203, 0xffff, RZ, 0xc0, !PT ;  /* 0x0000ffffcb1b7812 */ /* 0x002fe400078ec0ff */
[----:B------:R-:W-:Y:S02]  /*9e580*/  PRMT R33, R35, 0x3340, R33 ;  /* 0x0000334023217816 */ /* 0x000fe40000000021 */
[----:B------:R-:W-:Y:S02]  /*9e590*/  LOP3.LUT R25, R202, 0xffff, RZ, 0xc0, !PT ;  /* 0x0000ffffca197812 */ /* 0x000fe400078ec0ff */
[----:B------:R-:W-:-:S02]  /*9e5a0*/  PRMT R31, R37, 0x3340, R31 ;  /* 0x00003340251f7816 */ /* 0x000fc4000000001f */
        /* <DEDUP_REMOVED lines=14> */
[----:B------:R-:W-:Y:S02]  /*9e690*/  PRMT R35, R30, 0x3340, R205 ;  /* 0x000033401e237816 */ /* 0x000fe400000000cd */
[----:B------:R-:W-:Y:S02]  /*9e6a0*/  LOP3.LUT R204, R204, 0xffff, RZ, 0xc0, !PT ;  /* 0x0000ffffcccc7812 */ /* 0x000fe400078ec0ff */
[----:B0-----:R-:W-:Y:S02]  /*9e6b0*/  LOP3.LUT R25, R41, 0xffff, RZ, 0xc0, !PT ;  /* 0x0000ffff29197812 */ /* 0x001fe400078ec0ff */
        /* <DEDUP_REMOVED lines=91> */
[----:B------:R-:W-:Y:S02]  /*9ec70*/  LOP3.LUT R208, R208, 0xffff, RZ, 0xc0, !PT ;  /* 0x0000ffffd0d07812 */ /* 0x000fe400078ec0ff */
[----:B0-----:R-:W-:-:S02]  /*9ec80*/  LOP3.LUT R25, R41, 0xffff, RZ, 0xc0, !PT ;  /* 0x0000ffff29197812 */ /* 0x001fc400078ec0ff */
[----:B------:R-:W4:Y:S01]  /*9ec90*/  LDL.LU R41, [R1+0x26b8] ;  /* 0x0026b80001297983 */ /* 0x000f220000300800 */
[----:B------:R-:W-:Y:S02]  /*9eca0*/  LOP3.LUT R104, R104, 0xffff, RZ, 0xc0, !PT ;  /* 0x0000ffff68687812 */ /* 0x000fe400078ec0ff */
[----:B------:R-:W-:Y:S01]  /*9ecb0*/  F2FP.SATFINITE.E5M2.F32.PACK_AB_MERGE_C R106, R107, R106, RZ ;  /* 0x0000006a6b6a723e */ /* 0x000fe200048060ff */
[----:B------:R0:W-:Y:S01]  /*9ecc0*/  STL [R1+0x26d8], R30 ;  /* 0x0026d81e01007387 */ /* 0x0001e20000100800 */
[----:B------:R-:W-:Y:S02]  /*9ecd0*/  PRMT R38, R27, 0x3340, R104 ;  /* 0x000033401b267816 */ /* 0x000fe40000000068 */
[----:B------:R-:W-:Y:S02]  /*9ece0*/  LOP3.LUT R106, R106, 0xffff, RZ, 0xc0, !PT ;  /* 0x0000ffff6a6a7812 */ /* 0x000fe400078ec0ff */
[----:B------:R-:W-:Y:S02]  /*9ecf0*/  SHF.R.U32.HI R33, RZ, 0x8, R209 ;  /* 0x00000008ff217819 */ /* 0x000fe400000116d1 */
[----:B0-----:R-:W-:-:S02]  /*9ed00*/  PRMT R30, R29, 0x3340, R208 ;  /* 0x000033401d1e7816 */ /* 0x001fc400000000d0 */
[----:B------:R-:W-:Y:S02]  /*9ed10*/  SHF.R.U32.HI R37, RZ, 0x8, R29 ;  /* 0x00000008ff257819 */ /* 0x000fe4000001161d */
[----:B------:R-:W-:Y:S01]  /*9ed20*/  SHF.R.U32.HI R31, RZ, 0x8, R208 ;  /* 0x00000008ff1f7819 */ /* 0x000fe200000116d0 */
[----:B------:R0:W-:Y:S01]  /*9ed30*/  STL [R1+0x26d0], R30 ;  /* 0x0026d01e01007387 */ /* 0x0001e20000100800 */
[----:B------:R-:W-:Y:S02]  /*9ed40*/  SHF.R.U32.HI R29, RZ, 0x8, R27 ;  /* 0x00000008ff1d7819 */ /* 0x000fe4000001161b */
[----:B------:R-:W-:Y:S01]  /*9ed50*/  SHF.R.U32.HI R27, RZ, 0x8, R104 ;  /* 0x00000008ff1b7819 */ /* 0x000fe20000011668 */
[----:B------:R1:W-:Y:S01]  /*9ed60*/  STL [R1+0x26cc], R38 ;  /* 0x0026cc2601007387 */ /* 0x0003e20000100800 */
[----:B------:R-:W-:Y:S02]  /*9ed70*/  LOP3.LUT R35, R35, 0xffff, RZ, 0xc0, !PT ;  /* 0x0000ffff23237812 */ /* 0x000fe400078ec0ff */
[----:B------:R-:W-:-:S02]  /*9ed80*/  LOP3.LUT R33, R33, 0xffff, RZ, 0xc0, !PT ;  /* 0x0000ffff21217812 */ /* 0x000fc400078ec0ff */
[----:B0-----:R-:W-:Y:S02]  /*9ed90*/  SHF.R.U32.HI R30, RZ, 0x8, R25 ;  /* 0x00000008ff1e7819 */ /* 0x001fe40000011619 */
[--C-:B-1----:R-:W-:Y:S02]  /*9eda0*/  PRMT R38, R25, 0x3340, R106.reuse ;  /* 0x0000334019267816 */ /* 0x102fe4000000006a */
[----:B------:R-:W-:Y:S02]  /*9edb0*/  SHF.R.U32.HI R25, RZ, 0x8, R106 ;  /* 0x00000008ff197819 */ /* 0x000fe4000001166a */
        /* <DEDUP_REMOVED lines=115> */
[----:B------:R-:W-:Y:S02]  /*9f4f0*/  PRMT R31, R30, 0x3340, R217 ;  /* 0x000033401e1f7816 */ /* 0x000fe400000000d9 */
[----:B0-----:R-:W-:Y:S02]  /*9f500*/  LOP3.LUT R25, R41, 0xffff, RZ, 0xc0, !PT ;  /* 0x0000ffff29197812 */ /* 0x001fe400078ec0ff */
[----:B------:R-:W4:Y:S01]  /*9f510*/  LDL.LU R41, [R1+0x26e0] ;  /* 0x0026e00001297983 */ /* 0x000f220000300800 */
[----:B------:R-:W-:-:S02]  /*9f520*/  LOP3.LUT R214, R214, 0xffff, RZ, 0xc0, !PT ;  /* 0x0000ffffd6d67812 */ /* 0x000fc400078ec0ff */
[----:B------:R-:W-:Y:S02]  /*9f530*/  LOP3.LUT R92, R92, 0xffff, RZ, 0xc0, !PT ;  /* 0x0000ffff5c5c7812 */ /* 0x000fe400078ec0ff */
[----:B------:R-:W-:Y:S02]  /*9f540*/  SHF.R.U32.HI R38, RZ, 0x8, R30 ;  /* 0x00000008ff267819 */ /* 0x000fe4000001161e */
[----:B------:R-:W-:Y:S01]  /*9f550*/  SHF.R.U32.HI R30, RZ, 0x8, R29 ;  /* 0x00000008ff1e7819 */ /* 0x000fe2000001161d */
[----:B------:R0:W-:Y:S01]  /*9f560*/  STL [R1+0x2698], R31 ;  /* 0x0026981f01007387 */ /* 0x0001e20000100800 */
[----:B------:R-:W-:Y:S02]  /*9f570*/  PRMT R29, R29, 0x3340, R216 ;  /* 0x000033401d1d7816 */ /* 0x000fe400000000d8 */
[----:B------:R-:W-:Y:S02]  /*9f580*/  SHF.R.U32.HI R37, RZ, 0x8, R27 ;  /* 0x00000008ff257819 */ /* 0x000fe4000001161b */
[----:B------:R-:W-:-:S02]  /*9f590*/  PRMT R27, R27, 0x3340, R214 ;  /* 0x000033401b1b7816 */ /* 0x000fc400000000d6 */
        /* <DEDUP_REMOVED lines=81> */
[----:B------:R-:W-:Y:S02]  /*9fab0*/  F2FP.SATFINITE.E5M2.F32.PACK_AB_MERGE_C R80, R81, R80, RZ ;  /* 0x000000505150723e */ /* 0x000fe400048060ff */
[----:B0-----:R-:W-:-:S02]  /*9fac0*/  LOP3.LUT R25, R41, 0xffff, RZ, 0xc0, !PT ;  /* 0x0000ffff29197812 */ /* 0x001fc400078ec0ff */
[----:B------:R-:W4:Y:S01]  /*9fad0*/  LDL.LU R41, [R1+0x2700] ;  /* 0x0027000001297983 */ /* 0x000f220000300800 */
[----:B------:R-:W-:-:S03]  /*9fae0*/  LOP3.LUT R84, R84, 0xffff, RZ, 0xc0, !PT ;  /* 0x0000ffff54547812 */ /* 0x000fc600078ec0ff */
[----:B------:R0:W-:Y:S01]  /*9faf0*/  STL [R1+0x267c], R35 ;  /* 0x00267c2301007387 */ /* 0x0001e20000100800 */
[----:B------:R-:W-:Y:S02]  /*9fb00*/  SHF.R.U32.HI R37, RZ, 0x8, R25 ;  /* 0x00000008ff257819 */ /* 0x000fe40000011619 */
[----:B------:R-:W-:Y:S02]  /*9fb10*/  LOP3.LUT R80, R80, 0xffff, RZ, 0xc0, !PT ;  /* 0x0000ffff50507812 */ /* 0x000fe400078ec0ff */
[----:B------:R-:W-:Y:S02]  /*9fb20*/  PRMT R25, R25, 0x3340, R84 ;  /* 0x0000334019197816 */ /* 0x000fe40000000054 */
[----:B0-----:R-:W-:Y:S02]  /*9fb30*/  PRMT R35, R29, 0x3340, R220 ;  /* 0x000033401d237816 */ /* 0x001fe400000000dc */
[----:B------:R-:W-:Y:S02]  /*9fb40*/  SHF.R.U32.HI R31, RZ, 0x8, R30 ;  /* 0x00000008ff1f7819 */ /* 0x000fe4000001161e */
[----:B------:R-:W-:Y:S01]  /*9fb50*/  SHF.R.U32.HI R38, RZ, 0x8, R27 ;  /* 0x00000008ff267819 */ /* 0x000fe2000001161b */
[----:B------:R0:W-:Y:S01]  /*9fb60*/  STL [R1+0x8f4], R35 ;  /* 0x0008f42301007387 */ /* 0x0001e20000100800 */
[----:B------:R-:W-:-:S02]  /*9fb70*/  SHF.R.U32.HI R30, RZ, 0x8, R221 ;  /* 0x00000008ff1e7819 */ /* 0x000fc400000116dd */
[----:B------:R-:W-:Y:S01]  /*9fb80*/  SHF.R.U32.HI R33, RZ, 0x8, R29 ;  /* 0x00000008ff217819 */ /* 0x000fe2000001161d */
[----:B------:R1:W-:Y:S01]  /*9fb90*/  STL [R1+0x2680], R25 ;  /* 0x0026801901007387 */ /* 0x0003e20000100800 */
[----:B------:R-:W-:Y:S02]  /*9fba0*/  PRMT R27, R27, 0x3340, R80 ;  /* 0x000033401b1b7816 */ /* 0x000fe40000000050 */
[----:B------:R-:W-:Y:S02]  /*9fbb0*/  SHF.R.U32.HI R29, RZ, 0x8, R220 ;  /* 0x00000008ff1d7819 */ /* 0x000fe400000116dc */
[----:B0-----:R-:W-:Y:S02]  /*9fbc0*/  SHF.R.U32.HI R35, RZ, 0x8, R84 ;  /* 0x00000008ff237819 */ /* 0x001fe40000011654 */
[----:B------:R-:W-:Y:S02]  /*9fbd0*/  LOP3.LUT R37, R37, 0xffff, RZ, 0xc0, !PT ;  /* 0x0000ffff25257812 */ /* 0x000fe400078ec0ff */
[----:B-1----:R-:W-:-:S02]  /*9fbe0*/  SHF.R.U32.HI R25, RZ, 0x8, R80 ;  /* 0x00000008ff197819 */ /* 0x002fc40000011650 */
[----:B------:R-:W-:Y:S01]  /*9fbf0*/  LOP3.LUT R35, R35, 0xffff, RZ, 0xc0, !PT ;  /* 0x0000ffff23237812 */ /* 0x000fe200078ec0ff */
[----:B------:R0:W-:Y:S01]  /*9fc00*/  STL [R1+0x8f0], R27 ;  /* 0x0008f01b01007387 */ /* 0x0001e20000100800 */
[----:B------:R-:W-:Y:S02]  /*9fc10*/  LOP3.LUT R31, R31, 0xffff, RZ, 0xc0, !PT ;  /* 0x0000ffff1f1f7812 */ /* 0x000fe400078ec0ff */
[----:B------:R-:W-:Y:S02]  /*9fc20*/  LOP3.LUT R30, R30, 0xffff, RZ, 0xc0, !PT ;  /* 0x0000ffff1e1e7812 */ /* 0x000fe400078ec0ff */
[----:B------:R-:W-:Y:S02]  /*9fc30*/  LOP3.LUT R33, R33, 0xffff, RZ, 0xc0, !PT ;  /* 0x0000ffff21217812 */ /* 0x000fe400078ec0ff */
[----:B------:R-:W-:Y:S02]  /*9fc40*/  LOP3.LUT R29, R29, 0xffff, RZ, 0xc0, !PT ;  /* 0x0000ffff1d1d7812 */ /* 0x000fe400078ec0ff */
[----:B------:R-:W-:-:S02]  /*9fc50*/  LOP3.LUT R25, R25, 0xffff, RZ, 0xc0, !PT ;  /* 0x0000ffff19197812 */ /* 0x000fc400078ec0ff */
[----:B0-----:R-:W-:Y:S02]  /*9fc60*/  LOP3.LUT R27, R38, 0xffff, RZ, 0xc0, !PT ;  /* 0x0000ffff261b7812 */ /* 0x001fe400078ec0ff */
[----:B------:R-:W-:Y:S02]  /*9fc70*/  PRMT R35, R37, 0x3340, R35 ;  /* 0x0000334025237816 */ /* 0x000fe40000000023 */
[----:B------:R-:W-:Y:S02]  /*9fc80*/  PRMT R30, R31, 0x3340, R30 ;  /* 0x000033401f1e7816 */ /* 0x000fe4000000001e */
[----:B------:R-:W-:Y:S02]  /*9fc90*/  PRMT R29, R33, 0x3340, R29 ;  /* 0x00003340211d7816 */ /* 0x000fe4000000001d */
        /* <DEDUP_REMOVED lines=275> */
[----:B------:R-:W-:Y:S01]  /*a0dd0*/  STL [R1+0x33c], R33 ;  /* 0x00033c2101007387 */ /* 0x000fe20000100800 */
[----:B------:R-:W-:-:S03]  /*a0de0*/  F2FP.SATFINITE.E5M2.F32.PACK_AB_MERGE_C R48, R49, R48, RZ ;  /* 0x000000303130723e */ /* 0x000fc600048060ff */
[----:B------:R-:W-:Y:S04]  /*a0df0*/  STL [R1+0x340], R31 ;  /* 0x0003401f01007387 */ /* 0x000fe80000100800 */
[----:B------:R4:W-:Y:S04]  /*a0e00*/  STL [R1+0x334], R27 ;  /* 0x0003341b01007387 */ /* 0x0009e80000100800 */
[----:B------:R0:W-:Y:S04]  /*a0e10*/  STL [R1+0x330], R25 ;  /* 0x0003301901007387 */ /* 0x0001e80000100800 */
[----:B------:R-:W4:Y:S01]  /*a0e20*/  LDL.LU R49, [R1+0x2858] ;  /* 0x0028580001317983 */ /* 0x000f220000300800 */
[----:B--2---:R-:W-:-:S03]  /*a0e30*/  LOP3.LUT R30, R47, 0xffff, RZ, 0xc0, !PT ;  /* 0x0000ffff2f1e7812 */ /* 0x004fc600078ec0ff */
[----:B------:R-:W2:Y:S01]  /*a0e40*/  LDL.LU R47, [R1+0x2854] ;  /* 0x00285400012f7983 */ /* 0x000ea20000300800 */
[----:B---3--:R-:W-:-:S03]  /*a0e50*/  LOP3.LUT R29, R45, 0xffff, RZ, 0xc0, !PT ;  /* 0x0000ffff2d1d7812 */ /* 0x008fc600078ec0ff */
[----:B------:R-:W3:Y:S01]  /*a0e60*/  LDL.LU R45, [R1+0x2780] ;  /* 0x00278000012d7983 */ /* 0x000ee20000300800 */
[----:B----4-:R-:W-:-:S03]  /*a0e70*/  LOP3.LUT R27, R43, 0xffff, RZ, 0xc0, !PT ;  /* 0x0000ffff2b1b7812 */ /* 0x010fc600078ec0ff */
[----:B------:R-:W4:Y:S01]  /*a0e80*/  LDL.LU R43, [R1+0x2774] ;  /* 0x00277400012b7983 */ /* 0x000f220000300800 */
[----:B------:R-:W-:Y:S02]  /*a0e90*/  F2FP.SATFINITE.E5M2.F32.PACK_AB_MERGE_C R52, R53, R52, RZ ;  /* 0x000000343534723e */ /* 0x000fe400048060ff */
[----:B------:R-:W-:Y:S02]  /*a0ea0*/  LOP3.LUT R239, R239, 0xffff, RZ, 0xc0, !PT ;  /* 0x0000ffffefef7812 */ /* 0x000fe400078ec0ff */
[----:B------:R-:W-:Y:S02]  /*a0eb0*/  LOP3.LUT R52, R52, 0xffff, RZ, 0xc0, !PT ;  /* 0x0000ffff34347812 */ /* 0x000fe400078ec0ff */
[----:B------:R-:W-:Y:S02]  /*a0ec0*/  LOP3.LUT R246, R246, 0xffff, RZ, 0xc0, !PT ;  /* 0x0000fffff6f67812 */ /* 0x000fe400078ec0ff */
[----:B0-----:R-:W-:Y:S02]  /*a0ed0*/  LOP3.LUT R25, R41, 0xffff, RZ, 0xc0, !PT ;  /* 0x0000ffff29197812 */ /* 0x001fe400078ec0ff */
[----:B------:R-:W-:-:S02]  /*a0ee0*/  SHF.R.U32.HI R38, RZ, 0x8, R29 ;  /* 0x00000008ff267819 */ /* 0x000fc4000001161d */
[----:B------:R-:W-:Y:S02]  /*a0ef0*/  LOP3.LUT R48, R48, 0xffff, RZ, 0xc0, !PT ;  /* 0x0000ffff30307812 */ /* 0x000fe400078ec0ff */
[----:B------:R-:W-:Y:S02]  /*a0f00*/  PRMT R29, R29, 0x3340, R239 ;  /* 0x000033401d1d7816 */ /* 0x000fe400000000ef */
[----:B------:R-:W-:Y:S02]  /*a0f10*/  SHF.R.U32.HI R37, RZ, 0x8, R25 ;  /* 0x00000008ff257819 */ /* 0x000fe40000011619 */
[----:B------:R-:W-:Y:S02]  /*a0f20*/  PRMT R25, R25, 0x3340, R52 ;  /* 0x0000334019197816 */ /* 0x000fe40000000034 */
[----:B------:R-:W-:Y:S02]  /*a0f30*/  SHF.R.U32.HI R33, RZ, 0x8, R30 ;  /* 0x00000008ff217819 */ /* 0x000fe4000001161e */
[----:B------:R-:W-:-:S02]  /*a0f40*/  PRMT R69, R30, 0x3340, R246 ;  /* 0x000033401e457816 */ /* 0x000fc400000000f6 */
[----:B------:R-:W-:Y:S01]  /*a0f50*/  SHF.R.U32.HI R30, RZ, 0x8, R27 ;  /* 0x00000008ff1e7819 */ /* 0x000fe2000001161b */
[----:B------:R0:W-:Y:S01]  /*a0f60*/  STL [R1+0x5b0], R29 ;  /* 0x0005b01d01007387 */ /* 0x0001e20000100800 */
[----:B------:R-:W-:Y:S02]  /*a0f70*/  PRMT R27, R27, 0x3340, R48 ;  /* 0x000033401b1b7816 */ /* 0x000fe40000000030 */
[----:B------:R-:W-:Y:S01]  /*a0f80*/  SHF.R.U32.HI R35, RZ, 0x8, R52 ;  /* 0x00000008ff237819 */ /* 0x000fe20000011634 */
[----:B------:R1:W-:Y:S01]  /*a0f90*/  STL [R1+0x5b4], R25 ;  /* 0x0005b41901007387 */ /* 0x0003e20000100800 */
[----:B------:R-:W-:Y:S02]  /*a0fa0*/  SHF.R.U32.HI R239, RZ, 0x8, R239 ;  /* 0x00000008ffef7819 */ /* 0x000fe400000116ef */
[----:B------:R-:W-:Y:S01]  /*a0fb0*/  LOP3.LUT R37, R37, 0xffff, RZ, 0xc0, !PT ;  /* 0x0000ffff25257812 */ /* 0x000fe200078ec0ff */
[----:B------:R1:W-:Y:S01]  /*a0fc0*/  STL [R1+0x5ac], R27 ;  /* 0x0005ac1b01007387 */ /* 0x0003e20000100800 */
[----:B------:R-:W-:-:S02]  /*a0fd0*/  LOP3.LUT R35, R35, 0xffff, RZ, 0xc0, !PT ;  /* 0x0000ffff23237812 */ /* 0x000fc400078ec0ff */
[----:B0-----:R-:W-:Y:S02]  /*a0fe0*/  LOP3.LUT R29, R38, 0xffff, RZ, 0xc0, !PT ;  /* 0x0000ffff261d7812 */ /* 0x001fe400078ec0ff */
[----:B-1----:R-:W-:Y:S02]  /*a0ff0*/  SHF.R.U32.HI R25, RZ, 0x8, R48 ;  /* 0x00000008ff197819 */ /* 0x002fe40000011630 */
[----:B------:R-:W-:Y:S02]  /*a1000*/  LOP3.LUT R30, R30, 0xffff, RZ, 0xc0, !PT ;  /* 0x0000ffff1e1e7812 */ /* 0x000fe400078ec0ff */
[----:B------:R-:W-:Y:S02]  /*a1010*/  LOP3.LUT R27, R239, 0xffff, RZ, 0xc0, !PT ;  /* 0x0000ffffef1b7812 */ /* 0x000fe400078ec0ff */
[----:B------:R-:W-:Y:S02]  /*a1020*/  LOP3.LUT R25, R25, 0xffff, RZ, 0xc0, !PT ;  /* 0x0000ffff19197812 */ /* 0x000fe400078ec0ff */
[----:B------:R-:W-:-:S02]  /*a1030*/  PRMT R35, R37, 0x3340, R35 ;  /* 0x0000334025237816 */ /* 0x000fc40000000023 */
[----:B------:R-:W-:Y:S02]  /*a1040*/  PRMT R27, R29, 0x3340, R27 ;  /* 0x000033401d1b7816 */ /* 0x000fe4000000001b */
[----:B------:R-:W-:Y:S01]  /*a1050*/  PRMT R25, R30, 0x3340, R25 ;  /* 0x000033401e197816 */ /* 0x000fe20000000019 */
[----:B------:R-:W-:Y:S04]  /*a1060*/  STL [R1+0x324], R35 ;  /* 0x0003242301007387 */ /* 0x000fe80000100800 */
[----:B------:R3:W-:Y:S04]  /*a1070*/  STL [R1+0x318], R27 ;  /* 0x0003181b01007387 */ /* 0x0007e80000100800 */
[----:B------:R4:W-:Y:S01]  /*a1080*/  STL [R1+0x314], R25 ;  /* 0x0003141901007387 */ /* 0x0009e20000100800 */
[----:B------:R-:W-:-:S03]  /*a1090*/  LOP3.LUT R30, R49, 0xffff, RZ, 0xc0, !PT ;  /* 0x0000ffff311e7812 */ /* 0x000fc600078ec0ff */
        /* <DEDUP_REMOVED lines=9> */
[----:B------:R-:W-:Y:S02]  /*a1130*/  SHF.R.U32.HI R31, RZ, 0x8, R246 ;  /* 0x00000008ff1f7819 */ /* 0x000fe400000116f6 */
[----:B------:R-:W-:Y:S02]  /*a1140*/  LOP3.LUT R247, R247, 0xffff, RZ, 0xc0, !PT ;  /* 0x0000fffff7f77812 */ /* 0x000fe400078ec0ff */
[----:B------:R-:W-:Y:S02]  /*a1150*/  SHF.R.U32.HI R37, RZ, 0x8, R30 ;  /* 0x00000008ff257819 */ /* 0x000fe4000001161e */
[----:B------:R-:W-:-:S02]  /*a1160*/  LOP3.LUT R50, R50, 0xffff, RZ, 0xc0, !PT ;  /* 0x0000ffff32327812 */ /* 0x000fc400078ec0ff */
[----:B------:R-:W-:Y:S02]  /*a1170*/  PRMT R30, R30, 0x3340, R248 ;  /* 0x000033401e1e7816 */ /* 0x000fe400000000f8 */
[----:B------:R-:W-:Y:S02]  /*a1180*/  LOP3.LUT R33, R33, 0xffff, RZ, 0xc0, !PT ;  /* 0x0000ffff21217812 */ /* 0x000fe400078ec0ff */
[----:B------:R-:W-:Y:S02]  /*a1190*/  LOP3.LUT R31, R31, 0xffff, RZ, 0xc0, !PT ;  /* 0x0000ffff1f1f7812 */ /* 0x000fe400078ec0ff */
[----:B------:R-:W-:Y:S02]  /*a11a0*/  SHF.R.U32.HI R38, RZ, 0x8, R29 ;  /* 0x00000008ff267819 */ /* 0x000fe4000001161d */
[----:B------:R-:W-:Y:S02]  /*a11b0*/  LOP3.LUT R44, R44, 0xffff, RZ, 0xc0, !PT ;  /* 0x0000ffff2c2c7812 */ /* 0x000fe400078ec0ff */
[----:B------:R-:W-:-:S02]  /*a11c0*/  PRMT R29, R29, 0x3340, R247 ;  /* 0x000033401d1d7816 */ /* 0x000fc400000000f7 */
[----:B------:R-:W-:Y:S01]  /*a11d0*/  SHF.R.U32.HI R35, RZ, 0x8, R25 ;  /* 0x00000008ff237819 */ /* 0x000fe20000011619 */
[----:B------:R0:W-:Y:S01]  /*a11e0*/  STL [R1+0x59c], R30 ;  /* 0x00059c1e01007387 */ /* 0x0001e20000100800 */
[--C-:B------:R-:W-:Y:S02]  /*a11f0*/  PRMT R25, R25, 0x3340, R50.reuse ;  /* 0x0000334019197816 */ /* 0x100fe40000000032 */
[----:B------:R-:W-:Y:S01]  /*a1200*/  PRMT R41, R33, 0x3340, R31 ;  /* 0x0000334021297816 */ /* 0x000fe2000000001f */
[----:B------:R-:W-:Y:S01]  /*a1210*/  STL [R1+0x594], R29 ;  /* 0x0005941d01007387 */ /* 0x000fe20000100800 */
[----:B------:R-:W-:Y:S02]  /*a1220*/  SHF.R.U32.HI R33, RZ, 0x8, R50 ;  /* 0x00000008ff217819 */ /* 0x000fe40000011632 */
[----:B------:R-:W-:Y:S02]  /*a1230*/  SHF.R.U32.HI R31, RZ, 0x8, R248 ;  /* 0x00000008ff1f7819 */ /* 0x000fe400000116f8 */
[----:B0-----:R-:W-:-:S02]  /*a1240*/  SHF.R.U32.HI R30, RZ, 0x8, R27 ;  /* 0x00000008ff1e7819 */ /* 0x001fc4000001161b */
[--C-:B------:R-:W-:Y:S01]  /*a1250*/  PRMT R27, R27, 0x3340, R44.reuse ;  /* 0x000033401b1b7816 */ /* 0x100fe2000000002c */
[----:B------:R0:W-:Y:S01]  /*a1260*/  STL [R1+0x598], R25 ;  /* 0x0005981901007387 */ /* 0x0001e20000100800 */
[----:B------:R-:W-:Y:S02]  /*a1270*/  SHF.R.U32.HI R247, RZ, 0x8, R247 ;  /* 0x00000008fff77819 */ /* 0x000fe400000116f7 */
[----:B------:R-:W-:Y:S01]  /*a1280*/  LOP3.LUT R35, R35, 0xffff, RZ, 0xc0, !PT ;  /* 0x0000ffff23237812 */ /* 0x000fe200078ec0ff */
[----:B------:R1:W-:Y:S01]  /*a1290*/  STL [R1+0x590], R27 ;  /* 0x0005901b01007387 */ /* 0x0003e20000100800 */
[----:B------:R-:W-:Y:S02]  /*a12a0*/  LOP3.LUT R33, R33, 0xffff, RZ, 0xc0, !PT ;  /* 0x0000ffff21217812 */ /* 0x000fe400078ec0ff */
[----:B------:R-:W-:Y:S02]  /*a12b0*/  LOP3.LUT R37, R37, 0xffff, RZ, 0xc0, !PT ;  /* 0x0000ffff25257812 */ /* 0x000fe400078ec0ff */
[----:B0-----:R-:W-:-:S02]  /*a12c0*/  SHF.R.U32.HI R25, RZ, 0x8, R44 ;  /* 0x00000008ff197819 */ /* 0x001fc4000001162c */
[----:B------:R-:W-:Y:S02]  /*a12d0*/  LOP3.LUT R31, R31, 0xffff, RZ, 0xc0, !PT ;  /* 0x0000ffff1f1f7812 */ /* 0x000fe400078ec0ff */
[----:B------:R-:W-:Y:S02]  /*a12e0*/  LOP3.LUT R29, R38, 0xffff, RZ, 0xc0, !PT ;  /* 0x0000ffff261d7812 */ /* 0x000fe400078ec0ff */
[----:B-1----:R-:W-:Y:S02]  /*a12f0*/  LOP3.LUT R27, R247, 0xffff, RZ, 0xc0, !PT ;  /* 0x0000fffff71b7812 */ /* 0x002fe400078ec0ff */
[----:B------:R-:W-:Y:S02]  /*a1300*/  LOP3.LUT R30, R30, 0xffff, RZ, 0xc0, !PT ;  /* 0x0000ffff1e1e7812 */ /* 0x000fe400078ec0ff */
[----:B------:R-:W-:Y:S02]  /*a1310*/  LOP3.LUT R25, R25, 0xffff, RZ, 0xc0, !PT ;  /* 0x0000ffff19197812 */ /* 0x000fe400078ec0ff */
[----:B------:R-:W-:-:S02]  /*a1320*/  PRMT R33, R35, 0x3340, R33 ;  /* 0x0000334023217816 */ /* 0x000fc40000000021 */
[----:B------:R-:W-:Y:S02]  /*a1330*/  PRMT R31, R37, 0x3340, R31 ;  /* 0x00003340251f7816 */ /* 0x000fe4000000001f */
[----:B------:R-:W-:Y:S02]  /*a1340*/  PRMT R27, R29, 0x3340, R27 ;  /* 0x000033401d1b7816 */ /* 0x000fe4000000001b */
[----:B------:R-:W-:Y:S01]  /*a1350*/  PRMT R25, R30, 0x3340, R25 ;  /* 0x000033401e197816 */ /* 0x000fe20000000019 */
[----:B------:R-:W-:Y:S04]  /*a1360*/  STL [R1+0x308], R33 ;  /* 0x0003082101007387 */ /* 0x000fe80000100800 */
[----:B------:R0:W-:Y:S04]  /*a1370*/  STL [R1+0x2fc], R31 ;  /* 0x0002fc1f01007387 */ /* 0x0001e80000100800 */
[----:B------:R-:W-:Y:S04]  /*a1380*/  STL [R1+0x2f8], R27 ;  /* 0x0002f81b01007387 */ /* 0x000fe80000100800 */
[----:B------:R1:W-:Y:S01]  /*a1390*/  STL [R1+0x2f4], R25 ;  /* 0x0002f41901007387 */ /* 0x0003e20000100800 */
[----:B0-----:R-:W-:-:S02]  /*a13a0*/  LOP3.LUT R31, R49, 0xffff, RZ, 0xc0, !PT ;  /* 0x0000ffff311f7812 */ /* 0x001fc400078ec0ff */
[----:B-1----:R-:W-:Y:S02]  /*a13b0*/  LOP3.LUT R25, R7, 0xffff, RZ, 0xc0, !PT ;  /* 0x0000ffff07197812 */ /* 0x002fe400078ec0ff */
[----:B------:R-:W4:Y:S04]  /*a13c0*/  LDL.LU R7, [R1+0x2cc8] ;  /* 0x002cc80001077983 */ /* 0x000f280000300800 */
[----:B------:R-:W4:Y:S04]  /*a13d0*/  LDL.LU R51, [R1+0x2884] ;  /* 0x0028840001337983 */ /* 0x000f280000300800 */
[----:B------:R-:W4:Y:S01]  /*a13e0*/  LDL.LU R49, [R1+0x2880] ;  /* 0x0028800001317983 */ /* 0x000f220000300800 */
        /* <DEDUP_REMOVED lines=8> */
[----:B------:R-:W-:Y:S02]  /*a1470*/  LOP3.LUT R40, R40, 0xffff, RZ, 0xc0, !PT ;  /* 0x0000ffff28287812 */ /* 0x000fe400078ec0ff */
[--C-:B------:R-:W-:Y:S02]  /*a1480*/  PRMT R68, R31, 0x3340, R25.reuse ;  /* 0x000033401f447816 */ /* 0x100fe40000000019 */
[----:B------:R-:W-:Y:S02]  /*a1490*/  SHF.R.U32.HI R35, RZ, 0x8, R25 ;  /* 0x00000008ff237819 */ /* 0x000fe40000011619 */
[----:B------:R-:W-:-:S02]  /*a14a0*/  SHF.R.U32.HI R38, RZ, 0x8, R27 ;  /* 0x00000008ff267819 */ /* 0x000fc4000001161b */
[----:B------:R-:W-:Y:S02]  /*a14b0*/  SHF.R.U32.HI R25, RZ, 0x8, R42 ;  /* 0x00000008ff197819 */ /* 0x000fe4000001162a */
[----:B------:R-:W-:Y:S02]  /*a14c0*/  SHF.R.U32.HI R37, RZ, 0x8, R31 ;  /* 0x00000008ff257819 */ /* 0x000fe4000001161f */
[----:B------:R-:W-:Y:S02]  /*a14d0*/  SHF.R.U32.HI R33, RZ, 0x8, R30 ;  /* 0x00000008ff217819 */ /* 0x000fe4000001161e */
[--C-:B------:R-:W-:Y:S02]  /*a14e0*/  PRMT R67, R30, 0x3340, R252.reuse ;  /* 0x000033401e437816 */ /* 0x100fe400000000fc */
[----:B------:R-:W-:Y:S02]  /*a14f0*/  SHF.R.U32.HI R31, RZ, 0x8, R252 ;  /* 0x00000008ff1f7819 */ /* 0x000fe400000116fc */
[----:B------:R-:W-:-:S02]  /*a1500*/  SHF.R.U32.HI R30, RZ, 0x8, R29 ;  /* 0x00000008ff1e7819 */ /* 0x000fc4000001161d */
[----:B------:R-:W-:Y:S02]  /*a1510*/  PRMT R66, R29, 0x3340, R40 ;  /* 0x000033401d427816 */ /* 0x000fe40000000028 */
[----:B------:R-:W-:Y:S02]  /*a1520*/  PRMT R65, R27, 0x3340, R42 ;  /* 0x000033401b417816 */ /* 0x000fe4000000002a */
[----:B------:R-:W-:Y:S02]  /*a1530*/  SHF.R.U32.HI R29, RZ, 0x8, R40 ;  /* 0x00000008ff1d7819 */ /* 0x000fe40000011628 */
        /* <DEDUP_REMOVED lines=10> */
[----:B------:R-:W-:Y:S02]  /*a15e0*/  LOP3.LUT R27, R11, 0xffff, RZ, 0xc0, !PT ;  /* 0x0000ffff0b1b7812 */ /* 0x000fe400078ec0ff */
[----:B------:R-:W-:Y:S01]  /*a15f0*/  PRMT R145, R33, 0x3340, R31 ;  /* 0x0000334021917816 */ /* 0x000fe2000000001f */
[----:B------:R-:W4:Y:S01]  /*a1600*/  LDL.LU R11, [R1+0x2cc4] ;  /* 0x002cc400010b7983 */ /* 0x000f220000300800 */
[----:B------:R-:W-:Y:S02]  /*a1610*/  PRMT R146, R30, 0x3340, R29 ;  /* 0x000033401e927816 */ /* 0x000fe4000000001d */
[----:B------:R-:W-:Y:S02]  /*a1620*/  LOP3.LUT R35, R51, 0xffff, RZ, 0xc0, !PT ;  /* 0x0000ffff33237812 */ /* 0x000fe400078ec0ff */
[----:B------:R-:W4:Y:S01]  /*a1630*/  LDL.LU R51, [R1+0x2894] ;  /* 0x0028940001337983 */ /* 0x000f220000300800 */
        /* <DEDUP_REMOVED lines=9> */
[----:B------:R-:W-:Y:S01]  /*a16d0*/  F2FP.SATFINITE.E5M2.F32.PACK_AB_MERGE_C R62, R63, R62, RZ ;  /* 0x0000003e3f3e723e */ /* 0x000fe200048060ff */
[----:B------:R-:W4:Y:S01]  /*a16e0*/  LDL.LU R0, [R1+0x2cc0] ;  /* 0x002cc00001007983 */ /* 0x000f220000300800 */
[----:B------:R-:W-:Y:S02]  /*a16f0*/  SHF.R.U32.HI R37, RZ, 0x8, R33 ;  /* 0x00000008ff257819 */ /* 0x000fe40000011621 */
[----:B------:R-:W-:Y:S02]  /*a1700*/  PRMT R63, R33, 0x3340, R27 ;  /* 0x00003340213f7816 */ /* 0x000fe4000000001b */
[----:B------:R-:W-:Y:S02]  /*a1710*/  SHF.R.U32.HI R33, RZ, 0x8, R31 ;  /* 0x00000008ff217819 */ /* 0x000fe4000001161f */
[----:B------:R-:W-:-:S02]  /*a1720*/  PRMT R61, R31, 0x3340, R25 ;  /* 0x000033401f3d7816 */ /* 0x000fc40000000019 */
[----:B------:R-:W-:Y:S02]  /*a1730*/  LOP3.LUT R36, R36, 0xffff, RZ, 0xc0, !PT ;  /* 0x0000ffff24247812 */ /* 0x000fe400078ec0ff */
[----:B------:R-:W-:Y:S02]  /*a1740*/  SHF.R.U32.HI R31, RZ, 0x8, R25 ;  /* 0x00000008ff1f7819 */ /* 0x000fe40000011619 */
[----:B------:R-:W-:Y:S02]  /*a1750*/  SHF.R.U32.HI R25, RZ, 0x8, R30 ;  /* 0x00000008ff197819 */ /* 0x000fe4000001161e */
[----:B------:R-:W-:Y:S02]  /*a1760*/  SHF.R.U32.HI R39, RZ, 0x8, R35 ;  /* 0x00000008ff277819 */ /* 0x000fe40000011623 */
[--C-:B------:R-:W-:Y:S02]  /*a1770*/  SHF.R.U32.HI R38, RZ, 0x8, R29.reuse ;  /* 0x00000008ff267819 */ /* 0x100fe4000001161d */
[----:B------:R-:W-:-:S02]  /*a1780*/  PRMT R64, R35, 0x3340, R29 ;  /* 0x0000334023407816 */ /* 0x000fc4000000001d */
[--C-:B------:R-:W-:Y:S02]  /*a1790*/  PRMT R60, R30, 0x3340, R36.reuse ;  /* 0x000033401e3c7816 */ /* 0x100fe40000000024 */
[----:B------:R-:W-:Y:S02]  /*a17a0*/  SHF.R.U32.HI R35, RZ, 0x8, R27 ;  /* 0x00000008ff237819 */ /* 0x000fe4000001161b */
        /* <DEDUP_REMOVED lines=9> */
[----:B------:R-:W-:-:S02]  /*a1840*/  LOP3.LUT R25, R7, 0xffff, RZ, 0xc0, !PT ;  /* 0x0000ffff07197812 */ /* 0x000fc400078ec0ff */
        /* <DEDUP_REMOVED lines=15> */
[----:B------:R-:W-:Y:S02]  /*a1940*/  PRMT R140, R36, 0x3340, R35 ;  /* 0x00003340248c7816 */ /* 0x000fe40000000023 */
[----:B------:R-:W-:Y:S02]  /*a1950*/  LOP3.LUT R34, R34, 0xffff, RZ, 0xc0, !PT ;  /* 0x0000ffff22227812 */ /* 0x000fe400078ec0ff */
[----:B------:R-:W-:-:S02]  /*a1960*/  SHF.R.U32.HI R37, RZ, 0x8, R33 ;  /* 0x00000008ff257819 */ /* 0x000fc40000011621 */
[----:B------:R-:W-:Y:S02]  /*a1970*/  PRMT R59, R33, 0x3340, R27 ;  /* 0x00003340213b7816 */ /* 0x000fe4000000001b */
[----:B------:R-:W-:Y:S02]  /*a1980*/  SHF.R.U32.HI R33, RZ, 0x8, R31 ;  /* 0x00000008ff217819 */ /* 0x000fe4000001161f */
[--C-:B------:R-:W-:Y:S02]  /*a1990*/  PRMT R58, R31, 0x3340, R25.reuse ;  /* 0x000033401f3a7816 */ /* 0x100fe40000000019 */
[----:B------:R-:W-:Y:S02]  /*a19a0*/  SHF.R.U32.HI R35, RZ, 0x8, R25 ;  /* 0x00000008ff237819 */ /* 0x000fe40000011619 */
[----:B------:R-:W-:Y:S02]  /*a19b0*/  SHF.R.U32.HI R25, RZ, 0x8, R30 ;  /* 0x00000008ff197819 */ /* 0x000fe4000001161e */
[----:B------:R-:W-:-:S02]  /*a19c0*/  SHF.R.U32.HI R31, RZ, 0x8, R32 ;  /* 0x00000008ff1f7819 */ /* 0x000fc40000011620 */
[----:B------:R-:W-:Y:S02]  /*a19d0*/  SHF.R.U32.HI R38, RZ, 0x8, R27 ;  /* 0x00000008ff267819 */ /* 0x000fe4000001161b */
[----:B------:R-:W-:Y:S02]  /*a19e0*/  PRMT R57, R30, 0x3340, R32 ;  /* 0x000033401e397816 */ /* 0x000fe40000000020 */
[----:B------:R-:W-:Y:S02]  /*a19f0*/  SHF.R.U32.HI R36, RZ, 0x8, R29 ;  /* 0x00000008ff247819 */ /* 0x000fe4000001161d */
[--C-:B------:R-:W-:Y:S02]  /*a1a00*/  SHF.R.U32.HI R27, RZ, 0x8, R34.reuse ;  /* 0x00000008ff1b7819 */ /* 0x100fe40000011622 */
[----:B------:R-:W-:Y:S02]  /*a1a10*/  PRMT R56, R29, 0x3340, R34 ;  /* 0x000033401d387816 */ /* 0x000fe40000000022 */
        /* <DEDUP_REMOVED lines=9> */
[----:B------:R-:W-:Y:S02]  /*a1ab0*/  PRMT R138, R34, 0x3340, R31 ;  /* 0x00003340228a7816 */ /* 0x000fe4000000001f */
[----:B------:R-:W-:Y:S02]  /*a1ac0*/  PRMT R132, R30, 0x3340, R25 ;  /* 0x000033401e847816 */ /* 0x000fe40000000019 */
[----:B------:R-:W-:Y:S02]  /*a1ad0*/  PRMT R139, R29, 0x3340, R27 ;  /* 0x000033401d8b7816 */ /* 0x000fe4000000001b */
[----:B------:R-:W-:-:S02]  /*a1ae0*/  LOP3.LUT R27, R0, 0xffff, RZ, 0xc0, !PT ;  /* 0x0000ffff001b7812 */ /* 0x000fc400078ec0ff */
[----:B------:R-:W-:Y:S02]  /*a1af0*/  LOP3.LUT R32, R49, 0xffff, RZ, 0xc0, !PT ;  /* 0x0000ffff31207812 */ /* 0x000fe400078ec0ff */
[----:B------:R-:W4:Y:S01]  /*a1b00*/  LDL.LU R49, [R1+0x28b4] ;  /* 0x0028b40001317983 */ /* 0x000f220000300800 */
[----:B--2---:R-:W-:-:S03]  /*a1b10*/  LOP3.LUT R31, R47, 0xffff, RZ, 0xc0, !PT ;  /* 0x0000ffff2f1f7812 */ /* 0x004fc600078ec0ff */
[----:B------:R-:W2:Y:S01]  /*a1b20*/  LDL.LU R47, [R1+0x28b0] ;  /* 0x0028b000012f7983 */ /* 0x000ea20000300800 */
[----:B---3--:R-:W-:-:S03]  /*a1b30*/  LOP3.LUT R30, R45, 0xffff, RZ, 0xc0, !PT ;  /* 0x0000ffff2d1e7812 */ /* 0x008fc600078ec0ff */
[----:B------:R-:W3:Y:S01]  /*a1b40*/  LDL.LU R45, [R1+0x27cc] ;  /* 0x0027cc00012d7983 */ /* 0x000ee20000300800 */
[----:B----4-:R-:W-:-:S03]  /*a1b50*/  LOP3.LUT R29, R43, 0xffff, RZ, 0xc0, !PT ;  /* 0x0000ffff2b1d7812 */ /* 0x010fc600078ec0ff */
[----:B------:R-:W4:Y:S04]  /*a1b60*/  LDL.LU R43, [R1+0x27c8] ;  /* 0x0027c800012b7983 */ /* 0x000f280000300800 */
[----:B------:R-:W2:Y:S01]  /*a1b70*/  LDL.LU R0, [R1+0x2cb8] ;  /* 0x002cb80001007983 */ /* 0x000ea20000300800 */
[----:B------:R-:W-:Y:S02]  /*a1b80*/  LOP3.LUT R25, R11, 0xffff, RZ, 0xc0, !PT ;  /* 0x0000ffff0b197812 */ /* 0x000fe400078ec0ff */
[----:B------:R-:W-:Y:S01]  /*a1b90*/  SHF.R.U32.HI R36, RZ, 0x8, R32 ;  /* 0x00000008ff247819 */ /* 0x000fe20000011620 */
[----:B------:R-:W4:Y:S01]  /*a1ba0*/  LDL.LU R11, [R1+0x2cb4] ;  /* 0x002cb400010b7983 */ /* 0x000f220000300800 */
[--C-:B------:R-:W-:Y:S02]  /*a1bb0*/  SHF.R.U32.HI R34, RZ, 0x8, R27.reuse ;  /* 0x00000008ff227819 */ /* 0x100fe4000001161b */
[----:B------:R-:W-:-:S02]  /*a1bc0*/  PRMT R53, R32, 0x3340, R27 ;  /* 0x0000334020357816 */ /* 0x000fc4000000001b */
[----:B------:R-:W-:Y:S02]  /*a1bd0*/  SHF.R.U32.HI R32, RZ, 0x8, R31 ;  /* 0x00000008ff207819 */ /* 0x000fe4000001161f */
[--C-:B------:R-:W-:Y:S02]  /*a1be0*/  PRMT R52, R31, 0x3340, R25.reuse ;  /* 0x000033401f347816 */ /* 0x100fe40000000019 */
[----:B------:R-:W-:Y:S02]  /*a1bf0*/  SHF.R.U32.HI R31, RZ, 0x8, R25 ;  /* 0x00000008ff1f7819 */ /* 0x000fe40000011619 */
[----:B------:R-:W-:Y:S02]  /*a1c00*/  LOP3.LUT R27, R36, 0xffff, RZ, 0xc0, !PT ;  /* 0x0000ffff241b7812 */ /* 0x000fe400078ec0ff */
[----:B------:R-:W-:-:S04]  /*a1c10*/  LOP3.LUT R25, R34, 0xffff, RZ, 0xc0, !PT ;  /* 0x0000ffff22197812 */ /* 0x000fc800078ec0ff */
[----:B------:R-:W-:Y:S02]  /*a1c20*/  PRMT R129, R27, 0x3340, R25 ;  /* 0x000033401b817816 */ /* 0x000fe40000000019 */
[----:B------:R-:W-:Y:S02]  /*a1c30*/  F2FP.SATFINITE.E5M2.F32.PACK_AB_MERGE_C R70, R71, R70, RZ ;  /* 0x000000464746723e */ /* 0x000fe400048060ff */
[----:B------:R-:W-:Y:S02]  /*a1c40*/  LOP3.LUT R33, R51, 0xffff, RZ, 0xc0, !PT ;  /* 0x0000ffff33217812 */ /* 0x000fe400078ec0ff */
[----:B--2---:R-:W-:Y:S02]  /*a1c50*/  LOP3.LUT R27, R0, 0xffff, RZ, 0xc0, !PT ;  /* 0x0000ffff001b7812 */ /* 0x004fe400078ec0ff */
[----:B------:R-:W2:Y:S04]  /*a1c60*/  LDL.LU R0, [R1+0x2cb0] ;  /* 0x002cb00001007983 */ /* 0x000ea80000300800 */
[----:B------:R-:W2:Y:S04]  /*a1c70*/  LDL.LU R73, [R1+0x28c4] ;  /* 0x0028c40001497983 */ /* 0x000ea80000300800 */
[----:B------:R-:W2:Y:S01]  /*a1c80*/  LDL.LU R71, [R1+0x28c0] ;  /* 0x0028c00001477983 */ /* 0x000ea20000300800 */
[----:B------:R-:W-:-:S02]  /*a1c90*/  LOP3.LUT R28, R28, 0xffff, RZ, 0xc0, !PT ;  /* 0x0000ffff1c1c7812 */ /* 0x000fc400078ec0ff */
[----:B------:R-:W-:Y:S02]  /*a1ca0*/  F2FP.SATFINITE.E5M2.F32.PACK_AB_MERGE_C R54, R55, R54, RZ ;  /* 0x000000363736723e */ /* 0x000fe400048060ff */
[----:B------:R-:W-:Y:S02]  /*a1cb0*/  SHF.R.U32.HI R37, RZ, 0x8, R33 ;  /* 0x00000008ff257819 */ /* 0x000fe40000011621 */
[----:B------:R-:W-:Y:S02]  /*a1cc0*/  PRMT R55, R33, 0x3340, R29 ;  /* 0x0000334021377816 */ /* 0x000fe4000000001d */
[----:B------:R-:W-:Y:S02]  /*a1cd0*/  SHF.R.U32.HI R33, RZ, 0x8, R30 ;  /* 0x00000008ff217819 */ /* 0x000fe4000001161e */
[--C-:B------:R-:W-:Y:S02]  /*a1ce0*/  PRMT R51, R30, 0x3340, R28.reuse ;  /* 0x000033401e337816 */ /* 0x100fe4000000001c */
[----:B------:R-:W-:-:S02]  /*a1cf0*/  SHF.R.U32.HI R30, RZ, 0x8, R28 ;  /* 0x00000008ff1e7819 */ /* 0x000fc4000001161c */
[----:B------:R-:W-:Y:S02]  /*a1d00*/  SHF.R.U32.HI R35, RZ, 0x8, R29 ;  /* 0x00000008ff237819 */ /* 0x000fe4000001161d */
        /* <DEDUP_REMOVED lines=8> */
[----:B------:R-:W-:Y:S02]  /*a1d90*/  LOP3.LUT R30, R47, 0xffff, RZ, 0xc0, !PT ;  /* 0x0000ffff2f1e7812 */ /* 0x000fe400078ec0ff */
[----:B------:R-:W-:Y:S02]  /*a1da0*/  LOP3.LUT R25, R7, 0xffff, RZ, 0xc0, !PT ;  /* 0x0000ffff07197812 */ /* 0x000fe400078ec0ff */
[----:B------:R-:W-:-:S02]  /*a1db0*/  PRMT R133, R32, 0x3340, R31 ;  /* 0x0000334020857816 */ /* 0x000fc4000000001f */
[----:B---3--:R-:W-:Y:S02]  /*a1dc0*/  LOP3.LUT R29, R45, 0xffff, RZ, 0xc0, !PT ;  /* 0x0000ffff2d1d7812 */ /* 0x008fe400078ec0ff */
[----:B------:R-:W-:Y:S01]  /*a1dd0*/  LOP3.LUT R31, R49, 0xffff, RZ, 0xc0, !PT ;  /* 0x0000ffff311f7812 */ /* 0x000fe200078ec0ff */
[----:B------:R-:W3:Y:S01]  /*a1de0*/  LDL.LU R45, [R1+0x27e0] ;  /* 0x0027e000012d7983 */ /* 0x000ee20000300800 */
[----:B----4-:R-:W-:Y:S02]  /*a1df0*/  LOP3.LUT R28, R43, 0xffff, RZ, 0xc0, !PT ;  /* 0x0000ffff2b1c7812 */ /* 0x010fe400078ec0ff */
[----:B------:R-:W-:Y:S01]  /*a1e00*/  LOP3.LUT R24, R24, 0xffff, RZ, 0xc0, !PT ;  /* 0x0000ffff18187812 */ /* 0x000fe200078ec0ff */
[----:B------:R-:W4:Y:S01]  /*a1e10*/  LDL.LU R43, [R1+0x27dc] ;  /* 0x0027dc00012b7983 */ /* 0x000f220000300800 */
[----:B------:R-:W-:Y:S02]  /*a1e20*/  LOP3.LUT R26, R26, 0xffff, RZ, 0xc0, !PT ;  /* 0x0000ffff1a1a7812 */ /* 0x000fe400078ec0ff */
[----:B------:R-:W-:Y:S01]  /*a1e30*/  SHF.R.U32.HI R34, RZ, 0x8, R30 ;  /* 0x00000008ff227819 */ /* 0x000fe2000001161e */
[----:B------:R-:W4:Y:S01]  /*a1e40*/  LDL.LU R7, [R1+0x2cac] ;  /* 0x002cac0001077983 */ /* 0x000f220000300800 */
[----:B------:R-:W-:-:S02]  /*a1e50*/  SHF.R.U32.HI R32, RZ, 0x8, R25 ;  /* 0x00000008ff207819 */ /* 0x000fc40000011619 */
[----:B------:R-:W-:Y:S02]  /*a1e60*/  SHF.R.U32.HI R35, RZ, 0x8, R31 ;  /* 0x00000008ff237819 */ /* 0x000fe4000001161f */
[----:B------:R-:W-:Y:S02]  /*a1e70*/  PRMT R50, R31, 0x3340, R27 ;  /* 0x000033401f327816 */ /* 0x000fe4000000001b */
[----:B------:R-:W-:Y:S02]  /*a1e80*/  PRMT R49, R30, 0x3340, R25 ;  /* 0x000033401e317816 */ /* 0x000fe40000000019 */
[----:B------:R-:W-:Y:S02]  /*a1e90*/  SHF.R.U32.HI R31, RZ, 0x8, R29 ;  /* 0x00000008ff1f7819 */ /* 0x000fe4000001161d */
[--C-:B------:R-:W-:Y:S02]  /*a1ea0*/  PRMT R48, R29, 0x3340, R24.reuse ;  /* 0x000033401d307816 */ /* 0x100fe40000000018 */
[----:B------:R-:W-:-:S02]  /*a1eb0*/  SHF.R.U32.HI R30, RZ, 0x8, R24 ;  /* 0x00000008ff1e7819 */ /* 0x000fc40000011618 */
[----:B------:R-:W-:Y:S02]  /*a1ec0*/  SHF.R.U32.HI R29, RZ, 0x8, R28 ;  /* 0x00000008ff1d7819 */ /* 0x000fe4000001161c */
[--C-:B------:R-:W-:Y:S02]  /*a1ed0*/  PRMT R47, R28, 0x3340, R26.reuse ;  /* 0x000033401c2f7816 */ /* 0x100fe4000000001a */
[----:B------:R-:W-:Y:S02]  /*a1ee0*/  LOP3.LUT R25, R34, 0xffff, RZ, 0xc0, !PT ;  /* 0x0000ffff22197812 */ /* 0x000fe400078ec0ff */
[----:B------:R-:W-:Y:S02]  /*a1ef0*/  LOP3.LUT R24, R32, 0xffff, RZ, 0xc0, !PT ;  /* 0x0000ffff20187812 */ /* 0x000fe400078ec0ff */
[----:B------:R-:W-:Y:S02]  /*a1f00*/  SHF.R.U32.HI R28, RZ, 0x8, R26 ;  /* 0x00000008ff1c7819 */ /* 0x000fe4000001161a */
[----:B------:R-:W-:-:S02]  /*a1f10*/  PRMT R125, R25, 0x3340, R24 ;  /* 0x00003340197d7816 */ /* 0x000fc40000000018 */
[----:B------:R-:W-:Y:S02]  /*a1f20*/  LOP3.LUT R29, R29, 0xffff, RZ, 0xc0, !PT ;  /* 0x0000ffff1d1d7812 */ /* 0x000fe400078ec0ff */
[----:B------:R-:W-:-:S04]  /*a1f30*/  LOP3.LUT R28, R28, 0xffff, RZ, 0xc0, !PT ;  /* 0x0000ffff1c1c7812 */ /* 0x000fc800078ec0ff */
[----:B------:R-:W-:Y:S02]  /*a1f40*/  PRMT R131, R29, 0x3340, R28 ;  /* 0x000033401d837816 */ /* 0x000fe4000000001c */
[----:B--2---:R-:W-:Y:S02]  /*a1f50*/  LOP3.LUT R25, R0, 0xffff, RZ, 0xc0, !PT ;  /* 0x0000ffff00197812 */ /* 0x004fe400078ec0ff */
[----:B------:R-:W2:Y:S01]  /*a1f60*/  LDL.LU R0, [R1+0x2ca8] ;  /* 0x002ca80001007983 */ /* 0x000ea20000300800 */
[----:B------:R-:W-:-:S03]  /*a1f70*/  LOP3.LUT R29, R73, 0xffff, RZ, 0xc0, !PT ;  /* 0x0000ffff491d7812 */ /* 0x000fc600078ec0ff */
[----:B------:R-:W2:Y:S01]  /*a1f80*/  LDL.LU R77, [R1+0x28d4] ;  /* 0x0028d400014d7983 */ /* 0x000ea20000300800 */
[----:B------:R-:W-:-:S03]  /*a1f90*/  LOP3.LUT R28, R71, 0xffff, RZ, 0xc0, !PT ;  /* 0x0000ffff471c7812 */ /* 0x000fc600078ec0ff */
[----:B------:R-:W2:Y:S04]  /*a1fa0*/  LDL.LU R75, [R1+0x28d0] ;  /* 0x0028d000014b7983 */ /* 0x000ea80000300800 */
[----:B------:R-:W2:Y:S04]  /*a1fb0*/  LDL.LU R73, [R1+0x27f8] ;  /* 0x0027f80001497983 */ /* 0x000ea80000300800 */
[----:B------:R-:W2:Y:S01]  /*a1fc0*/  LDL.LU R71, [R1+0x27ec] ;  /* 0x0027ec0001477983 */ /* 0x000ea20000300800 */
[----:B------:R-:W-:Y:S02]  /*a1fd0*/  SHF.R.U32.HI R33, RZ, 0x8, R27 ;  /* 0x00000008ff217819 */ /* 0x000fe4000001161b */
[----:B------:R-:W-:-:S02]  /*a1fe0*/  LOP3.LUT R27, R35, 0xffff, RZ, 0xc0, !PT ;  /* 0x0000ffff231b7812 */ /* 0x000fc400078ec0ff */
[----:B------:R-:W-:Y:S02]  /*a1ff0*/  LOP3.LUT R26, R33, 0xffff, RZ, 0xc0, !PT ;  /* 0x0000ffff211a7812 */ /* 0x000fe400078ec0ff */
[----:B------:R-:W-:Y:S02]  /*a2000*/  LOP3.LUT R31, R31, 0xffff, RZ, 0xc0, !PT ;  /* 0x0000ffff1f1f7812 */ /* 0x000fe400078ec0ff */
[----:B------:R-:W-:Y:S02]  /*a2010*/  LOP3.LUT R30, R30, 0xffff, RZ, 0xc0, !PT ;  /* 0x0000ffff1e1e7812 */ /* 0x000fe400078ec0ff */
[----:B------:R-:W-:Y:S02]  /*a2020*/  LOP3.LUT R24, R11, 0xffff, RZ, 0xc0, !PT ;  /* 0x0000ffff0b187812 */ /* 0x000fe400078ec0ff */
[----:B------:R-:W-:Y:S01]  /*a2030*/  PRMT R124, R27, 0x3340, R26 ;  /* 0x000033401b7c7816 */ /* 0x000fe2000000001a */
[----:B------:R-:W2:Y:S01]  /*a2040*/  LDL.LU R11, [R1+0x2ca4] ;  /* 0x002ca400010b7983 */ /* 0x000ea20000300800 */
[----:B------:R-:W-:-:S02]  /*a2050*/  LOP3.LUT R16, R16, 0xffff, RZ, 0xc0, !PT ;  /* 0x0000ffff10107812 */ /* 0x000fc400078ec0ff */
[----:B------:R-:W-:Y:S02]  /*a2060*/  PRMT R130, R31, 0x3340, R30 ;  /* 0x000033401f827816 */ /* 0x000fe4000000001e */
[----:B------:R-:W-:Y:S02]  /*a2070*/  LOP3.LUT R18, R18, 0xffff, RZ, 0xc0, !PT ;  /* 0x0000ffff12127812 */ /* 0x000fe400078ec0ff */
[----:B------:R-:W-:Y:S02]  /*a2080*/  SHF.R.U32.HI R33, RZ, 0x8, R28 ;  /* 0x00000008ff217819 */ /* 0x000fe4000001161c */
[--C-:B------:R-:W-:Y:S02]  /*a2090*/  SHF.R.U32.HI R31, RZ, 0x8, R24.reuse ;  /* 0x00000008ff1f7819 */ /* 0x100fe40000011618 */
[----:B------:R-:W-:Y:S02]  /*a20a0*/  PRMT R44, R28, 0x3340, R24 ;  /* 0x000033401c2c7816 */ /* 0x000fe40000000018 */
[----:B------:R-:W-:-:S02]  /*a20b0*/  SHF.R.U32.HI R28, RZ, 0x8, R16 ;  /* 0x00000008ff1c7819 */ /* 0x000fc40000011610 */
[----:B---3--:R-:W-:Y:S02]  /*a20c0*/  LOP3.LUT R27, R45, 0xffff, RZ, 0xc0, !PT ;  /* 0x0000ffff2d1b7812 */ /* 0x008fe400078ec0ff */
[----:B----4-:R-:W-:Y:S02]  /*a20d0*/  LOP3.LUT R26, R43, 0xffff, RZ, 0xc0, !PT ;  /* 0x0000ffff2b1a7812 */ /* 0x010fe400078ec0ff */
[----:B------:R-:W-:Y:S02]  /*a20e0*/  SHF.R.U32.HI R32, RZ, 0x8, R29 ;  /* 0x00000008ff207819 */ /* 0x000fe4000001161d */
[----:B------:R-:W-:Y:S02]  /*a20f0*/  PRMT R42, R26, 0x3340, R16 ;  /* 0x000033401a2a7816 */ /* 0x000fe40000000010 */
[----:B------:R-:W-:Y:S02]  /*a2100*/  SHF.R.U32.HI R30, RZ, 0x8, R25 ;  /* 0x00000008ff1e7819 */ /* 0x000fe40000011619 */
[----:B------:R-:W-:-:S02]  /*a2110*/  PRMT R43, R27, 0x3340, R18 ;  /* 0x000033401b2b7816 */ /* 0x000fc40000000012 */
[----:B------:R-:W-:Y:S02]  /*a2120*/  SHF.R.U32.HI R16, RZ, 0x8, R18 ;  /* 0x00000008ff107819 */ /* 0x000fe40000011612 */
[----:B------:R-:W-:Y:S02]  /*a2130*/  PRMT R45, R29, 0x3340, R25 ;  /* 0x000033401d2d7816 */ /* 0x000fe40000000019 */
[----:B------:R-:W-:Y:S02]  /*a2140*/  LOP3.LUT R24, R33, 0xffff, RZ, 0xc0, !PT ;  /* 0x0000ffff21187812 */ /* 0x000fe400078ec0ff */
[----:B------:R-:W-:Y:S02]  /*a2150*/  LOP3.LUT R18, R31, 0xffff, RZ, 0xc0, !PT ;  /* 0x0000ffff1f127812 */ /* 0x000fe400078ec0ff */
[----:B------:R-:W-:Y:S02]  /*a2160*/  SHF.R.U32.HI R25, RZ, 0x8, R27 ;  /* 0x00000008ff197819 */ /* 0x000fe4000001161b */
[----:B------:R-:W-:-:S02]  /*a2170*/  SHF.R.U32.HI R29, RZ, 0x8, R26 ;  /* 0x00000008ff1d7819 */ /* 0x000fc4000001161a */
[----:B------:R-:W-:Y:S02]  /*a2180*/  LOP3.LUT R27, R32, 0xffff, RZ, 0xc0, !PT ;  /* 0x0000ffff201b7812 */ /* 0x000fe400078ec0ff */
[----:B------:R-:W-:Y:S02]  /*a2190*/  LOP3.LUT R26, R30, 0xffff, RZ, 0xc0, !PT ;  /* 0x0000ffff1e1a7812 */ /* 0x000fe400078ec0ff */
[----:B------:R-:W-:Y:S02]  /*a21a0*/  PRMT R121, R24, 0x3340, R18 ;  /* 0x0000334018797816 */ /* 0x000fe40000000012 */
[----:B------:R-:W-:Y:S02]  /*a21b0*/  LOP3.LUT R25, R25, 0xffff, RZ, 0xc0, !PT ;  /* 0x0000ffff19197812 */ /* 0x000fe400078ec0ff */
[----:B------:R-:W-:Y:S02]  /*a21c0*/  LOP3.LUT R16, R16, 0xffff, RZ, 0xc0, !PT ;  /* 0x0000ffff10107812 */ /* 0x000fe400078ec0ff */
[----:B------:R-:W-:-:S02]  /*a21d0*/  PRMT R120, R27, 0x3340, R26 ;  /* 0x000033401b787816 */ /* 0x000fc4000000001a */
[----:B------:R-:W-:Y:S02]  /*a21e0*/  PRMT R122, R25, 0x3340, R16 ;  /* 0x00003340197a7816 */ /* 0x000fe40000000010 */
[----:B--2---:R-:W-:Y:S02]  /*a21f0*/  LOP3.LUT R18, R0, 0xffff, RZ, 0xc0, !PT ;  /* 0x0000ffff00127812 */ /* 0x004fe400078ec0ff */
[----:B------:R-:W2:Y:S01]  /*a2200*/  LDL.LU R0, [R1+0x2ca0] ;  /* 0x002ca00001007983 */ /* 0x000ea20000300800 */
[----:B------:R-:W-:-:S03]  /*a2210*/  LOP3.LUT R27, R77, 0xffff, RZ, 0xc0, !PT ;  /* 0x0000ffff4d1b7812 */ /* 0x000fc600078ec0ff */
[----:B------:R-:W3:Y:S01]  /*a2220*/  LDL.LU R77, [R1+0x28e4] ;  /* 0x0028e400014d7983 */ /* 0x000ee20000300800 */
[----:B------:R-:W-:-:S03]  /*a2230*/  LOP3.LUT R26, R75, 0xffff, RZ, 0xc0, !PT ;  /* 0x0000ffff4b1a7812 */ /* 0x000fc600078ec0ff */
[----:B------:R-:W4:Y:S01]  /*a2240*/  LDL.LU R75, [R1+0x28e0] ;  /* 0x0028e000014b7983 */ /* 0x000f220000300800 */
[----:B------:R-:W-:-:S03]  /*a2250*/  LOP3.LUT R25, R73, 0xffff, RZ, 0xc0, !PT ;  /* 0x0000ffff49197812 */ /* 0x000fc600078ec0ff */
[----:B------:R-:W4:Y:S01]  /*a2260*/  LDL.LU R73, [R1+0x2860] ;  /* 0x0028600001497983 */ /* 0x000f220000300800 */
[----:B------:R-:W-:-:S03]  /*a2270*/  LOP3.LUT R24, R71, 0xffff, RZ, 0xc0, !PT ;  /* 0x0000ffff47187812 */ /* 0x000fc600078ec0ff */
[----:B------:R-:W4:Y:S01]  /*a2280*/  LDL.LU R71, [R1+0x285c] ;  /* 0x00285c0001477983 */ /* 0x000f220000300800 */
[----:B------:R-:W-:Y:S02]  /*a2290*/  LOP3.LUT R17, R17, 0xffff, RZ, 0xc0, !PT ;  /* 0x0000ffff11117812 */ /* 0x000fe400078ec0ff */
[----:B------:R-:W-:Y:S02]  /*a22a0*/  LOP3.LUT R16, R7, 0xffff, RZ, 0xc0, !PT ;  /* 0x0000ffff07107812 */ /* 0x000fe400078ec0ff */
[----:B------:R-:W-:Y:S01]  /*a22b0*/  LOP3.LUT R29, R29, 0xffff, RZ, 0xc0, !PT ;  /* 0x0000ffff1d1d7812 */ /* 0x000fe200078ec0ff */
[----:B------:R-:W4:Y:S01]  /*a22c0*/  LDL.LU R7, [R1+0x2c9c] ;  /* 0x002c9c0001077983 */ /* 0x000f220000300800 */
[----:B------:R-:W-:Y:S02]  /*a22d0*/  LOP3.LUT R28, R28, 0xffff, RZ, 0xc0, !PT ;  /* 0x0000ffff1c1c7812 */ /* 0x000fe400078ec0ff */
[----:B------:R-:W-:Y:S02]  /*a22e0*/  LOP3.LUT R19, R19, 0xffff, RZ, 0xc0, !PT ;  /* 0x0000ffff13137812 */ /* 0x000fe400078ec0ff */
[----:B------:R-:W-:-:S02]  /*a22f0*/  PRMT R40, R27, 0x3340, R18 ;  /* 0x000033401b287816 */ /* 0x000fc40000000012 */
[--C-:B------:R-:W-:Y:S02]  /*a2300*/  PRMT R37, R24, 0x3340, R17.reuse ;  /* 0x0000334018257816 */ /* 0x100fe40000000011 */
[----:B------:R-:W-:Y:S02]  /*a2310*/  F2FP.SATFINITE.E5M2.F32.PACK_AB_MERGE_C R127, R127, R126, RZ ;  /* 0x0000007e7f7f723e */ /* 0x000fe400048060ff */
[----:B------:R-:W-:Y:S02]  /*a2320*/  SHF.R.U32.HI R18, RZ, 0x8, R18 ;  /* 0x00000008ff127819 */ /* 0x000fe40000011612 */
[--C-:B------:R-:W-:Y:S02]  /*a2330*/  PRMT R39, R26, 0x3340, R16.reuse ;  /* 0x000033401a277816 */ /* 0x100fe40000000010 */
[----:B------:R-:W-:Y:S02]  /*a2340*/  SHF.R.U32.HI R30, RZ, 0x8, R16 ;  /* 0x00000008ff1e7819 */ /* 0x000fe40000011610 */
[----:B------:R-:W-:-:S02]  /*a2350*/  SHF.R.U32.HI R17, RZ, 0x8, R17 ;  /* 0x00000008ff117819 */ /* 0x000fc40000011611 */
[----:B------:R-:W-:Y:S02]  /*a2360*/  PRMT R126, R29, 0x3340, R28 ;  /* 0x000033401d7e7816 */ /* 0x000fe4000000001c */
[----:B------:R-:W-:Y:S02]  /*a2370*/  SHF.R.U32.HI R31, RZ, 0x8, R26 ;  /* 0x00000008ff1f7819 */ /* 0x000fe4000001161a */
[----:B------:R-:W-:Y:S02]  /*a2380*/  SHF.R.U32.HI R16, RZ, 0x8, R25 ;  /* 0x00000008ff107819 */ /* 0x000fe40000011619 */
[--C-:B------:R-:W-:Y:S02]  /*a2390*/  SHF.R.U32.HI R28, RZ, 0x8, R19.reuse ;  /* 0x00000008ff1c7819 */ /* 0x100fe40000011613 */
[----:B------:R-:W-:Y:S02]  /*a23a0*/  SHF.R.U32.HI R26, RZ, 0x8, R24 ;  /* 0x00000008ff1a7819 */ /* 0x000fe40000011618 */
[----:B------:R-:W-:-:S02]  /*a23b0*/  PRMT R38, R25, 0x3340, R19 ;  /* 0x0000334019267816 */ /* 0x000fc40000000013 */
[----:B------:R-:W-:Y:S02]  /*a23c0*/  LOP3.LUT R25, R17, 0xffff, RZ, 0xc0, !PT ;  /* 0x0000ffff11197812 */ /* 0x000fe400078ec0ff */
[----:B------:R-:W-:Y:S02]  /*a23d0*/  LOP3.LUT R24, R18, 0xffff, RZ, 0xc0, !PT ;  /* 0x0000ffff12187812 */ /* 0x000fe400078ec0ff */
[----:B------:R-:W-:Y:S02]  /*a23e0*/  SHF.R.U32.HI R29, RZ, 0x8, R27 ;  /* 0x00000008ff1d7819 */ /* 0x000fe4000001161b */
[----:B------:R-:W-:Y:S02]  /*a23f0*/  LOP3.LUT R19, R16, 0xffff, RZ, 0xc0, !PT ;  /* 0x0000ffff10137812 */ /* 0x000fe400078ec0ff */
[----:B------:R-:W-:Y:S02]  /*a2400*/  LOP3.LUT R18, R31, 0xffff, RZ, 0xc0, !PT ;  /* 0x0000ffff1f127812 */ /* 0x000fe400078ec0ff */
[----:B------:R-:W-:-:S02]  /*a2410*/  LOP3.LUT R17, R30, 0xffff, RZ, 0xc0, !PT ;  /* 0x0000ffff1e117812 */ /* 0x000fc400078ec0ff */
[----:B------:R-:W-:Y:S02]  /*a2420*/  LOP3.LUT R16, R28, 0xffff, RZ, 0xc0, !PT ;  /* 0x0000ffff1c107812 */ /* 0x000fe400078ec0ff */
[----:B------:R-:W-:Y:S02]  /*a2430*/  LOP3.LUT R26, R26, 0xffff, RZ, 0xc0, !PT ;  /* 0x0000ffff1a1a7812 */ /* 0x000fe400078ec0ff */
[----:B------:R-:W-:Y:S02]  /*a2440*/  F2FP.SATFINITE.E5M2.F32.PACK_AB_MERGE_C R119, R119, R118, RZ ;  /* 0x000000767777723e */ /* 0x000fe400048060ff */
[----:B------:R-:W-:Y:S02]  /*a2450*/  LOP3.LUT R27, R29, 0xffff, RZ, 0xc0, !PT ;  /* 0x0000ffff1d1b7812 */ /* 0x000fe400078ec0ff */
[----:B------:R-:W-:Y:S02]  /*a2460*/  PRMT R117, R18, 0x3340, R17 ;  /* 0x0000334012757816 */ /* 0x000fe40000000011 */
[----:B------:R-:W-:-:S02]  /*a2470*/  PRMT R118, R19, 0x3340, R16 ;  /* 0x0000334013767816 */ /* 0x000fc40000000010 */
[----:B------:R-:W-:Y:S02]  /*a2480*/  LOP3.LUT R16, R11, 0xffff, RZ, 0xc0, !PT ;  /* 0x0000ffff0b107812 */ /* 0x000fe400078ec0ff */
[----:B------:R-:W-:Y:S02]  /*a2490*/  F2FP.SATFINITE.E5M2.F32.PACK_AB_MERGE_C R78, R79, R78, RZ ;  /* 0x0000004e4f4e723e */ /* 0x000fe400048060ff */
[----:B------:R-:W-:Y:S02]  /*a24a0*/  PRMT R123, R26, 0x3340, R25 ;  /* 0x000033401a7b7816 */ /* 0x000fe40000000019 */
[----:B------:R-:W-:Y:S02]  /*a24b0*/  PRMT R116, R27, 0x3340, R24 ;  /* 0x000033401b747816 */ /* 0x000fe40000000018 */
[----:B--2---:R-:W-:Y:S02]  /*a24c0*/  LOP3.LUT R17, R0, 0xffff, RZ, 0xc0, !PT ;  /* 0x0000ffff00117812 */ /* 0x004fe400078ec0ff */
[----:B------:R-:W2:Y:S01]  /*a24d0*/  LDL.LU R0, [R1+0x2c98] ;  /* 0x002c980001007983 */ /* 0x000ea20000300800 */
[----:B---3--:R-:W-:-:S03]  /*a24e0*/  LOP3.LUT R25, R77, 0xffff, RZ, 0xc0, !PT ;  /* 0x0000ffff4d197812 */ /* 0x008fc600078ec0ff */
[----:B------:R-:W3:Y:S01]  /*a24f0*/  LDL.LU R11, [R1+0x2c94] ;  /* 0x002c9400010b7983 */ /* 0x000ee20000300800 */
[----:B----4-:R-:W-:-:S03]  /*a2500*/  LOP3.LUT R24, R75, 0xffff, RZ, 0xc0, !PT ;  /* 0x0000ffff4b187812 */ /* 0x010fc600078ec0ff */
[----:B------:R-:W4:Y:S01]  /*a2510*/  LDL.LU R79, [R1+0x28f4] ;  /* 0x0028f400014f7983 */ /* 0x000f220000300800 */
[----:B------:R-:W-:-:S03]  /*a2520*/  LOP3.LUT R19, R73, 0xffff, RZ, 0xc0, !PT ;  /* 0x0000ffff49137812 */ /* 0x000fc600078ec0ff */
[----:B------:R-:W3:Y:S01]  /*a2530*/  LDL.LU R77, [R1+0x28f0] ;  /* 0x0028f000014d7983 */ /* 0x000ee20000300800 */
[----:B------:R-:W-:-:S03]  /*a2540*/  LOP3.LUT R18, R71, 0xffff, RZ, 0xc0, !PT ;  /* 0x0000ffff47127812 */ /* 0x000fc600078ec0ff */
[----:B------:R-:W3:Y:S04]  /*a2550*/  LDL.LU R75, [R1+0x28ec] ;  /* 0x0028ec00014b7983 */ /* 0x000ee80000300800 */
[----:B------:R-:W3:Y:S04]  /*a2560*/  LDL.LU R73, [R1+0x2878] ;  /* 0x0028780001497983 */ /* 0x000ee80000300800 */
[----:B------:R-:W3:Y:S01]  /*a2570*/  LDL.LU R71, [R1+0x438] ;  /* 0x0004380001477983 */ /* 0x000ee20000300800 */
[----:B------:R-:W-:Y:S02]  /*a2580*/  LOP3.LUT R21, R21, 0xffff, RZ, 0xc0, !PT ;  /* 0x0000ffff15157812 */ /* 0x000fe400078ec0ff */
[----:B------:R-:W-:-:S02]  /*a2590*/  LOP3.LUT R20, R20, 0xffff, RZ, 0xc0, !PT ;  /* 0x0000ffff14147812 */ /* 0x000fc400078ec0ff */
[--C-:B------:R-:W-:Y:S02]  /*a25a0*/  PRMT R35, R25, 0x3340, R17.reuse ;  /* 0x0000334019237816 */ /* 0x100fe40000000011 */
[----:B------:R-:W-:Y:S02]  /*a25b0*/  SHF.R.U32.HI R27, RZ, 0x8, R17 ;  /* 0x00000008ff1b7819 */ /* 0x000fe40000011611 */
[--C-:B------:R-:W-:Y:S02]  /*a25c0*/  PRMT R34, R24, 0x3340, R16.reuse ;  /* 0x0000334018227816 */ /* 0x100fe40000000010 */
[----:B------:R-:W-:Y:S02]  /*a25d0*/  SHF.R.U32.HI R26, RZ, 0x8, R16 ;  /* 0x00000008ff1a7819 */ /* 0x000fe40000011610 */
[----:B------:R-:W-:Y:S02]  /*a25e0*/  SHF.R.U32.HI R17, RZ, 0x8, R21 ;  /* 0x00000008ff117819 */ /* 0x000fe40000011615 */
[----:B------:R-:W-:-:S02]  /*a25f0*/  SHF.R.U32.HI R28, RZ, 0x8, R18 ;  /* 0x00000008ff1c7819 */ /* 0x000fc40000011612 */
[----:B------:R-:W-:Y:S02]  /*a2600*/  SHF.R.U32.HI R16, RZ, 0x8, R20 ;  /* 0x00000008ff107819 */ /* 0x000fe40000011614 */
[----:B------:R-:W-:Y:S02]  /*a2610*/  SHF.R.U32.HI R31, RZ, 0x8, R25 ;  /* 0x00000008ff1f7819 */ /* 0x000fe40000011619 */
[----:B------:R-:W-:Y:S02]  /*a2620*/  SHF.R.U32.HI R30, RZ, 0x8, R24 ;  /* 0x00000008ff1e7819 */ /* 0x000fe40000011618 */
[----:B------:R-:W-:Y:S02]  /*a2630*/  PRMT R32, R18, 0x3340, R20 ;  /* 0x0000334012207816 */ /* 0x000fe40000000014 */
[----:B------:R-:W-:Y:S02]  /*a2640*/  LOP3.LUT R18, R17, 0xffff, RZ, 0xc0, !PT ;  /* 0x0000ffff11127812 */ /* 0x000fe400078ec0ff */
[----:B------:R-:W-:-:S02]  /*a2650*/  SHF.R.U32.HI R29, RZ, 0x8, R19 ;  /* 0x00000008ff1d7819 */ /* 0x000fc40000011613 */
[----:B------:R-:W-:Y:S02]  /*a2660*/  LOP3.LUT R17, R28, 0xffff, RZ, 0xc0, !PT ;  /* 0x0000ffff1c117812 */ /* 0x000fe400078ec0ff */
[----:B------:R-:W-:Y:S02]  /*a2670*/  LOP3.LUT R16, R16, 0xffff, RZ, 0xc0, !PT ;  /* 0x0000ffff10107812 */ /* 0x000fe400078ec0ff */
[----:B------:R-:W-:Y:S02]  /*a2680*/  PRMT R33, R19, 0x3340, R21 ;  /* 0x0000334013217816 */ /* 0x000fe40000000015 */
[----:B------:R-:W-:Y:S02]  /*a2690*/  LOP3.LUT R25, R31, 0xffff, RZ, 0xc0, !PT ;  /* 0x0000ffff1f197812 */ /* 0x000fe400078ec0ff */
[----:B------:R-:W-:Y:S02]  /*a26a0*/  LOP3.LUT R24, R27, 0xffff, RZ, 0xc0, !PT ;  /* 0x0000ffff1b187812 */ /* 0x000fe400078ec0ff */
[----:B------:R-:W-:-:S02]  /*a26b0*/  LOP3.LUT R21, R30, 0xffff, RZ, 0xc0, !PT ;  /* 0x0000ffff1e157812 */ /* 0x000fc400078ec0ff */
[----:B------:R-:W-:Y:S02]  /*a26c0*/  LOP3.LUT R20, R26, 0xffff, RZ, 0xc0, !PT ;  /* 0x0000ffff1a147812 */ /* 0x000fe400078ec0ff */
[----:B------:R-:W-:Y:S02]  /*a26d0*/  LOP3.LUT R19, R29, 0xffff, RZ, 0xc0, !PT ;  /* 0x0000ffff1d137812 */ /* 0x000fe400078ec0ff */
[----:B------:R-:W-:Y:S02]  /*a26e0*/  PRMT R115, R17, 0x3340, R16 ;  /* 0x0000334011737816 */ /* 0x000fe40000000010 */
[----:B------:R-:W-:Y:S02]  /*a26f0*/  PRMT R112, R25, 0x3340, R24 ;  /* 0x0000334019707816 */ /* 0x000fe40000000018 */
[----:B------:R-:W-:Y:S02]  /*a2700*/  PRMT R113, R21, 0x3340, R20 ;  /* 0x0000334015717816 */ /* 0x000fe40000000014 */
[----:B------:R-:W-:-:S02]  /*a2710*/  PRMT R114, R19, 0x3340, R18 ;  /* 0x0000334013727816 */ /* 0x000fc40000000012 */
[----:B--2---:R-:W-:Y:S02]  /*a2720*/  LOP3.LUT R17, R0, 0xffff, RZ, 0xc0, !PT ;  /* 0x0000ffff00117812 */ /* 0x004fe400078ec0ff */
[----:B------:R-:W2:Y:S01]  /*a2730*/  LDL.LU R0, [R1+0x2c90] ;  /* 0x002c900001007983 */ /* 0x000ea20000300800 */
[----:B----4-:R-:W-:-:S03]  /*a2740*/  LOP3.LUT R24, R79, 0xffff, RZ, 0xc0, !PT ;  /* 0x0000ffff4f187812 */ /* 0x010fc600078ec0ff */
[----:B------:R-:W4:Y:S01]  /*a2750*/  LDL.LU R79, [R1+0x2904] ;  /* 0x00290400014f7983 */ /* 0x000f220000300800 */
[----:B---3--:R-:W-:-:S03]  /*a2760*/  LOP3.LUT R21, R77, 0xffff, RZ, 0xc0, !PT ;  /* 0x0000ffff4d157812 */ /* 0x008fc600078ec0ff */
[----:B------:R-:W3:Y:S01]  /*a2770*/  LDL.LU R77, [R1+0x2900] ;  /* 0x00290000014d7983 */ /* 0x000ee20000300800 */
[----:B------:R-:W-:-:S03]  /*a2780*/  LOP3.LUT R20, R75, 0xffff, RZ, 0xc0, !PT ;  /* 0x0000ffff4b147812 */ /* 0x000fc600078ec0ff */
[----:B------:R-:W2:Y:S01]  /*a2790*/  LDL.LU R75, [R1+0x288c] ;  /* 0x00288c00014b7983 */ /* 0x000ea20000300800 */
[----:B------:R-:W-:-:S03]  /*a27a0*/  LOP3.LUT R19, R73, 0xffff, RZ, 0xc0, !PT ;  /* 0x0000ffff49137812 */ /* 0x000fc600078ec0ff */
[----:B------:R-:W2:Y:S01]  /*a27b0*/  LDL.LU R73, [R1+0x2888] ;  /* 0x0028880001497983 */ /* 0x000ea20000300800 */
[----:B------:R-:W-:-:S03]  /*a27c0*/  LOP3.LUT R18, R71, 0xffff, RZ, 0xc0, !PT ;  /* 0x0000ffff47127812 */ /* 0x000fc600078ec0ff */
[----:B------:R-:W2:Y:S01]  /*a27d0*/  LDL.LU R71, [R1+0x440] ;  /* 0x0004400001477983 */ /* 0x000ea20000300800 */
[--C-:B------:R-:W-:Y:S02]  /*a27e0*/  PRMT R27, R24, 0x3340, R18.reuse ;  /* 0x00003340181b7816 */ /* 0x100fe40000000012 */
[----:B------:R-:W-:Y:S02]  /*a27f0*/  SHF.R.U32.HI R25, RZ, 0x8, R18 ;  /* 0x00000008ff197819 */ /* 0x000fe40000011612 */
[----:B------:R-:W-:Y:S02]  /*a2800*/  PRMT R18, R21, 0x3340, R17 ;  /* 0x0000334015127816 */ /* 0x000fe40000000011 */
[----:B------:R-:W-:Y:S02]  /*a2810*/  LOP3.LUT R16, R7, 0xffff, RZ, 0xc0, !PT ;  /* 0x0000ffff07107812 */ /* 0x000fe400078ec0ff */
[----:B------:R-:W2:Y:S01]  /*a2820*/  LDL.LU R7, [R1+0x2c8c] ;  /* 0x002c8c0001077983 */ /* 0x000ea20000300800 */
[----:B------:R-:W-:-:S02]  /*a2830*/  SHF.R.U32.HI R26, RZ, 0x8, R24 ;  /* 0x00000008ff1a7819 */ /* 0x000fc40000011618 */
[----:B------:R-:W-:Y:S01]  /*a2840*/  LOP3.LUT R22, R22, 0xffff, RZ, 0xc0, !PT ;  /* 0x0000ffff16167812 */ /* 0x000fe200078ec0ff */
[----:B------:R-:W-:Y:S01]  /*a2850*/  STL [R1+0x3ac], R27 ;  /* 0x0003ac1b01007387 */ /* 0x000fe20000100800 */
[----:B------:R-:W-:Y:S02]  /*a2860*/  SHF.R.U32.HI R24, RZ, 0x8, R21 ;  /* 0x00000008ff187819 */ /* 0x000fe40000011615 */
[----:B------:R-:W-:Y:S01]  /*a2870*/  SHF.R.U32.HI R21, RZ, 0x8, R20 ;  /* 0x00000008ff157819 */ /* 0x000fe20000011614 */
[----:B------:R0:W-:Y:S01]  /*a2880*/  STL [R1+0x384], R18 ;  /* 0x0003841201007387 */ /* 0x0001e20000100800 */
[----:B------:R-:W-:Y:S02]  /*a2890*/  SHF.R.U32.HI R17, RZ, 0x8, R17 ;  /* 0x00000008ff117819 */ /* 0x000fe40000011611 */
[--C-:B0-----:R-:W-:Y:S02]  /*a28a0*/  PRMT R18, R20, 0x3340, R16.reuse ;  /* 0x0000334014127816 */ /* 0x101fe40000000010 */
[----:B------:R-:W-:-:S02]  /*a28b0*/  SHF.R.U32.HI R20, RZ, 0x8, R16 ;  /* 0x00000008ff147819 */ /* 0x000fc40000011610 */
[----:B------:R-:W-:Y:S02]  /*a28c0*/  SHF.R.U32.HI R16, RZ, 0x8, R19 ;  /* 0x00000008ff107819 */ /* 0x000fe40000011613 */
[--C-:B------:R-:W-:Y:S01]  /*a28d0*/  PRMT R19, R19, 0x3340, R22.reuse ;  /* 0x0000334013137816 */ /* 0x100fe20000000016 */
[----:B------:R0:W-:Y:S01]  /*a28e0*/  STL [R1+0x380], R18 ;  /* 0x0003801201007387 */ /* 0x0001e20000100800 */
[----:B------:R-:W-:Y:S02]  /*a28f0*/  LOP3.LUT R24, R24, 0xffff, RZ, 0xc0, !PT ;  /* 0x0000ffff18187812 */ /* 0x000fe400078ec0ff */
[----:B------:R-:W-:Y:S01]  /*a2900*/  LOP3.LUT R21, R21, 0xffff, RZ, 0xc0, !PT ;  /* 0x0000ffff15157812 */ /* 0x000fe200078ec0ff */
[----:B------:R1:W-:Y:S01]  /*a2910*/  STL [R1+0x118], R19 ;  /* 0x0001181301007387 */ /* 0x0003e20000100800 */
[----:B------:R-:W-:Y:S02]  /*a2920*/  LOP3.LUT R20, R20, 0xffff, RZ, 0xc0, !PT ;  /* 0x0000ffff14147812 */ /* 0x000fe400078ec0ff */
[----:B0-----:R-:W-:-:S02]  /*a2930*/  SHF.R.U32.HI R18, RZ, 0x8, R22 ;  /* 0x00000008ff127819 */ /* 0x001fc40000011616 */
[----:B------:R-:W-:Y:S02]  /*a2940*/  LOP3.LUT R22, R17, 0xffff, RZ, 0xc0, !PT ;  /* 0x0000ffff11167812 */ /* 0x000fe400078ec0ff */
[----:B-1----:R-:W-:Y:S02]  /*a2950*/  LOP3.LUT R19, R16, 0xffff, RZ, 0xc0, !PT ;  /* 0x0000ffff10137812 */ /* 0x002fe400078ec0ff */
[----:B------:R-:W-:Y:S02]  /*a2960*/  LOP3.LUT R17, R26, 0xffff, RZ, 0xc0, !PT ;  /* 0x0000ffff1a117812 */ /* 0x000fe400078ec0ff */
[----:B------:R-:W-:Y:S02]  /*a2970*/  LOP3.LUT R16, R25, 0xffff, RZ, 0xc0, !PT ;  /* 0x0000ffff19107812 */ /* 0x000fe400078ec0ff */
[----:B------:R-:W-:Y:S02]  /*a2980*/  PRMT R22, R24, 0x3340, R22 ;  /* 0x0000334018167816 */ /* 0x000fe40000000016 */
[----:B------:R-:W-:-:S02]  /*a2990*/  PRMT R20, R21, 0x3340, R20 ;  /* 0x0000334015147816 */ /* 0x000fc40000000014 */
[----:B------:R-:W-:Y:S01]  /*a29a0*/  PRMT R16, R17, 0x3340, R16 ;  /* 0x0000334011107816 */ /* 0x000fe20000000010 */
[----:B------:R-:W-:Y:S01]  /*a29b0*/  STL [R1+0x74], R22 ;  /* 0x0000741601007387 */ /* 0x000fe20000100800 */
[----:B------:R-:W-:-:S03]  /*a29c0*/  LOP3.LUT R18, R18, 0xffff, RZ, 0xc0, !PT ;  /* 0x0000ffff12127812 */ /* 0x000fc600078ec0ff */
[----:B------:R-:W-:Y:S01]  /*a29d0*/  STL [R1+0x70], R20 ;  /* 0x0000701401007387 */ /* 0x000fe20000100800 */
[----:B------:R-:W-:-:S03]  /*a29e0*/  PRMT R248, R19, 0x3340, R18 ;  /* 0x0000334013f87816 */ /* 0x000fc60000000012 */
[----:B------:R0:W-:Y:S02]  /*a29f0*/  STL [R1+0x198], R16 ;  /* 0x0001981001007387 */ /* 0x0001e40000100800 */
[----:B0-----:R-:W-:Y:S02]  /*a2a00*/  LOP3.LUT R16, R11, 0xffff, RZ, 0xc0, !PT ;  /* 0x0000ffff0b107812 */ /* 0x001fe400078ec0ff */
[----:B------:R-:W2:Y:S01]  /*a2a10*/  LDL.LU R11, [R1+0x2c88] ;  /* 0x002c8800010b7983 */ /* 0x000ea20000300800 */
[----:B----4-:R-:W-:-:S03]  /*a2a20*/  LOP3.LUT R21, R79, 0xffff, RZ, 0xc0, !PT ;  /* 0x0000ffff4f157812 */ /* 0x010fc600078ec0ff */
[----:B------:R-:W4:Y:S01]  /*a2a30*/  LDL.LU R79, [R1+0x2914] ;  /* 0x00291400014f7983 */ /* 0x000f220000300800 */
[----:B---3--:R-:W-:-:S03]  /*a2a40*/  LOP3.LUT R20, R77, 0xffff, RZ, 0xc0, !PT ;  /* 0x0000ffff4d147812 */ /* 0x008fc600078ec0ff */
[----:B------:R-:W3:Y:S01]  /*a2a50*/  LDL.LU R77, [R1+0x2910] ;  /* 0x00291000014d7983 */ /* 0x000ee20000300800 */
[----:B--2---:R-:W-:-:S03]  /*a2a60*/  LOP3.LUT R19, R75, 0xffff, RZ, 0xc0, !PT ;  /* 0x0000ffff4b137812 */ /* 0x004fc600078ec0ff */
[----:B------:R-:W2:Y:S01]  /*a2a70*/  LDL.LU R75, [R1+0x290c] ;  /* 0x00290c00014b7983 */ /* 0x000ea20000300800 */
[----:B------:R-:W-:-:S03]  /*a2a80*/  LOP3.LUT R18, R73, 0xffff, RZ, 0xc0, !PT ;  /* 0x0000ffff49127812 */ /* 0x000fc600078ec0ff */
[----:B------:R-:W4:Y:S01]  /*a2a90*/  LDL.LU R73, [R1+0x2898] ;  /* 0x0028980001497983 */ /* 0x000f220000300800 */
[----:B------:R-:W-:-:S03]  /*a2aa0*/  LOP3.LUT R17, R71, 0xffff, RZ, 0xc0, !PT ;  /* 0x0000ffff47117812 */ /* 0x000fc600078ec0ff */
[----:B------:R-:W4:Y:S01]  /*a2ab0*/  LDL.LU R71, [R1+0x448] ;  /* 0x0004480001477983 */ /* 0x000f220000300800 */
[----:B------:R-:W-:Y:S02]  /*a2ac0*/  SHF.R.U32.HI R25, RZ, 0x8, R21 ;  /* 0x00000008ff197819 */ /* 0x000fe40000011615 */
[--C-:B------:R-:W-:Y:S02]  /*a2ad0*/  PRMT R21, R21, 0x3340, R17.reuse ;  /* 0x0000334015157816 */ /* 0x100fe40000000011 */
[----:B------:R-:W-:Y:S02]  /*a2ae0*/  SHF.R.U32.HI R26, RZ, 0x8, R17 ;  /* 0x00000008ff1a7819 */ /* 0x000fe40000011611 */
[----:B------:R-:W-:Y:S02]  /*a2af0*/  PRMT R17, R20, 0x3340, R16 ;  /* 0x0000334014117816 */ /* 0x000fe40000000010 */
[----:B------:R-:W-:Y:S01]  /*a2b00*/  LOP3.LUT R152, R152, 0xffff, RZ, 0xc0, !PT ;  /* 0x0000ffff98987812 */ /* 0x000fe200078ec0ff */
[----:B------:R-:W-:Y:S01]  /*a2b10*/  STL [R1+0x418], R21 ;  /* 0x0004181501007387 */ /* 0x000fe20000100800 */
[----:B------:R-:W-:-:S03]  /*a2b20*/  LOP3.LUT R23, R23, 0xffff, RZ, 0xc0, !PT ;  /* 0x0000ffff17177812 */ /* 0x000fc600078ec0ff */
[----:B------:R0:W-:Y:S01]  /*a2b30*/  STL [R1+0x424], R17 ;  /* 0x0004241101007387 */ /* 0x0001e20000100800 */
[----:B------:R-:W-:Y:S02]  /*a2b40*/  SHF.R.U32.HI R24, RZ, 0x8, R18 ;  /* 0x00000008ff187819 */ /* 0x000fe40000011612 */
[----:B------:R-:W-:Y:S02]  /*a2b50*/  SHF.R.U32.HI R22, RZ, 0x8, R20 ;  /* 0x00000008ff167819 */ /* 0x000fe40000011614 */
[----:B------:R-:W-:Y:S02]  /*a2b60*/  PRMT R18, R18, 0x3340, R23 ;  /* 0x0000334012127816 */ /* 0x000fe40000000017 */
[----:B0-----:R-:W-:Y:S02]  /*a2b70*/  PRMT R17, R19, 0x3340, R152 ;  /* 0x0000334013117816 */ /* 0x001fe40000000098 */
[----:B------:R-:W-:Y:S02]  /*a2b80*/  SHF.R.U32.HI R21, RZ, 0x8, R16 ;  /* 0x00000008ff157819 */ /* 0x000fe40000011610 */
[----:B------:R-:W-:Y:S01]  /*a2b90*/  SHF.R.U32.HI R16, RZ, 0x8, R19 ;  /* 0x00000008ff107819 */ /* 0x000fe20000011613 */
[----:B------:R0:W-:Y:S01]  /*a2ba0*/  STL [R1+0x420], R17 ;  /* 0x0004201101007387 */ /* 0x0001e20000100800 */
[----:B------:R-:W-:-:S02]  /*a2bb0*/  SHF.R.U32.HI R20, RZ, 0x8, R152 ;  /* 0x00000008ff147819 */ /* 0x000fc40000011698 */
[----:B------:R-:W-:Y:S01]  /*a2bc0*/  LOP3.LUT R22, R22, 0xffff, RZ, 0xc0, !PT ;  /* 0x0000ffff16167812 */ /* 0x000fe200078ec0ff */
[----:B------:R1:W-:Y:S01]  /*a2bd0*/  STL [R1+0x41c], R18 ;  /* 0x00041c1201007387 */ /* 0x0003e20000100800 */
[----:B------:R-:W-:Y:S02]  /*a2be0*/  LOP3.LUT R21, R21, 0xffff, RZ, 0xc0, !PT ;  /* 0x0000ffff15157812 */ /* 0x000fe400078ec0ff */
[----:B------:R-:W-:Y:S02]  /*a2bf0*/  LOP3.LUT R20, R20, 0xffff, RZ, 0xc0, !PT ;  /* 0x0000ffff14147812 */ /* 0x000fe400078ec0ff */
[----:B0-----:R-:W-:Y:S02]  /*a2c00*/  SHF.R.U32.HI R17, RZ, 0x8, R23 ;  /* 0x00000008ff117819 */ /* 0x001fe40000011617 */
[----:B------:R-:W-:Y:S02]  /*a2c10*/  LOP3.LUT R23, R16, 0xffff, RZ, 0xc0, !PT ;  /* 0x0000ffff10177812 */ /* 0x000fe400078ec0ff */
[----:B-1----:R-:W-:-:S02]  /*a2c20*/  LOP3.LUT R18, R24, 0xffff, RZ, 0xc0, !PT ;  /* 0x0000ffff18127812 */ /* 0x002fc400078ec0ff */
[----:B------:R-:W-:Y:S02]  /*a2c30*/  LOP3.LUT R17, R17, 0xffff, RZ, 0xc0, !PT ;  /* 0x0000ffff11117812 */ /* 0x000fe400078ec0ff */
[----:B------:R-:W-:Y:S02]  /*a2c40*/  LOP3.LUT R19, R25, 0xffff, RZ, 0xc0, !PT ;  /* 0x0000ffff19137812 */ /* 0x000fe400078ec0ff */
[----:B------:R-:W-:Y:S02]  /*a2c50*/  LOP3.LUT R16, R26, 0xffff, RZ, 0xc0, !PT ;  /* 0x0000ffff1a107812 */ /* 0x000fe400078ec0ff */
[----:B------:R-:W-:Y:S02]  /*a2c60*/  PRMT R21, R22, 0x3340, R21 ;  /* 0x0000334016157816 */ /* 0x000fe40000000015 */
[----:B------:R-:W-:Y:S02]  /*a2c70*/  PRMT R20, R23, 0x3340, R20 ;  /* 0x0000334017147816 */ /* 0x000fe40000000014 */
[----:B------:R-:W-:-:S02]  /*a2c80*/  PRMT R17, R18, 0x3340, R17 ;  /* 0x0000334012117816 */ /* 0x000fc40000000011 */
[----:B------:R-:W-:Y:S01]  /*a2c90*/  PRMT R16, R19, 0x3340, R16 ;  /* 0x0000334013107816 */ /* 0x000fe20000000010 */
[----:B------:R-:W-:Y:S04]  /*a2ca0*/  STL [R1+0x274], R21 ;  /* 0x0002741501007387 */ /* 0x000fe80000100800 */
[----:B------:R-:W-:Y:S04]  /*a2cb0*/  STL [R1+0x26c], R20 ;  /* 0x00026c1401007387 */ /* 0x000fe80000100800 */
[----:B------:R0:W-:Y:S04]  /*a2cc0*/  STL [R1+0x268], R17 ;  /* 0x0002681101007387 */ /* 0x0001e80000100800 */
[----:B------:R1:W-:Y:S01]  /*a2cd0*/  STL [R1+0x254], R16 ;  /* 0x0002541001007387 */ /* 0x0003e20000100800 */
[----:B0-----:R-:W-:-:S02]  /*a2ce0*/  LOP3.LUT R17, R7, 0xffff, RZ, 0xc0, !PT ;  /* 0x0000ffff07117812 */ /* 0x001fc400078ec0ff */
[----:B---3--:R-:W-:Y:S02]  /*a2cf0*/  LOP3.LUT R21, R77, 0xffff, RZ, 0xc0, !PT ;  /* 0x0000ffff4d157812 */ /* 0x008fe400078ec0ff */
[----:B------:R-:W3:Y:S01]  /*a2d00*/  LDL.LU R77, [R1+0x2924] ;  /* 0x00292400014d7983 */ /* 0x000ee20000300800 */
[----:B--2---:R-:W-:-:S03]  /*a2d10*/  LOP3.LUT R20, R75, 0xffff, RZ, 0xc0, !PT ;  /* 0x0000ffff4b147812 */ /* 0x004fc600078ec0ff */
[----:B------:R-:W2:Y:S01]  /*a2d20*/  LDL.LU R75, [R1+0x2920] ;  /* 0x00292000014b7983 */ /* 0x000ea20000300800 */
[----:B----4-:R-:W-:-:S03]  /*a2d30*/  LOP3.LUT R19, R73, 0xffff, RZ, 0xc0, !PT ;  /* 0x0000ffff49137812 */ /* 0x010fc600078ec0ff */
[----:B------:R-:W4:Y:S01]  /*a2d40*/  LDL.LU R73, [R1+0x28ac] ;  /* 0x0028ac0001497983 */ /* 0x000f220000300800 */
[----:B------:R-:W-:-:S03]  /*a2d50*/  LOP3.LUT R18, R71, 0xffff, RZ, 0xc0, !PT ;  /* 0x0000ffff47127812 */ /* 0x000fc600078ec0ff */
[----:B------:R-:W4:Y:S04]  /*a2d60*/  LDL.LU R71, [R1+0x28a8] ;  /* 0x0028a80001477983 */ /* 0x000f280000300800 */
[----:B------:R-:W4:Y:S01]  /*a2d70*/  LDL.LU R7, [R1+0x2c84] ;  /* 0x002c840001077983 */ /* 0x000f220000300800 */
[----:B------:R-:W-:Y:S02]  /*a2d80*/  LOP3.LUT R22, R79, 0xffff, RZ, 0xc0, !PT ;  /* 0x0000ffff4f167812 */ /* 0x000fe400078ec0ff */
[----:B------:R-:W-:Y:S02]  /*a2d90*/  SHF.R.U32.HI R25, RZ, 0x8, R21 ;  /* 0x00000008ff197819 */ /* 0x000fe40000011615 */
[----:B------:R-:W-:Y:S02]  /*a2da0*/  SHF.R.U32.HI R26, RZ, 0x8, R22 ;  /* 0x00000008ff1a7819 */ /* 0x000fe40000011616 */
[----:B------:R-:W-:-:S02]  /*a2db0*/  PRMT R22, R22, 0x3340, R18 ;  /* 0x0000334016167816 */ /* 0x000fc40000000012 */
[--C-:B------:R-:W-:Y:S02]  /*a2dc0*/  PRMT R21, R21, 0x3340, R17.reuse ;  /* 0x0000334015157816 */ /* 0x100fe40000000011 */
[----:B-1----:R-:W-:Y:S02]  /*a2dd0*/  LOP3.LUT R16, R0, 0xffff, RZ, 0xc0, !PT ;  /* 0x0000ffff00107812 */ /* 0x002fe400078ec0ff */
[----:B------:R-:W4:Y:S01]  /*a2de0*/  LDL.LU R0, [R1+0x2c80] ;  /* 0x002c800001007983 */ /* 0x000f220000300800 */
[----:B------:R-:W-:Y:S02]  /*a2df0*/  LOP3.LUT R153, R153, 0xffff, RZ, 0xc0, !PT ;  /* 0x0000ffff99997812 */ /* 0x000fe400078ec0ff */
[----:B------:R-:W-:Y:S01]  /*a2e00*/  SHF.R.U32.HI R24, RZ, 0x8, R17 ;  /* 0x00000008ff187819 */ /* 0x000fe20000011611 */
[----:B------:R0:W-:Y:S01]  /*a2e10*/  STL [R1+0x414], R22 ;  /* 0x0004141601007387 */ /* 0x0001e20000100800 */
[----:B------:R-:W-:-:S03]  /*a2e20*/  PRMT R17, R20, 0x3340, R16 ;  /* 0x0000334014117816 */ /* 0x000fc60000000010 */
[----:B------:R1:W-:Y:S01]  /*a2e30*/  STL [R1+0x410], R21 ;  /* 0x0004101501007387 */ /* 0x0003e20000100800 */
[----:B------:R-:W-:Y:S02]  /*a2e40*/  SHF.R.U32.HI R23, RZ, 0x8, R19 ;  /* 0x00000008ff177819 */ /* 0x000fe40000011613 */
[----:B------:R-:W-:Y:S02]  /*a2e50*/  SHF.R.U32.HI R18, RZ, 0x8, R18 ;  /* 0x00000008ff127819 */ /* 0x000fe40000011612 */
[----:B0-----:R-:W-:Y:S02]  /*a2e60*/  SHF.R.U32.HI R22, RZ, 0x8, R20 ;  /* 0x00000008ff167819 */ /* 0x001fe40000011614 */
[--C-:B------:R-:W-:Y:S02]  /*a2e70*/  SHF.R.U32.HI R20, RZ, 0x8, R153.reuse ;  /* 0x00000008ff147819 */ /* 0x100fe40000011699 */
[----:B-1----:R-:W-:Y:S02]  /*a2e80*/  SHF.R.U32.HI R21, RZ, 0x8, R16 ;  /* 0x00000008ff157819 */ /* 0x002fe40000011610 */
[----:B------:R-:W-:Y:S01]  /*a2e90*/  PRMT R16, R19, 0x3340, R153 ;  /* 0x0000334013107816 */ /* 0x000fe20000000099 */
        /* <DEDUP_REMOVED lines=14> */
[----:B------:R3:W-:Y:S04]  /*a2f80*/  STL [R1+0x244], R21 ;  /* 0x0002441501007387 */ /* 0x0007e80000100800 */
[----:B------:R2:W-:Y:S04]  /*a2f90*/  STL [R1+0x240], R20 ;  /* 0x0002401401007387 */ /* 0x0005e80000100800 */
[----:B------:R0:W-:Y:S04]  /*a2fa0*/  STL [R1+0x23c], R18 ;  /* 0x00023c1201007387 */ /* 0x0001e80000100800 */
[----:B------:R1:W-:Y:S01]  /*a2fb0*/  STL [R1+0x238], R16 ;  /* 0x0002381001007387 */ /* 0x0003e20000100800 */
[----:B---3--:R-:W-:-:S02]  /*a2fc0*/  LOP3.LUT R21, R77, 0xffff, RZ, 0xc0, !PT ;  /* 0x0000ffff4d157812 */ /* 0x008fc400078ec0ff */
[----:B--2---:R-:W-:Y:S02]  /*a2fd0*/  LOP3.LUT R20, R75, 0xffff, RZ, 0xc0, !PT ;  /* 0x0000ffff4b147812 */ /* 0x004fe400078ec0ff */
[----:B----4-:R-:W-:Y:S02]  /*a2fe0*/  LOP3.LUT R19, R73, 0xffff, RZ, 0xc0, !PT ;  /* 0x0000ffff49137812 */ /* 0x010fe400078ec0ff */
[----:B------:R-:W-:Y:S02]  /*a2ff0*/  LOP3.LUT R17, R7, 0xffff, RZ, 0xc0, !PT ;  /* 0x0000ffff07117812 */ /* 0x000fe400078ec0ff */
[----:B------:R-:W2:Y:S01]  /*a3000*/  LDL.LU R7, [R1+0x2c7c] ;  /* 0x002c7c0001077983 */ /* 0x000ea20000300800 */
[----:B0-----:R-:W-:-:S03]  /*a3010*/  LOP3.LUT R18, R71, 0xffff, RZ, 0xc0, !PT ;  /* 0x0000ffff47127812 */ /* 0x001fc600078ec0ff */
[----:B------:R-:W3:Y:S04]  /*a3020*/  LDL.LU R77, [R1+0x2934] ;  /* 0x00293400014d7983 */ /* 0x000ee80000300800 */
[----:B------:R-:W4:Y:S04]  /*a3030*/  LDL.LU R75, [R1+0x2930] ;  /* 0x00293000014b7983 */ /* 0x000f280000300800 */
[----:B------:R-:W4:Y:S04]  /*a3040*/  LDL.LU R73, [R1+0x28bc] ;  /* 0x0028bc0001497983 */ /* 0x000f280000300800 */
[----:B------:R-:W4:Y:S01]  /*a3050*/  LDL.LU R71, [R1+0x28b8] ;  /* 0x0028b80001477983 */ /* 0x000f220000300800 */
[----:B-1----:R-:W-:-:S02]  /*a3060*/  LOP3.LUT R16, R11, 0xffff, RZ, 0xc0, !PT ;  /* 0x0000ffff0b107812 */ /* 0x002fc400078ec0ff */
[----:B------:R-:W-:Y:S01]  /*a3070*/  SHF.R.U32.HI R25, RZ, 0x8, R21 ;  /* 0x00000008ff197819 */ /* 0x000fe20000011615 */
[----:B------:R-:W4:Y:S01]  /*a3080*/  LDL.LU R11, [R1+0x2c78] ;  /* 0x002c7800010b7983 */ /* 0x000f220000300800 */
[----:B------:R-:W-:Y:S02]  /*a3090*/  PRMT R21, R21, 0x3340, R17 ;  /* 0x0000334015157816 */ /* 0x000fe40000000011 */
[----:B------:R-:W-:Y:S02]  /*a30a0*/  SHF.R.U32.HI R24, RZ, 0x8, R20 ;  /* 0x00000008ff187819 */ /* 0x000fe40000011614 */
[----:B------:R-:W-:Y:S02]  /*a30b0*/  LOP3.LUT R155, R155, 0xffff, RZ, 0xc0, !PT ;  /* 0x0000ffff9b9b7812 */ /* 0x000fe400078ec0ff */
[----:B------:R-:W-:Y:S02]  /*a30c0*/  PRMT R20, R20, 0x3340, R16 ;  /* 0x0000334014147816 */ /* 0x000fe40000000010 */
[----:B------:R-:W-:Y:S01]  /*a30d0*/  LOP3.LUT R154, R154, 0xffff, RZ, 0xc0, !PT ;  /* 0x0000ffff9a9a7812 */ /* 0x000fe200078ec0ff */
[----:B------:R0:W-:Y:S01]  /*a30e0*/  STL [R1+0x3f0], R21 ;  /* 0x0003f01501007387 */ /* 0x0001e20000100800 */
[----:B------:R-:W-:-:S02]  /*a30f0*/  SHF.R.U32.HI R23, RZ, 0x8, R19 ;  /* 0x00000008ff177819 */ /* 0x000fc40000011613 */
[--C-:B------:R-:W-:Y:S01]  /*a3100*/  PRMT R19, R19, 0x3340, R155.reuse ;  /* 0x0000334013137816 */ /* 0x100fe2000000009b */
[----:B------:R1:W-:Y:S01]  /*a3110*/  STL [R1+0x3ec], R20 ;  /* 0x0003ec1401007387 */ /* 0x0003e20000100800 */
[----:B------:R-:W-:Y:S02]  /*a3120*/  SHF.R.U32.HI R22, RZ, 0x8, R155 ;  /* 0x00000008ff167819 */ /* 0x000fe4000001169b */
[----:B------:R-:W-:Y:S02]  /*a3130*/  SHF.R.U32.HI R17, RZ, 0x8, R17 ;  /* 0x00000008ff117819 */ /* 0x000fe40000011611 */
[----:B0-----:R-:W-:Y:S02]  /*a3140*/  SHF.R.U32.HI R21, RZ, 0x8, R18 ;  /* 0x00000008ff157819 */ /* 0x001fe40000011612 */
[--C-:B------:R-:W-:Y:S02]  /*a3150*/  PRMT R18, R18, 0x3340, R154.reuse ;  /* 0x0000334012127816 */ /* 0x100fe4000000009a */
[----:B-1----:R-:W-:Y:S01]  /*a3160*/  SHF.R.U32.HI R20, RZ, 0x8, R154 ;  /* 0x00000008ff147819 */ /* 0x002fe2000001169a */
[----:B------:R0:W-:Y:S01]  /*a3170*/  STL [R1+0x404], R19 ;  /* 0x0004041301007387 */ /* 0x0001e20000100800 */
[----:B------:R-:W-:-:S02]  /*a3180*/  SHF.R.U32.HI R16, RZ, 0x8, R16 ;  /* 0x00000008ff107819 */ /* 0x000fc40000011610 */
[----:B------:R-:W-:Y:S01]  /*a3190*/  LOP3.LUT R23, R23, 0xffff, RZ, 0xc0, !PT ;  /* 0x0000ffff17177812 */ /* 0x000fe200078ec0ff */
[----:B------:R1:W-:Y:S01]  /*a31a0*/  STL [R1+0x400], R18 ;  /* 0x0004001201007387 */ /* 0x0003e20000100800 */
[----:B------:R-:W-:Y:S02]  /*a31b0*/  LOP3.LUT R22, R22, 0xffff, RZ, 0xc0, !PT ;  /* 0x0000ffff16167812 */ /* 0x000fe400078ec0ff */
[----:B------:R-:W-:Y:S02]  /*a31c0*/  LOP3.LUT R21, R21, 0xffff, RZ, 0xc0, !PT ;  /* 0x0000ffff15157812 */ /* 0x000fe400078ec0ff */
[----:B------:R-:W-:Y:S02]  /*a31d0*/  LOP3.LUT R20, R20, 0xffff, RZ, 0xc0, !PT ;  /* 0x0000ffff14147812 */ /* 0x000fe400078ec0ff */
[----:B0-----:R-:W-:Y:S02]  /*a31e0*/  LOP3.LUT R19, R25, 0xffff, RZ, 0xc0, !PT ;  /* 0x0000ffff19137812 */ /* 0x001fe400078ec0ff */
[----:B------:R-:W-:-:S02]  /*a31f0*/  LOP3.LUT R16, R16, 0xffff, RZ, 0xc0, !PT ;  /* 0x0000ffff10107812 */ /* 0x000fc400078ec0ff */
[----:B-1----:R-:W-:Y:S02]  /*a3200*/  LOP3.LUT R18, R17, 0xffff, RZ, 0xc0, !PT ;  /* 0x0000ffff11127812 */ /* 0x002fe400078ec0ff */
[----:B------:R-:W-:Y:S02]  /*a3210*/  LOP3.LUT R17, R24, 0xffff, RZ, 0xc0, !PT ;  /* 0x0000ffff18117812 */ /* 0x000fe400078ec0ff */
        /* <DEDUP_REMOVED lines=14> */
[----:B------:R-:W-:-:S03]  /*a3300*/  LOP3.LUT R19, R73, 0xffff, RZ, 0xc0, !PT ;  /* 0x0000ffff49137812 */ /* 0x000fc600078ec0ff */
[----:B------:R-:W4:Y:S01]  /*a3310*/  LDL.LU R73, [R1+0x28cc] ;  /* 0x0028cc0001497983 */ /* 0x000f220000300800 */
[----:B0-----:R-:W-:-:S03]  /*a3320*/  LOP3.LUT R18, R71, 0xffff, RZ, 0xc0, !PT ;  /* 0x0000ffff47127812 */ /* 0x001fc600078ec0ff */
[----:B------:R-:W4:Y:S01]  /*a3330*/  LDL.LU R71, [R1+0x28c8] ;  /* 0x0028c80001477983 */ /* 0x000f220000300800 */
[----:B-1----:R-:W-:Y:S02]  /*a3340*/  LOP3.LUT R16, R0, 0xffff, RZ, 0xc0, !PT ;  /* 0x0000ffff00107812 */ /* 0x002fe400078ec0ff */
[----:B------:R-:W-:Y:S01]  /*a3350*/  LOP3.LUT R156, R156, 0xffff, RZ, 0xc0, !PT ;  /* 0x0000ffff9c9c7812 */ /* 0x000fe200078ec0ff */
[----:B------:R-:W4:Y:S01]  /*a3360*/  LDL.LU R0, [R1+0x2c70] ;  /* 0x002c700001007983 */ /* 0x000f220000300800 */
[----:B------:R-:W-:Y:S02]  /*a3370*/  SHF.R.U32.HI R25, RZ, 0x8, R21 ;  /* 0x00000008ff197819 */ /* 0x000fe40000011615 */
[----:B------:R-:W-:Y:S02]  /*a3380*/  PRMT R21, R21, 0x3340, R17 ;  /* 0x0000334015157816 */ /* 0x000fe40000000011 */
[----:B------:R-:W-:Y:S02]  /*a3390*/  SHF.R.U32.HI R26, RZ, 0x8, R20 ;  /* 0x00000008ff1a7819 */ /* 0x000fe40000011614 */
[----:B------:R-:W-:-:S02]  /*a33a0*/  PRMT R20, R20, 0x3340, R16 ;  /* 0x0000334014147816 */ /* 0x000fc40000000010 */
[----:B------:R-:W-:Y:S02]  /*a33b0*/  SHF.R.U32.HI R23, RZ, 0x8, R18 ;  /* 0x00000008ff177819 */ /* 0x000fe40000011612 */
[----:B------:R-:W-:Y:S01]  /*a33c0*/  PRMT R18, R18, 0x3340, R156 ;  /* 0x0000334012127816 */ /* 0x000fe2000000009c */
[----:B------:R-:W-:Y:S01]  /*a33d0*/  STL [R1+0x3d8], R21 ;  /* 0x0003d81501007387 */ /* 0x000fe20000100800 */
[----:B------:R-:W-:-:S03]  /*a33e0*/  LOP3.LUT R158, R158, 0xffff, RZ, 0xc0, !PT ;  /* 0x0000ffff9e9e7812 */ /* 0x000fc600078ec0ff */
[----:B------:R-:W-:Y:S01]  /*a33f0*/  STL [R1+0x3d4], R20 ;  /* 0x0003d41401007387 */ /* 0x000fe20000100800 */
[----:B------:R-:W-:-:S03]  /*a3400*/  SHF.R.U32.HI R22, RZ, 0x8, R156 ;  /* 0x00000008ff167819 */ /* 0x000fc6000001169c */
[----:B------:R0:W-:Y:S01]  /*a3410*/  STL [R1+0x3cc], R18 ;  /* 0x0003cc1201007387 */ /* 0x0001e20000100800 */
[----:B------:R-:W-:Y:S02]  /*a3420*/  SHF.R.U32.HI R17, RZ, 0x8, R17 ;  /* 0x00000008ff117819 */ /* 0x000fe40000011611 */
[----:B------:R-:W-:Y:S02]  /*a3430*/  SHF.R.U32.HI R24, RZ, 0x8, R16 ;  /* 0x00000008ff187819 */ /* 0x000fe40000011610 */
[----:B------:R-:W-:Y:S02]  /*a3440*/  SHF.R.U32.HI R16, RZ, 0x8, R19 ;  /* 0x00000008ff107819 */ /* 0x000fe40000011613 */
[--C-:B0-----:R-:W-:Y:S02]  /*a3450*/  PRMT R18, R19, 0x3340, R158.reuse ;  /* 0x0000334013127816 */ /* 0x101fe4000000009e */
[----:B------:R-:W-:Y:S02]  /*a3460*/  SHF.R.U32.HI R158, RZ, 0x8, R158 ;  /* 0x00000008ff9e7819 */ /* 0x000fe4000001169e */
[----:B------:R-:W-:Y:S01]  /*a3470*/  LOP3.LUT R23, R23, 0xffff, RZ, 0xc0, !PT ;  /* 0x0000ffff17177812 */ /* 0x000fe200078ec0ff */
[----:B------:R0:W-:Y:S01]  /*a3480*/  STL [R1+0x3d0], R18 ;  /* 0x0003d01201007387 */ /* 0x0001e20000100800 */
[----:B------:R-:W-:-:S02]  /*a3490*/  LOP3.LUT R22, R22, 0xffff, RZ, 0xc0, !PT ;  /* 0x0000ffff16167812 */ /* 0x000fc400078ec0ff */
[----:B------:R-:W-:Y:S02]  /*a34a0*/  LOP3.LUT R21, R25, 0xffff, RZ, 0xc0, !PT ;  /* 0x0000ffff19157812 */ /* 0x000fe400078ec0ff */
[----:B------:R-:W-:Y:S02]  /*a34b0*/  LOP3.LUT R20, R17, 0xffff, RZ, 0xc0, !PT ;  /* 0x0000ffff11147812 */ /* 0x000fe400078ec0ff */
[----:B------:R-:W-:Y:S02]  /*a34c0*/  LOP3.LUT R19, R16, 0xffff, RZ, 0xc0, !PT ;  /* 0x0000ffff10137812 */ /* 0x000fe400078ec0ff */
[----:B------:R-:W-:Y:S02]  /*a34d0*/  LOP3.LUT R17, R24, 0xffff, RZ, 0xc0, !PT ;  /* 0x0000ffff18117812 */ /* 0x000fe400078ec0ff */
[----:B0-----:R-:W-:Y:S02]  /*a34e0*/  LOP3.LUT R18, R26, 0xffff, RZ, 0xc0, !PT ;  /* 0x0000ffff1a127812 */ /* 0x001fe400078ec0ff */
[----:B------:R-:W-:-:S02]  /*a34f0*/  LOP3.LUT R16, R158, 0xffff, RZ, 0xc0, !PT ;  /* 0x0000ffff9e107812 */ /* 0x000fc400078ec0ff */
        /* <DEDUP_REMOVED lines=16> */
[----:B------:R-:W-:-:S03]  /*a3600*/  LOP3.LUT R18, R71, 0xffff, RZ, 0xc0, !PT ;  /* 0x0000ffff47127812 */ /* 0x000fc600078ec0ff */
[----:B------:R-:W4:Y:S01]  /*a3610*/  LDL.LU R71, [R1+0x28d8] ;  /* 0x0028d80001477983 */ /* 0x000f220000300800 */
[----:B0-----:R-:W-:Y:S02]  /*a3620*/  LOP3.LUT R16, R11, 0xffff, RZ, 0xc0, !PT ;  /* 0x0000ffff0b107812 */ /* 0x001fe400078ec0ff */
        /* <DEDUP_REMOVED lines=8> */
[----:B------:R0:W-:Y:S01]  /*a36b0*/  STL [R1+0x3b4], R21 ;  /* 0x0003b41501007387 */ /* 0x0001e20000100800 */
[----:B------:R-:W-:-:S03]  /*a36c0*/  LOP3.LUT R159, R159, 0xffff, RZ, 0xc0, !PT ;  /* 0x0000ffff9f9f7812 */ /* 0x000fc600078ec0ff */
[----:B------:R-:W-:Y:S01]  /*a36d0*/  STL [R1+0x3b0], R20 ;  /* 0x0003b01401007387 */ /* 0x000fe20000100800 */
[----:B------:R-:W-:-:S03]  /*a36e0*/  SHF.R.U32.HI R17, RZ, 0x8, R17 ;  /* 0x00000008ff117819 */ /* 0x000fc60000011611 */
[----:B------:R1:W-:Y:S01]  /*a36f0*/  STL [R1+0x3b8], R18 ;  /* 0x0003b81201007387 */ /* 0x0003e20000100800 */
[----:B------:R-:W-:Y:S02]  /*a3700*/  SHF.R.U32.HI R24, RZ, 0x8, R16 ;  /* 0x00000008ff187819 */ /* 0x000fe40000011610 */
[----:B0-----:R-:W-:Y:S02]  /*a3710*/  SHF.R.U32.HI R21, RZ, 0x8, R157 ;  /* 0x00000008ff157819 */ /* 0x001fe4000001169d */
[----:B------:R-:W-:Y:S02]  /*a3720*/  SHF.R.U32.HI R16, RZ, 0x8, R19 ;  /* 0x00000008ff107819 */ /* 0x000fe40000011613 */
[--C-:B-1----:R-:W-:Y:S02]  /*a3730*/  PRMT R18, R19, 0x3340, R159.reuse ;  /* 0x0000334013127816 */ /* 0x102fe4000000009f */
        /* <DEDUP_REMOVED lines=16> */
[----:B------:R-:W-:Y:S04]  /*a3840*/  STL [R1+0x1ac], R17 ;  /* 0x0001ac1101007387 */ /* 0x000fe80000100800 */
[----:B------:R0:W-:Y:S02]  /*a3850*/  STL [R1+0x1a8], R16 ;  /* 0x0001a81001007387 */ /* 0x0001e40000100800 */
[----:B0-----:R-:W-:-:S02]  /*a3860*/  LOP3.LUT R16, R0, 0xffff, RZ, 0xc0, !PT ;  /* 0x0000ffff00107812 */ /* 0x001fc400078ec0ff */
        /* <DEDUP_REMOVED lines=12> */
[--C-:B------:R-:W-:Y:S02]  /*a3930*/  PRMT R24, R21, 0x3340, R17.reuse ;  /* 0x0000334015187816 */ /* 0x100fe40000000011 */
[----:B------:R-:W-:-:S02]  /*a3940*/  SHF.R.U32.HI R22, RZ, 0x8, R17 ;  /* 0x00000008ff167819 */ /* 0x000fc40000011611 */
[----:B------:R-:W-:Y:S02]  /*a3950*/  LOP3.LUT R161, R161, 0xffff, RZ, 0xc0, !PT ;  /* 0x0000ffffa1a17812 */ /* 0x000fe400078ec0ff */
[----:B------:R-:W-:Y:S02]  /*a3960*/  PRMT R17, R20, 0x3340, R16 ;  /* 0x0000334014117816 */ /* 0x000fe40000000010 */
[----:B------:R-:W-:Y:S02]  /*a3970*/  SHF.R.U32.HI R23, RZ, 0x8, R21 ;  /* 0x00000008ff177819 */ /* 0x000fe40000011615 */
[----:B------:R-:W-:Y:S01]  /*a3980*/  SHF.R.U32.HI R21, RZ, 0x8, R20 ;  /* 0x00000008ff157819 */ /* 0x000fe20000011614 */
[----:B------:R0:W-:Y:S01]  /*a3990*/  STL [R1+0x394], R24 ;  /* 0x0003941801007387 */ /* 0x0001e20000100800 */
[----:B------:R-:W-:Y:S02]  /*a39a0*/  LOP3.LUT R160, R160, 0xffff, RZ, 0xc0, !PT ;  /* 0x0000ffffa0a07812 */ /* 0x000fe400078ec0ff */
[----:B------:R-:W-:Y:S01]  /*a39b0*/  SHF.R.U32.HI R20, RZ, 0x8, R16 ;  /* 0x00000008ff147819 */ /* 0x000fe20000011610 */
[----:B------:R1:W-:Y:S01]  /*a39c0*/  STL [R1+0x390], R17 ;  /* 0x0003901101007387 */ /* 0x0003e20000100800 */
[----:B------:R-:W-:-:S02]  /*a39d0*/  PRMT R16, R19, 0x3340, R161 ;  /* 0x0000334013107816 */ /* 0x000fc400000000a1 */
[----:B------:R-:W-:Y:S02]  /*a39e0*/  SHF.R.U32.HI R161, RZ, 0x8, R161 ;  /* 0x00000008ffa17819 */ /* 0x000fe400000116a1 */
[----:B0-----:R-:W-:Y:S01]  /*a39f0*/  SHF.R.U32.HI R24, RZ, 0x8, R19 ;  /* 0x00000008ff187819 */ /* 0x001fe20000011613 */
[----:B------:R0:W-:Y:S01]  /*a3a00*/  STL [R1+0x38c], R16 ;  /* 0x00038c1001007387 */ /* 0x0001e20000100800 */
[----:B-1----:R-:W-:Y:S02]  /*a3a10*/  SHF.R.U32.HI R17, RZ, 0x8, R18 ;  /* 0x00000008ff117819 */ /* 0x002fe40000011612 */
[----:B------:R-:W-:Y:S02]  /*a3a20*/  PRMT R18, R18, 0x3340, R160 ;  /* 0x0000334012127816 */ /* 0x000fe400000000a0 */
[----:B------:R-:W-:Y:S02]  /*a3a30*/  LOP3.LUT R23, R23, 0xffff, RZ, 0xc0, !PT ;  /* 0x0000ffff17177812 */ /* 0x000fe400078ec0ff */
[----:B------:R-:W-:-:S02]  /*a3a40*/  LOP3.LUT R22, R22, 0xffff, RZ, 0xc0, !PT ;  /* 0x0000ffff16167812 */ /* 0x000fc400078ec0ff */
[----:B0-----:R-:W-:Y:S01]  /*a3a50*/  SHF.R.U32.HI R16, RZ, 0x8, R160 ;  /* 0x00000008ff107819 */ /* 0x001fe200000116a0 */
        /* <DEDUP_REMOVED lines=15> */
[----:B--2---:R-:W-:-:S03]  /*a3b50*/  LOP3.LUT R17, R7, 0xffff, RZ, 0xc0, !PT ;  /* 0x0000ffff07117812 */ /* 0x004fc600078ec0ff */
[----:B------:R-:W2:Y:S01]  /*a3b60*/  LDL.LU R7, [R1+0x2c5c] ;  /* 0x002c5c0001077983 */ /* 0x000ea20000300800 */
[----:B----4-:R-:W-:-:S03]  /*a3b70*/  LOP3.LUT R22, R79, 0xffff, RZ, 0xc0, !PT ;  /* 0x0000ffff4f167812 */ /* 0x010fc600078ec0ff */
[----:B------:R-:W4:Y:S01]  /*a3b80*/  LDL.LU R79, [R1+0x2974] ;  /* 0x00297400014f7983 */ /* 0x000f220000300800 */
[----:B---3--:R-:W-:-:S03]  /*a3b90*/  LOP3.LUT R21, R77, 0xffff, RZ, 0xc0, !PT ;  /* 0x0000ffff4d157812 */ /* 0x008fc600078ec0ff */
[----:B------:R-:W3:Y:S01]  /*a3ba0*/  LDL.LU R77, [R1+0x2968] ;  /* 0x00296800014d7983 */ /* 0x000ee20000300800 */
[----:B0-----:R-:W-:-:S03]  /*a3bb0*/  LOP3.LUT R20, R75, 0xffff, RZ, 0xc0, !PT ;  /* 0x0000ffff4b147812 */ /* 0x001fc600078ec0ff */
[----:B------:R-:W2:Y:S01]  /*a3bc0*/  LDL.LU R75, [R1+0x28fc] ;  /* 0x0028fc00014b7983 */ /* 0x000ea20000300800 */
[----:B------:R-:W-:-:S03]  /*a3bd0*/  LOP3.LUT R19, R73, 0xffff, RZ, 0xc0, !PT ;  /* 0x0000ffff49137812 */ /* 0x000fc600078ec0ff */
[----:B------:R-:W2:Y:S01]  /*a3be0*/  LDL.LU R73, [R1+0x28f8] ;  /* 0x0028f80001497983 */ /* 0x000ea20000300800 */
[----:B-1----:R-:W-:-:S03]  /*a3bf0*/  LOP3.LUT R18, R71, 0xffff, RZ, 0xc0, !PT ;  /* 0x0000ffff47127812 */ /* 0x002fc600078ec0ff */
[----:B------:R-:W2:Y:S01]  /*a3c00*/  LDL.LU R71, [R1+0x480] ;  /* 0x0004800001477983 */ /* 0x000ea20000300800 */
[----:B------:R-:W-:Y:S02]  /*a3c10*/  SHF.R.U32.HI R25, RZ, 0x8, R22 ;  /* 0x00000008ff197819 */ /* 0x000fe40000011616 */
[--C-:B------:R-:W-:Y:S02]  /*a3c20*/  PRMT R22, R22, 0x3340, R18.reuse ;  /* 0x0000334016167816 */ /* 0x100fe40000000012 */
[----:B------:R-:W-:Y:S02]  /*a3c30*/  LOP3.LUT R16, R11, 0xffff, RZ, 0xc0, !PT ;  /* 0x0000ffff0b107812 */ /* 0x000fe400078ec0ff */
[----:B------:R-:W2:Y:S01]  /*a3c40*/  LDL.LU R11, [R1+0x2c58] ;  /* 0x002c5800010b7983 */ /* 0x000ea20000300800 */
[----:B------:R-:W-:Y:S02]  /*a3c50*/  SHF.R.U32.HI R24, RZ, 0x8, R18 ;  /* 0x00000008ff187819 */ /* 0x000fe40000011612 */
[----:B------:R-:W-:Y:S01]  /*a3c60*/  PRMT R18, R21, 0x3340, R17 ;  /* 0x0000334015127816 */ /* 0x000fe20000000011 */
[----:B------:R0:W-:Y:S01]  /*a3c70*/  STL [R1+0x36c], R22 ;  /* 0x00036c1601007387 */ /* 0x0001e20000100800 */
[----:B------:R-:W-:-:S02]  /*a3c80*/  LOP3.LUT R162, R162, 0xffff, RZ, 0xc0, !PT ;  /* 0x0000ffffa2a27812 */ /* 0x000fc400078ec0ff */
[----:B------:R-:W-:Y:S01]  /*a3c90*/  SHF.R.U32.HI R23, RZ, 0x8, R21 ;  /* 0x00000008ff177819 */ /* 0x000fe20000011615 */
[----:B------:R1:W-:Y:S01]  /*a3ca0*/  STL [R1+0x360], R18 ;  /* 0x0003601201007387 */ /* 0x0003e20000100800 */
[----:B0-----:R-:W-:Y:S02]  /*a3cb0*/  SHF.R.U32.HI R22, RZ, 0x8, R17 ;  /* 0x00000008ff167819 */ /* 0x001fe40000011611 */
[----:B------:R-:W-:Y:S02]  /*a3cc0*/  PRMT R17, R20, 0x3340, R16 ;  /* 0x0000334014117816 */ /* 0x000fe40000000010 */
[----:B------:R-:W-:Y:S02]  /*a3cd0*/  SHF.R.U32.HI R21, RZ, 0x8, R20 ;  /* 0x00000008ff157819 */ /* 0x000fe40000011614 */
[----:B------:R-:W-:Y:S01]  /*a3ce0*/  SHF.R.U32.HI R20, RZ, 0x8, R16 ;  /* 0x00000008ff147819 */ /* 0x000fe20000011610 */
[----:B------:R0:W-:Y:S01]  /*a3cf0*/  STL [R1+0x35c], R17 ;  /* 0x00035c1101007387 */ /* 0x0001e20000100800 */
[----:B------:R-:W-:-:S02]  /*a3d00*/  SHF.R.U32.HI R16, RZ, 0x8, R19 ;  /* 0x00000008ff107819 */ /* 0x000fc40000011613 */
[--C-:B-1----:R-:W-:Y:S02]  /*a3d10*/  SHF.R.U32.HI R18, RZ, 0x8, R162.reuse ;  /* 0x00000008ff127819 */ /* 0x102fe400000116a2 */
[----:B------:R-:W-:Y:S02]  /*a3d20*/  LOP3.LUT R23, R23, 0xffff, RZ, 0xc0, !PT ;  /* 0x0000ffff17177812 */ /* 0x000fe400078ec0ff */
[----:B------:R-:W-:Y:S02]  /*a3d30*/  LOP3.LUT R22, R22, 0xffff, RZ, 0xc0, !PT ;  /* 0x0000ffff16167812 */ /* 0x000fe400078ec0ff */
[----:B0-----:R-:W-:Y:S02]  /*a3d40*/  PRMT R17, R19, 0x3340, R162 ;  /* 0x0000334013117816 */ /* 0x001fe400000000a2 */
[----:B------:R-:W-:Y:S02]  /*a3d50*/  LOP3.LUT R21, R21, 0xffff, RZ, 0xc0, !PT ;  /* 0x0000ffff15157812 */ /* 0x000fe400078ec0ff */
[----:B------:R-:W-:Y:S01]  /*a3d60*/  LOP3.LUT R20, R20, 0xffff, RZ, 0xc0, !PT ;  /* 0x0000ffff14147812 */ /* 0x000fe200078ec0ff */
[----:B------:R0:W-:Y:S01]  /*a3d70*/  STL [R1+0x358], R17 ;  /* 0x0003581101007387 */ /* 0x0001e20000100800 */
[----:B------:R-:W-:-:S02]  /*a3d80*/  LOP3.LUT R19, R16, 0xffff, RZ, 0xc0, !PT ;  /* 0x0000ffff10137812 */ /* 0x000fc400078ec0ff */
[----:B------:R-:W-:Y:S02]  /*a3d90*/  LOP3.LUT R18, R18, 0xffff, RZ, 0xc0, !PT ;  /* 0x0000ffff12127812 */ /* 0x000fe400078ec0ff */
[----:B------:R-:W-:Y:S02]  /*a3da0*/  LOP3.LUT R16, R24, 0xffff, RZ, 0xc0, !PT ;  /* 0x0000ffff18107812 */ /* 0x000fe400078ec0ff */
[----:B------:R-:W-:Y:S02]  /*a3db0*/  PRMT R22, R23, 0x3340, R22 ;  /* 0x0000334017167816 */ /* 0x000fe40000000016 */
[----:B0-----:R-:W-:Y:S02]  /*a3dc0*/  LOP3.LUT R17, R25, 0xffff, RZ, 0xc0, !PT ;  /* 0x0000ffff19117812 */ /* 0x001fe400078ec0ff */
[----:B------:R-:W-:Y:S02]  /*a3dd0*/  PRMT R20, R21, 0x3340, R20 ;  /* 0x0000334015147816 */ /* 0x000fe40000000014 */
[----:B------:R-:W-:-:S02]  /*a3de0*/  PRMT R18, R19, 0x3340, R18 ;  /* 0x0000334013127816 */ /* 0x000fc40000000012 */
[----:B------:R-:W-:Y:S01]  /*a3df0*/  PRMT R16, R17, 0x3340, R16 ;  /* 0x0000334011107816 */ /* 0x000fe20000000010 */
[----:B------:R-:W-:Y:S04]  /*a3e00*/  STL [R1+0x164], R22 ;  /* 0x0001641601007387 */ /* 0x000fe80000100800 */
[----:B------:R-:W-:Y:S04]  /*a3e10*/  STL [R1+0x160], R20 ;  /* 0x0001601401007387 */ /* 0x000fe80000100800 */
[----:B------:R-:W-:Y:S04]  /*a3e20*/  STL [R1+0x15c], R18 ;  /* 0x00015c1201007387 */ /* 0x000fe80000100800 */
[----:B------:R0:W-:Y:S02]  /*a3e30*/  STL [R1+0x158], R16 ;  /* 0x0001581001007387 */ /* 0x0001e40000100800 */
[----:B0-----:R-:W-:-:S02]  /*a3e40*/  LOP3.LUT R16, R0, 0xffff, RZ, 0xc0, !PT ;  /* 0x0000ffff00107812 */ /* 0x001fc400078ec0ff */
        /* <DEDUP_REMOVED lines=16> */
[----:B------:R0:W-:Y:S01]  /*a3f50*/  STL [R1+0x338], R21 ;  /* 0x0003381501007387 */ /* 0x0001e20000100800 */
[----:B------:R-:W-:-:S03]  /*a3f60*/  LOP3.LUT R163, R163, 0xffff, RZ, 0xc0, !PT ;  /* 0x0000ffffa3a37812 */ /* 0x000fc600078ec0ff */
[----:B------:R1:W-:Y:S01]  /*a3f70*/  STL [R1+0x34c], R17 ;  /* 0x00034c1101007387 */ /* 0x0003e20000100800 */
[----:B------:R-:W-:Y:S02]  /*a3f80*/  SHF.R.U32.HI R22, RZ, 0x8, R20 ;  /* 0x00000008ff167819 */ /* 0x000fe40000011614 */
[----:B------:R-:W-:Y:S02]  /*a3f90*/  SHF.R.U32.HI R23, RZ, 0x8, R19 ;  /* 0x00000008ff177819 */ /* 0x000fe40000011613 */
[----:B0-----:R-:W-:Y:S02]  /*a3fa0*/  SHF.R.U32.HI R21, RZ, 0x8, R16 ;  /* 0x00000008ff157819 */ /* 0x001fe40000011610 */
[----:B-1----:R-:W-:Y:S02]  /*a3fb0*/  PRMT R17, R19, 0x3340, R164 ;  /* 0x0000334013117816 */ /* 0x002fe400000000a4 */
[----:B------:R-:W-:Y:S02]  /*a3fc0*/  SHF.R.U32.HI R16, RZ, 0x8, R18 ;  /* 0x00000008ff107819 */ /* 0x000fe40000011612 */
[----:B------:R-:W-:Y:S01]  /*a3fd0*/  PRMT R18, R18, 0x3340, R163 ;  /* 0x0000334012127816 */ /* 0x000fe200000000a3 */
        /* <DEDUP_REMOVED lines=125> */
[--C-:B------:R-:W-:Y:S02]  /*a47b0*/  PRMT R22, R21, 0x3340, R17.reuse ;  /* 0x0000334015167816 */ /* 0x100fe40000000011 */
[----:B------:R-:W-:Y:S02]  /*a47c0*/  SHF.R.U32.HI R25, RZ, 0x8, R17 ;  /* 0x00000008ff197819 */ /* 0x000fe40000011611 */
[----:B------:R-:W-:Y:S02]  /*a47d0*/  LOP3.LUT R170, R170, 0xffff, RZ, 0xc0, !PT ;  /* 0x0000ffffaaaa7812 */ /* 0x000fe400078ec0ff */
[----:B------:R-:W-:-:S02]  /*a47e0*/  PRMT R17, R20, 0x3340, R16 ;  /* 0x0000334014117816 */ /* 0x000fc40000000010 */
[----:B------:R-:W-:Y:S02]  /*a47f0*/  SHF.R.U32.HI R24, RZ, 0x8, R16 ;  /* 0x00000008ff187819 */ /* 0x000fe40000011610 */
[----:B------:R-:W-:Y:S01]  /*a4800*/  PRMT R16, R18, 0x3340, R168 ;  /* 0x0000334012107816 */ /* 0x000fe200000000a8 */
[----:B------:R0:W-:Y:S01]  /*a4810*/  STL [R1+0x2f0], R22 ;  /* 0x0002f01601007387 */ /* 0x0001e20000100800 */
[----:B------:R-:W-:Y:S02]  /*a4820*/  SHF.R.U32.HI R23, RZ, 0x8, R18 ;  /* 0x00000008ff177819 */ /* 0x000fe40000011612 */
[----:B------:R-:W-:Y:S01]  /*a4830*/  PRMT R18, R19, 0x3340, R170 ;  /* 0x0000334013127816 */ /* 0x000fe200000000aa */
[----:B------:R1:W-:Y:S01]  /*a4840*/  STL [R1+0x2ec], R17 ;  /* 0x0002ec1101007387 */ /* 0x0003e20000100800 */
[----:B------:R-:W-:Y:S02]  /*a4850*/  SHF.R.U32.HI R26, RZ, 0x8, R21 ;  /* 0x00000008ff1a7819 */ /* 0x000fe40000011615 */
[----:B------:R-:W-:Y:S01]  /*a4860*/  SHF.R.U32.HI R21, RZ, 0x8, R20 ;  /* 0x00000008ff157819 */ /* 0x000fe20000011614 */
[----:B------:R1:W-:Y:S01]  /*a4870*/  STL [R1+0x2e4], R16 ;  /* 0x0002e41001007387 */ /* 0x0003e20000100800 */
[----:B0-----:R-:W-:-:S02]  /*a4880*/  SHF.R.U32.HI R22, RZ, 0x8, R168 ;  /* 0x00000008ff167819 */ /* 0x001fc400000116a8 */
[----:B------:R-:W-:Y:S02]  /*a4890*/  LOP3.LUT R23, R23, 0xffff, RZ, 0xc0, !PT ;  /* 0x0000ffff17177812 */ /* 0x000fe400078ec0ff */
[----:B-1----:R-:W-:Y:S01]  /*a48a0*/  SHF.R.U32.HI R17, RZ, 0x8, R19 ;  /* 0x00000008ff117819 */ /* 0x002fe20000011613 */
[----:B------:R0:W-:Y:S01]  /*a48b0*/  STL [R1+0x2e8], R18 ;  /* 0x0002e81201007387 */ /* 0x0001e20000100800 */
[----:B------:R-:W-:Y:S02]  /*a48c0*/  LOP3.LUT R22, R22, 0xffff, RZ, 0xc0, !PT ;  /* 0x0000ffff16167812 */ /* 0x000fe400078ec0ff */
[----:B------:R-:W-:Y:S02]  /*a48d0*/  SHF.R.U32.HI R16, RZ, 0x8, R170 ;  /* 0x00000008ff107819 */ /* 0x000fe400000116aa */
[----:B------:R-:W-:Y:S02]  /*a48e0*/  LOP3.LUT R20, R26, 0xffff, RZ, 0xc0, !PT ;  /* 0x0000ffff1a147812 */ /* 0x000fe400078ec0ff */
[----:B------:R-:W-:-:S02]  /*a48f0*/  LOP3.LUT R19, R25, 0xffff, RZ, 0xc0, !PT ;  /* 0x0000ffff19137812 */ /* 0x000fc400078ec0ff */
[----:B------:R-:W-:Y:S02]  /*a4900*/  LOP3.LUT R21, R21, 0xffff, RZ, 0xc0, !PT ;  /* 0x0000ffff15157812 */ /* 0x000fe400078ec0ff */
[----:B0-----:R-:W-:Y:S02]  /*a4910*/  LOP3.LUT R18, R24, 0xffff, RZ, 0xc0, !PT ;  /* 0x0000ffff18127812 */ /* 0x001fe400078ec0ff */
[----:B------:R-:W-:Y:S02]  /*a4920*/  LOP3.LUT R17, R17, 0xffff, RZ, 0xc0, !PT ;  /* 0x0000ffff11117812 */ /* 0x000fe400078ec0ff */
[----:B------:R-:W-:Y:S02]  /*a4930*/  LOP3.LUT R16, R16, 0xffff, RZ, 0xc0, !PT ;  /* 0x0000ffff10107812 */ /* 0x000fe400078ec0ff */
[----:B------:R-:W-:Y:S02]  /*a4940*/  PRMT R22, R23, 0x3340, R22 ;  /* 0x0000334017167816 */ /* 0x000fe40000000016 */
[----:B------:R-:W-:-:S02]  /*a4950*/  PRMT R19, R20, 0x3340, R19 ;  /* 0x0000334014137816 */ /* 0x000fc40000000013 */
        /* <DEDUP_REMOVED lines=12> */
[----:B0-----:R-:W-:-:S03]  /*a4a20*/  LOP3.LUT R19, R73, 0xffff, RZ, 0xc0, !PT ;  /* 0x0000ffff49137812 */ /* 0x001fc600078ec0ff */
[----:B------:R-:W4:Y:S01]  /*a4a30*/  LDL.LU R73, [R1+0x2954] ;  /* 0x0029540001497983 */ /* 0x000f220000300800 */
[----:B-1----:R-:W-:-:S03]  /*a4a40*/  LOP3.LUT R18, R71, 0xffff, RZ, 0xc0, !PT ;  /* 0x0000ffff47127812 */ /* 0x002fc600078ec0ff */
[----:B------:R-:W4:Y:S01]  /*a4a50*/  LDL.LU R71, [R1+0x2950] ;  /* 0x0029500001477983 */ /* 0x000f220000300800 */
[----:B------:R-:W-:Y:S02]  /*a4a60*/  LOP3.LUT R16, R0, 0xffff, RZ, 0xc0, !PT ;  /* 0x0000ffff00107812 */ /* 0x000fe400078ec0ff */
        /* <DEDUP_REMOVED lines=48> */
[----:B------:R-:W-:Y:S02]  /*a4d70*/  SHF.R.U32.HI R22, RZ, 0x8, R21 ;  /* 0x00000008ff167819 */ /* 0x000fe40000011615 */
[----:B------:R-:W-:-:S02]  /*a4d80*/  PRMT R24, R21, 0x3340, R17 ;  /* 0x0000334015187816 */ /* 0x000fc40000000011 */
[----:B------:R-:W-:Y:S02]  /*a4d90*/  SHF.R.U32.HI R21, RZ, 0x8, R17 ;  /* 0x00000008ff157819 */ /* 0x000fe40000011611 */
[----:B------:R-:W-:Y:S02]  /*a4da0*/  LOP3.LUT R173, R173, 0xffff, RZ, 0xc0, !PT ;  /* 0x0000ffffadad7812 */ /* 0x000fe400078ec0ff */
[----:B------:R-:W-:Y:S02]  /*a4db0*/  PRMT R17, R20, 0x3340, R16 ;  /* 0x0000334014117816 */ /* 0x000fe40000000010 */
        /* <DEDUP_REMOVED lines=43> */
[----:B------:R-:W-:Y:S02]  /*a5070*/  SHF.R.U32.HI R24, RZ, 0x8, R18 ;  /* 0x00000008ff187819 */ /* 0x000fe40000011612 */
[----:B------:R-:W-:Y:S02]  /*a5080*/  PRMT R18, R21, 0x3340, R17 ;  /* 0x0000334015127816 */ /* 0x000fe40000000011 */
[----:B------:R-:W-:Y:S02]  /*a5090*/  LOP3.LUT R16, R0, 0xffff, RZ, 0xc0, !PT ;  /* 0x0000ffff00107812 */ /* 0x000fe400078ec0ff */
[----:B------:R-:W2:Y:S01]  /*a50a0*/  LDL.LU R0, [R1+0x2c24] ;  /* 0x002c240001007983 */ /* 0x000ea20000300800 */
[----:B------:R-:W-:-:S03]  /*a50b0*/  LOP3.LUT R174, R174, 0xffff, RZ, 0xc0, !PT ;  /* 0x0000ffffaeae7812 */ /* 0x000fc600078ec0ff */
[----:B------:R0:W-:Y:S01]  /*a50c0*/  STL [R1+0x2c0], R22 ;  /* 0x0002c01601007387 */ /* 0x0001e20000100800 */
[----:B------:R-:W-:-:S03]  /*a50d0*/  SHF.R.U32.HI R23, RZ, 0x8, R21 ;  /* 0x00000008ff177819 */ /* 0x000fc60000011615 */
[----:B------:R1:W-:Y:S01]  /*a50e0*/  STL [R1+0x2bc], R18 ;  /* 0x0002bc1201007387 */ /* 0x0003e20000100800 */
[----:B------:R-:W-:Y:S02]  /*a50f0*/  SHF.R.U32.HI R21, RZ, 0x8, R19 ;  /* 0x00000008ff157819 */ /* 0x000fe40000011613 */
[----:B------:R-:W-:Y:S02]  /*a5100*/  PRMT R19, R19, 0x3340, R174 ;  /* 0x0000334013137816 */ /* 0x000fe400000000ae */
[----:B0-----:R-:W-:Y:S02]  /*a5110*/  SHF.R.U32.HI R22, RZ, 0x8, R17 ;  /* 0x00000008ff167819 */ /* 0x001fe40000011611 */
[----:B-1----:R-:W-:Y:S02]  /*a5120*/  PRMT R18, R20, 0x3340, R16 ;  /* 0x0000334014127816 */ /* 0x002fe40000000010 */
[----:B------:R-:W-:Y:S02]  /*a5130*/  SHF.R.U32.HI R17, RZ, 0x8, R20 ;  /* 0x00000008ff117819 */ /* 0x000fe40000011614 */
[----:B------:R-:W-:Y:S01]  /*a5140*/  SHF.R.U32.HI R16, RZ, 0x8, R16 ;  /* 0x00000008ff107819 */ /* 0x000fe20000011610 */
[----:B------:R0:W-:Y:S01]  /*a5150*/  STL [R1+0x2b8], R18 ;  /* 0x0002b81201007387 */ /* 0x0001e20000100800 */
[----:B------:R-:W-:-:S02]  /*a5160*/  LOP3.LUT R23, R23, 0xffff, RZ, 0xc0, !PT ;  /* 0x0000ffff17177812 */ /* 0x000fc400078ec0ff */
[----:B------:R-:W-:Y:S01]  /*a5170*/  LOP3.LUT R22, R22, 0xffff, RZ, 0xc0, !PT ;  /* 0x0000ffff16167812 */ /* 0x000fe200078ec0ff */
[----:B------:R1:W-:Y:S01]  /*a5180*/  STL [R1+0x2b4], R19 ;  /* 0x0002b41301007387 */ /* 0x0003e20000100800 */
[----:B------:R-:W-:Y:S02]  /*a5190*/  LOP3.LUT R20, R17, 0xffff, RZ, 0xc0, !PT ;  /* 0x0000ffff11147812 */ /* 0x000fe400078ec0ff */
[----:B0-----:R-:W-:Y:S02]  /*a51a0*/  SHF.R.U32.HI R18, RZ, 0x8, R174 ;  /* 0x00000008ff127819 */ /* 0x001fe400000116ae */
[----:B------:R-:W-:Y:S02]  /*a51b0*/  LOP3.LUT R21, R21, 0xffff, RZ, 0xc0, !PT ;  /* 0x0000ffff15157812 */ /* 0x000fe400078ec0ff */
[----:B-1----:R-:W-:Y:S02]  /*a51c0*/  LOP3.LUT R19, R16, 0xffff, RZ, 0xc0, !PT ;  /* 0x0000ffff10137812 */ /* 0x002fe400078ec0ff */
[----:B------:R-:W-:-:S02]  /*a51d0*/  LOP3.LUT R18, R18, 0xffff, RZ, 0xc0, !PT ;  /* 0x0000ffff12127812 */ /* 0x000fc400078ec0ff */
[----:B------:R-:W-:Y:S02]  /*a51e0*/  LOP3.LUT R17, R25, 0xffff, RZ, 0xc0, !PT ;  /* 0x0000ffff19117812 */ /* 0x000fe400078ec0ff */
[----:B------:R-:W-:Y:S02]  /*a51f0*/  LOP3.LUT R16, R24, 0xffff, RZ, 0xc0, !PT ;  /* 0x0000ffff18107812 */ /* 0x000fe400078ec0ff */
        /* <DEDUP_REMOVED lines=20> */
[----:B------:R-:W-:Y:S02]  /*a5340*/  LOP3.LUT R176, R176, 0xffff, RZ, 0xc0, !PT ;  /* 0x0000ffffb0b07812 */ /* 0x000fe400078ec0ff */
[----:B------:R-:W-:Y:S02]  /*a5350*/  SHF.R.U32.HI R25, RZ, 0x8, R21 ;  /* 0x00000008ff197819 */ /* 0x000fe40000011615 */
[--C-:B------:R-:W-:Y:S02]  /*a5360*/  PRMT R21, R21, 0x3340, R17.reuse ;  /* 0x0000334015157816 */ /* 0x100fe40000000011 */
[----:B------:R-:W-:Y:S02]  /*a5370*/  SHF.R.U32.HI R24, RZ, 0x8, R17 ;  /* 0x00000008ff187819 */ /* 0x000fe40000011611 */
[--C-:B------:R-:W-:Y:S02]  /*a5380*/  PRMT R17, R20, 0x3340, R16.reuse ;  /* 0x0000334014117816 */ /* 0x100fe40000000010 */
[----:B------:R-:W-:-:S02]  /*a5390*/  SHF.R.U32.HI R22, RZ, 0x8, R16 ;  /* 0x00000008ff167819 */ /* 0x000fc40000011610 */
[----:B------:R-:W-:Y:S01]  /*a53a0*/  PRMT R16, R19, 0x3340, R176 ;  /* 0x0000334013107816 */ /* 0x000fe200000000b0 */
[----:B------:R0:W-:Y:S01]  /*a53b0*/  STL [R1+0x2a4], R21 ;  /* 0x0002a41501007387 */ /* 0x0001e20000100800 */
[----:B------:R-:W-:Y:S02]  /*a53c0*/  LOP3.LUT R175, R175, 0xffff, RZ, 0xc0, !PT ;  /* 0x0000ffffafaf7812 */ /* 0x000fe400078ec0ff */
[----:B------:R-:W-:Y:S01]  /*a53d0*/  SHF.R.U32.HI R23, RZ, 0x8, R20 ;  /* 0x00000008ff177819 */ /* 0x000fe20000011614 */
[----:B------:R-:W-:Y:S01]  /*a53e0*/  STL [R1+0x2b0], R17 ;  /* 0x0002b01101007387 */ /* 0x000fe20000100800 */
[----:B------:R-:W-:-:S03]  /*a53f0*/  SHF.R.U32.HI R20, RZ, 0x8, R176 ;  /* 0x00000008ff147819 */ /* 0x000fc600000116b0 */
[----:B------:R1:W-:Y:S01]  /*a5400*/  STL [R1+0x2ac], R16 ;  /* 0x0002ac1001007387 */ /* 0x0003e20000100800 */
[----:B0-----:R-:W-:Y:S02]  /*a5410*/  SHF.R.U32.HI R21, RZ, 0x8, R19 ;  /* 0x00000008ff157819 */ /* 0x001fe40000011613 */
[----:B------:R-:W-:Y:S02]  /*a5420*/  SHF.R.U32.HI R19, RZ, 0x8, R18 ;  /* 0x00000008ff137819 */ /* 0x000fe40000011612 */
[----:B------:R-:W-:Y:S02]  /*a5430*/  LOP3.LUT R23, R23, 0xffff, RZ, 0xc0, !PT ;  /* 0x0000ffff17177812 */ /* 0x000fe400078ec0ff */
        /* <DEDUP_REMOVED lines=10> */
[----:B------:R-:W-:-:S02]  /*a54e0*/  PRMT R22, R23, 0x3340, R22 ;  /* 0x0000334017167816 */ /* 0x000fc40000000016 */
[----:B------:R-:W-:Y:S02]  /*a54f0*/  PRMT R20, R21, 0x3340, R20 ;  /* 0x0000334015147816 */ /* 0x000fe40000000014 */
[----:B------:R-:W-:Y:S02]  /*a5500*/  PRMT R18, R19, 0x3340, R18 ;  /* 0x0000334013127816 */ /* 0x000fe40000000012 */
[----:B------:R-:W-:Y:S01]  /*a5510*/  PRMT R16, R17, 0x3340, R16 ;  /* 0x0000334011107816 */ /* 0x000fe20000000010 */
[----:B------:R-:W-:Y:S04]  /*a5520*/  STL [R1+0xc4], R22 ;  /* 0x0000c41601007387 */ /* 0x000fe80000100800 */
[----:B------:R2:W-:Y:S04]  /*a5530*/  STL [R1+0xc0], R20 ;  /* 0x0000c01401007387 */ /* 0x0005e80000100800 */
[----:B------:R0:W-:Y:S04]  /*a5540*/  STL [R1+0xbc], R18 ;  /* 0x0000bc1201007387 */ /* 0x0001e80000100800 */
[----:B------:R1:W-:Y:S01]  /*a5550*/  STL [R1+0xb8], R16 ;  /* 0x0000b81001007387 */ /* 0x0003e20000100800 */
[----:B------:R-:W-:-:S02]  /*a5560*/  LOP3.LUT R17, R0, 0xffff, RZ, 0xc0, !PT ;  /* 0x0000ffff00117812 */ /* 0x000fc400078ec0ff */
[----:B---3--:R-:W-:Y:S02]  /*a5570*/  LOP3.LUT R21, R77, 0xffff, RZ, 0xc0, !PT ;  /* 0x0000ffff4d157812 */ /* 0x008fe400078ec0ff */
[----:B------:R-:W3:Y:S01]  /*a5580*/  LDL.LU R77, [R1+0x2a5c] ;  /* 0x002a5c00014d7983 */ /* 0x000ee20000300800 */
[----:B--2---:R-:W-:-:S03]  /*a5590*/  LOP3.LUT R20, R75, 0xffff, RZ, 0xc0, !PT ;  /* 0x0000ffff4b147812 */ /* 0x004fc600078ec0ff */
[----:B------:R-:W2:Y:S01]  /*a55a0*/  LDL.LU R75, [R1+0x2a58] ;  /* 0x002a5800014b7983 */ /* 0x000ea20000300800 */
[----:B----4-:R-:W-:-:S03]  /*a55b0*/  LOP3.LUT R19, R73, 0xffff, RZ, 0xc0, !PT ;  /* 0x0000ffff49137812 */ /* 0x010fc600078ec0ff */
[----:B------:R-:W4:Y:S01]  /*a55c0*/  LDL.LU R73, [R1+0x298c] ;  /* 0x00298c0001497983 */ /* 0x000f220000300800 */
[----:B0-----:R-:W-:-:S03]  /*a55d0*/  LOP3.LUT R18, R71, 0xffff, RZ, 0xc0, !PT ;  /* 0x0000ffff47127812 */ /* 0x001fc600078ec0ff */
[----:B------:R-:W4:Y:S04]  /*a55e0*/  LDL.LU R71, [R1+0x2988] ;  /* 0x0029880001477983 */ /* 0x000f280000300800 */
[----:B------:R-:W4:Y:S01]  /*a55f0*/  LDL.LU R0, [R1+0x2c1c] ;  /* 0x002c1c0001007983 */ /* 0x000f220000300800 */
[----:B------:R-:W-:Y:S02]  /*a5600*/  LOP3.LUT R22, R79, 0xffff, RZ, 0xc0, !PT ;  /* 0x0000ffff4f167812 */ /* 0x000fe400078ec0ff */
[----:B------:R-:W-:Y:S02]  /*a5610*/  SHF.R.U32.HI R25, RZ, 0x8, R18 ;  /* 0x00000008ff197819 */ /* 0x000fe40000011612 */
[----:B------:R-:W-:Y:S02]  /*a5620*/  SHF.R.U32.HI R26, RZ, 0x8, R22 ;  /* 0x00000008ff1a7819 */ /* 0x000fe40000011616 */
[----:B------:R-:W-:-:S02]  /*a5630*/  PRMT R22, R22, 0x3340, R18 ;  /* 0x0000334016167816 */ /* 0x000fc40000000012 */
[----:B------:R-:W-:Y:S02]  /*a5640*/  SHF.R.U32.HI R18, RZ, 0x8, R21 ;  /* 0x00000008ff127819 */ /* 0x000fe40000011615 */
        /* <DEDUP_REMOVED lines=34> */
[----:B0-----:R-:W-:Y:S02]  /*a5870*/  LOP3.LUT R17, R0, 0xffff, RZ, 0xc0, !PT ;  /* 0x0000ffff00117812 */ /* 0x001fe400078ec0ff */
[----:B------:R-:W2:Y:S01]  /*a5880*/  LDL.LU R0, [R1+0x2c14] ;  /* 0x002c140001007983 */ /* 0x000ea20000300800 */
[----:B------:R-:W-:-:S03]  /*a5890*/  LOP3.LUT R18, R71, 0xffff, RZ, 0xc0, !PT ;  /* 0x0000ffff47127812 */ /* 0x000fc600078ec0ff */
        /* <DEDUP_REMOVED lines=97> */
[--C-:B------:R-:W-:Y:S01]  /*a5eb0*/  PRMT R23, R21, 0x3340, R17.reuse ;  /* 0x0000334015177816 */ /* 0x100fe20000000011 */
[----:B------:R-:W4:Y:S01]  /*a5ec0*/  LDL.LU R7, [R1+0x2c00] ;  /* 0x002c000001077983 */ /* 0x000f220000300800 */
[----:B------:R-:W-:Y:S02]  /*a5ed0*/  SHF.R.U32.HI R233, RZ, 0x8, R17 ;  /* 0x00000008ffe97819 */ /* 0x000fe40000011611 */
[----:B------:R-:W-:Y:S02]  /*a5ee0*/  LOP3.LUT R181, R181, 0xffff, RZ, 0xc0, !PT ;  /* 0x0000ffffb5b57812 */ /* 0x000fe400078ec0ff */
[--C-:B------:R-:W-:Y:S02]  /*a5ef0*/  PRMT R17, R20, 0x3340, R16.reuse ;  /* 0x0000334014117816 */ /* 0x100fe40000000010 */
[----:B------:R-:W-:Y:S01]  /*a5f00*/  SHF.R.U32.HI R235, RZ, 0x8, R16 ;  /* 0x00000008ffeb7819 */ /* 0x000fe20000011610 */
[----:B------:R-:W-:Y:S01]  /*a5f10*/  STL [R1+0x234], R23 ;  /* 0x0002341701007387 */ /* 0x000fe20000100800 */
[----:B------:R-:W-:-:S02]  /*a5f20*/  SHF.R.U32.HI R16, RZ, 0x8, R18 ;  /* 0x00000008ff107819 */ /* 0x000fc40000011612 */
[----:B------:R-:W-:Y:S01]  /*a5f30*/  PRMT R18, R18, 0x3340, R181 ;  /* 0x0000334012127816 */ /* 0x000fe200000000b5 */
[----:B------:R0:W-:Y:S01]  /*a5f40*/  STL [R1+0x230], R17 ;  /* 0x0002301101007387 */ /* 0x0001e20000100800 */
[----:B------:R-:W-:Y:S02]  /*a5f50*/  LOP3.LUT R183, R183, 0xffff, RZ, 0xc0, !PT ;  /* 0x0000ffffb7b77812 */ /* 0x000fe400078ec0ff */
[----:B------:R-:W-:Y:S01]  /*a5f60*/  SHF.R.U32.HI R22, RZ, 0x8, R21 ;  /* 0x00000008ff167819 */ /* 0x000fe20000011615 */
[----:B------:R1:W-:Y:S01]  /*a5f70*/  STL [R1+0x24c], R18 ;  /* 0x00024c1201007387 */ /* 0x0003e20000100800 */
[----:B------:R-:W-:Y:S02]  /*a5f80*/  SHF.R.U32.HI R21, RZ, 0x8, R20 ;  /* 0x00000008ff157819 */ /* 0x000fe40000011614 */
[----:B0-----:R-:W-:Y:S02]  /*a5f90*/  SHF.R.U32.HI R17, RZ, 0x8, R181 ;  /* 0x00000008ff117819 */ /* 0x001fe400000116b5 */
[----:B------:R-:W-:-:S02]  /*a5fa0*/  SHF.R.U32.HI R20, RZ, 0x8, R19 ;  /* 0x00000008ff147819 */ /* 0x000fc40000011613 */
[----:B-1----:R-:W-:Y:S02]  /*a5fb0*/  LOP3.LUT R18, R16, 0xffff, RZ, 0xc0, !PT ;  /* 0x0000ffff10127812 */ /* 0x002fe400078ec0ff */
[----:B------:R-:W-:Y:S02]  /*a5fc0*/  LOP3.LUT R17, R17, 0xffff, RZ, 0xc0, !PT ;  /* 0x0000ffff11117812 */ /* 0x000fe400078ec0ff */
[----:B------:R-:W-:Y:S02]  /*a5fd0*/  PRMT R19, R19, 0x3340, R183 ;  /* 0x0000334013137816 */ /* 0x000fe400000000b7 */
[----:B------:R-:W-:Y:S02]  /*a5fe0*/  PRMT R17, R18, 0x3340, R17 ;  /* 0x0000334012117816 */ /* 0x000fe40000000011 */
[----:B------:R-:W-:Y:S02]  /*a5ff0*/  SHF.R.U32.HI R247, RZ, 0x8, R183 ;  /* 0x00000008fff77819 */ /* 0x000fe400000116b7 */
[----:B------:R-:W-:-:S02]  /*a6000*/  LOP3.LUT R16, R22, 0xffff, RZ, 0xc0, !PT ;  /* 0x0000ffff16107812 */ /* 0x000fc400078ec0ff */
[----:B------:R-:W-:Y:S01]  /*a6010*/  LOP3.LUT R233, R233, 0xffff, RZ, 0xc0, !PT ;  /* 0x0000ffffe9e97812 */ /* 0x000fe200078ec0ff */
[----:B------:R0:W-:Y:S01]  /*a6020*/  STL [R1+0x22c], R19 ;  /* 0x00022c1301007387 */ /* 0x0001e20000100800 */
[----:B------:R-:W-:Y:S02]  /*a6030*/  LOP3.LUT R20, R20, 0xffff, RZ, 0xc0, !PT ;  /* 0x0000ffff14147812 */ /* 0x000fe400078ec0ff */
[----:B------:R-:W-:Y:S01]  /*a6040*/  LOP3.LUT R247, R247, 0xffff, RZ, 0xc0, !PT ;  /* 0x0000fffff7f77812 */ /* 0x000fe200078ec0ff */
[----:B------:R2:W-:Y:S01]  /*a6050*/  STL [R1+0x2c], R17 ;  /* 0x00002c1101007387 */ /* 0x0005e20000100800 */
[----:B------:R-:W-:Y:S02]  /*a6060*/  LOP3.LUT R235, R235, 0xffff, RZ, 0xc0, !PT ;  /* 0x0000ffffebeb7812 */ /* 0x000fe400078ec0ff */
[----:B------:R-:W-:Y:S02]  /*a6070*/  PRMT R233, R16, 0x3340, R233 ;  /* 0x0000334010e97816 */ /* 0x000fe400000000e9 */
[----:B------:R-:W-:-:S02]  /*a6080*/  LOP3.LUT R16, R11, 0xffff, RZ, 0xc0, !PT ;  /* 0x0000ffff0b107812 */ /* 0x000fc400078ec0ff */
[----:B0-----:R-:W-:Y:S02]  /*a6090*/  LOP3.LUT R19, R21, 0xffff, RZ, 0xc0, !PT ;  /* 0x0000ffff15137812 */ /* 0x001fe400078ec0ff */
        /* <DEDUP_REMOVED lines=11> */
[----:B------:R-:W4:Y:S04]  /*a6150*/  LDL.LU R75, [R1+0x2a94] ;  /* 0x002a9400014b7983 */ /* 0x000f280000300800 */
[----:B------:R-:W4:Y:S04]  /*a6160*/  LDL.LU R73, [R1+0x29d4] ;  /* 0x0029d40001497983 */ /* 0x000f280000300800 */
[----:B------:R-:W4:Y:S01]  /*a6170*/  LDL.LU R71, [R1+0x7f0] ;  /* 0x0007f00001477983 */ /* 0x000f220000300800 */
[----:B------:R-:W-:Y:S02]  /*a6180*/  SHF.R.U32.HI R22, RZ, 0x8, R21 ;  /* 0x00000008ff167819 */ /* 0x000fe40000011615 */
[----:B------:R-:W-:-:S02]  /*a6190*/  PRMT R21, R21, 0x3340, R17 ;  /* 0x0000334015157816 */ /* 0x000fc40000000011 */
[----:B------:R-:W-:Y:S02]  /*a61a0*/  SHF.R.U32.HI R234, RZ, 0x8, R17 ;  /* 0x00000008ffea7819 */ /* 0x000fe40000011611 */
[----:B------:R-:W-:Y:S02]  /*a61b0*/  LOP3.LUT R185, R185, 0xffff, RZ, 0xc0, !PT ;  /* 0x0000ffffb9b97812 */ /* 0x000fe400078ec0ff */
[----:B------:R-:W-:Y:S02]  /*a61c0*/  SHF.R.U32.HI R17, RZ, 0x8, R20 ;  /* 0x00000008ff117819 */ /* 0x000fe40000011614 */
[--C-:B------:R-:W-:Y:S02]  /*a61d0*/  PRMT R20, R20, 0x3340, R16.reuse ;  /* 0x0000334014147816 */ /* 0x100fe40000000010 */
[----:B------:R-:W-:Y:S02]  /*a61e0*/  LOP3.LUT R184, R184, 0xffff, RZ, 0xc0, !PT ;  /* 0x0000ffffb8b87812 */ /* 0x000fe400078ec0ff */
[----:B------:R-:W-:Y:S01]  /*a61f0*/  SHF.R.U32.HI R246, RZ, 0x8, R16 ;  /* 0x00000008fff67819 */ /* 0x000fe20000011610 */
[----:B------:R0:W-:Y:S01]  /*a6200*/  STL [R1+0x210], R21 ;  /* 0x0002101501007387 */ /* 0x0001e20000100800 */
[----:B------:R-:W-:-:S03]  /*a6210*/  PRMT R16, R19, 0x3340, R185 ;  /* 0x0000334013107816 */ /* 0x000fc600000000b9 */
[----:B------:R1:W-:Y:S01]  /*a6220*/  STL [R1+0x20c], R20 ;  /* 0x00020c1401007387 */ /* 0x0003e20000100800 */
[----:B------:R-:W-:Y:S02]  /*a6230*/  LOP3.LUT R234, R234, 0xffff, RZ, 0xc0, !PT ;  /* 0x0000ffffeaea7812 */ /* 0x000fe400078ec0ff */
[----:B0-----:R-:W-:Y:S02]  /*a6240*/  SHF.R.U32.HI R21, RZ, 0x8, R19 ;  /* 0x00000008ff157819 */ /* 0x001fe40000011613 */
[----:B------:R-:W-:Y:S02]  /*a6250*/  SHF.R.U32.HI R19, RZ, 0x8, R184 ;  /* 0x00000008ff137819 */ /* 0x000fe400000116b8 */
[----:B-1----:R-:W-:Y:S01]  /*a6260*/  SHF.R.U32.HI R20, RZ, 0x8, R18 ;  /* 0x00000008ff147819 */ /* 0x002fe20000011612 */
[----:B------:R0:W-:Y:S01]  /*a6270*/  STL [R1+0x200], R16 ;  /* 0x0002001001007387 */ /* 0x0001e20000100800 */
[----:B------:R-:W-:Y:S02]  /*a6280*/  LOP3.LUT R19, R19, 0xffff, RZ, 0xc0, !PT ;  /* 0x0000ffff13137812 */ /* 0x000fe400078ec0ff */
[----:B------:R-:W-:-:S02]  /*a6290*/  LOP3.LUT R20, R20, 0xffff, RZ, 0xc0, !PT ;  /* 0x0000ffff14147812 */ /* 0x000fc400078ec0ff */
[----:B------:R-:W-:Y:S02]  /*a62a0*/  PRMT R18, R18, 0x3340, R184 ;  /* 0x0000334012127816 */ /* 0x000fe400000000b8 */
[----:B0-----:R-:W-:Y:S02]  /*a62b0*/  LOP3.LUT R16, R22, 0xffff, RZ, 0xc0, !PT ;  /* 0x0000ffff16107812 */ /* 0x001fe400078ec0ff */
[----:B------:R-:W-:Y:S02]  /*a62c0*/  SHF.R.U32.HI R252, RZ, 0x8, R185 ;  /* 0x00000008fffc7819 */ /* 0x000fe400000116b9 */
[----:B------:R-:W-:Y:S02]  /*a62d0*/  PRMT R234, R16, 0x3340, R234 ;  /* 0x0000334010ea7816 */ /* 0x000fe400000000ea */
[----:B------:R-:W-:Y:S01]  /*a62e0*/  PRMT R16, R20, 0x3340, R19 ;  /* 0x0000334014107816 */ /* 0x000fe20000000013 */
[----:B------:R0:W-:Y:S01]  /*a62f0*/  STL [R1+0x1fc], R18 ;  /* 0x0001fc1201007387 */ /* 0x0001e20000100800 */
[----:B------:R-:W-:-:S02]  /*a6300*/  LOP3.LUT R252, R252, 0xffff, RZ, 0xc0, !PT ;  /* 0x0000fffffcfc7812 */ /* 0x000fc400078ec0ff */
[----:B------:R-:W-:Y:S01]  /*a6310*/  LOP3.LUT R17, R17, 0xffff, RZ, 0xc0, !PT ;  /* 0x0000ffff11117812 */ /* 0x000fe200078ec0ff */
[----:B------:R1:W-:Y:S01]  /*a6320*/  STL [R1], R16 ;  /* 0x0000001001007387 */ /* 0x0003e20000100800 */
[----:B------:R-:W-:Y:S02]  /*a6330*/  LOP3.LUT R246, R246, 0xffff, RZ, 0xc0, !PT ;  /* 0x0000fffff6f67812 */ /* 0x000fe400078ec0ff */
[----:B0-----:R-:W-:Y:S02]  /*a6340*/  LOP3.LUT R18, R21, 0xffff, RZ, 0xc0, !PT ;  /* 0x0000ffff15127812 */ /* 0x001fe400078ec0ff */
[----:B------:R-:W-:Y:S02]  /*a6350*/  PRMT R246, R17, 0x3340, R246 ;  /* 0x0000334011f67816 */ /* 0x000fe400000000f6 */
[----:B------:R-:W-:Y:S02]  /*a6360*/  PRMT R252, R18, 0x3340, R252 ;  /* 0x0000334012fc7816 */ /* 0x000fe400000000fc */
[----:B------:R-:W-:-:S02]  /*a6370*/  LOP3.LUT R17, R7, 0xffff, RZ, 0xc0, !PT ;  /* 0x0000ffff07117812 */ /* 0x000fc400078ec0ff */
[----:B--2---:R-:W-:Y:S02]  /*a6380*/  LOP3.LUT R18, R0, 0xffff, RZ, 0xc0, !PT ;  /* 0x0000ffff00127812 */ /* 0x004fe400078ec0ff */
[----:B---3--:R-:W-:Y:S02]  /*a6390*/  LOP3.LUT R22, R77, 0xffff, RZ, 0xc0, !PT ;  /* 0x0000ffff4d167812 */ /* 0x008fe400078ec0ff */
[----:B------:R-:W2:Y:S01]  /*a63a0*/  LDL.LU R77, [R1+0x2aa4] ;  /* 0x002aa400014d7983 */ /* 0x000ea20000300800 */
[----:B----4-:R-:W-:-:S03]  /*a63b0*/  LOP3.LUT R21, R75, 0xffff, RZ, 0xc0, !PT ;  /* 0x0000ffff4b157812 */ /* 0x010fc600078ec0ff */
[----:B------:R-:W3:Y:S01]  /*a63c0*/  LDL.LU R75, [R1+0x2aa0] ;  /* 0x002aa000014b7983 */ /* 0x000ee20000300800 */
[----:B------:R-:W-:-:S03]  /*a63d0*/  LOP3.LUT R20, R73, 0xffff, RZ, 0xc0, !PT ;  /* 0x0000ffff49147812 */ /* 0x000fc600078ec0ff */
[----:B------:R-:W4:Y:S01]  /*a63e0*/  LDL.LU R73, [R1+0x29e4] ;  /* 0x0029e40001497983 */ /* 0x000f220000300800 */
[----:B------:R-:W-:-:S03]  /*a63f0*/  LOP3.LUT R19, R71, 0xffff, RZ, 0xc0, !PT ;  /* 0x0000ffff47137812 */ /* 0x000fc600078ec0ff */
[----:B------:R-:W4:Y:S04]  /*a6400*/  LDL.LU R71, [R1+0x29e0] ;  /* 0x0029e00001477983 */ /* 0x000f280000300800 */
[----:B------:R-:W4:Y:S04]  /*a6410*/  LDL.LU R0, [R1+0x2bf4] ;  /* 0x002bf40001007983 */ /* 0x000f280000300800 */
[----:B------:R-:W4:Y:S01]  /*a6420*/  LDL.LU R7, [R1+0x2bf0] ;  /* 0x002bf00001077983 */ /* 0x000f220000300800 */
[----:B------:R-:W-:Y:S02]  /*a6430*/  LOP3.LUT R23, R79, 0xffff, RZ, 0xc0, !PT ;  /* 0x0000ffff4f177812 */ /* 0x000fe400078ec0ff */
[----:B-1----:R-:W-:-:S02]  /*a6440*/  LOP3.LUT R16, R8, 0xffff, RZ, 0xc0, !PT ;  /* 0x0000ffff08107812 */ /* 0x002fc400078ec0ff */
[----:B------:R-:W-:Y:S01]  /*a6450*/  SHF.R.U32.HI R24, RZ, 0x8, R23 ;  /* 0x00000008ff187819 */ /* 0x000fe20000011617 */
[----:B------:R-:W4:Y:S01]  /*a6460*/  LDL.LU R8, [R1+0x2bec] ;  /* 0x002bec0001087983 */ /* 0x000f220000300800 */
[--C-:B------:R-:W-:Y:S02]  /*a6470*/  PRMT R25, R23, 0x3340, R19.reuse ;  /* 0x0000334017197816 */ /* 0x100fe40000000013 */
[----:B------:R-:W-:Y:S02]  /*a6480*/  SHF.R.U32.HI R228, RZ, 0x8, R19 ;  /* 0x00000008ffe47819 */ /* 0x000fe40000011613 */
[----:B------:R-:W-:Y:S02]  /*a6490*/  SHF.R.U32.HI R23, RZ, 0x8, R22 ;  /* 0x00000008ff177819 */ /* 0x000fe40000011616 */
[----:B------:R-:W-:Y:S02]  /*a64a0*/  PRMT R22, R22, 0x3340, R18 ;  /* 0x0000334016167816 */ /* 0x000fe40000000012 */
[----:B------:R-:W-:-:S02]  /*a64b0*/  SHF.R.U32.HI R19, RZ, 0x8, R21 ;  /* 0x00000008ff137819 */ /* 0x000fc40000011615 */
[--C-:B------:R-:W-:Y:S02]  /*a64c0*/  PRMT R21, R21, 0x3340, R17.reuse ;  /* 0x0000334015157816 */ /* 0x100fe40000000011 */
[----:B------:R-:W-:Y:S02]  /*a64d0*/  SHF.R.U32.HI R222, RZ, 0x8, R17 ;  /* 0x00000008ffde7819 */ /* 0x000fe40000011611 */
[----:B------:R-:W-:Y:S01]  /*a64e0*/  PRMT R17, R20, 0x3340, R16 ;  /* 0x0000334014117816 */ /* 0x000fe20000000010 */
[----:B------:R-:W-:Y:S04]  /*a64f0*/  STL [R1+0x1c4], R25 ;  /* 0x0001c41901007387 */ /* 0x000fe80000100800 */
[----:B------:R-:W-:Y:S01]  /*a6500*/  STL [R1+0x1c0], R22 ;  /* 0x0001c01601007387 */ /* 0x000fe20000100800 */
[----:B------:R-:W-:-:S03]  /*a6510*/  LOP3.LUT R228, R228, 0xffff, RZ, 0xc0, !PT ;  /* 0x0000ffffe4e47812 */ /* 0x000fc600078ec0ff */
[----:B------:R-:W-:Y:S04]  /*a6520*/  STL [R1+0x1b8], R21 ;  /* 0x0001b81501007387 */ /* 0x000fe80000100800 */
[----:B------:R0:W-:Y:S01]  /*a6530*/  STL [R1+0x1b4], R17 ;  /* 0x0001b41101007387 */ /* 0x0001e20000100800 */
[----:B------:R-:W-:Y:S02]  /*a6540*/  SHF.R.U32.HI R223, RZ, 0x8, R16 ;  /* 0x00000008ffdf7819 */ /* 0x000fe40000011610 */
[----:B------:R-:W-:Y:S02]  /*a6550*/  LOP3.LUT R16, R23, 0xffff, RZ, 0xc0, !PT ;  /* 0x0000ffff17107812 */ /* 0x000fe400078ec0ff */
[----:B0-----:R-:W-:Y:S02]  /*a6560*/  LOP3.LUT R17, R19, 0xffff, RZ, 0xc0, !PT ;  /* 0x0000ffff13117812 */ /* 0x001fe400078ec0ff */
[----:B------:R-:W-:-:S04]  /*a6570*/  LOP3.LUT R19, R24, 0xffff, RZ, 0xc0, !PT ;  /* 0x0000ffff18137812 */ /* 0x000fc800078ec0ff */
[----:B------:R-:W-:Y:S02]  /*a6580*/  PRMT R228, R19, 0x3340, R228 ;  /* 0x0000334013e47816 */ /* 0x000fe400000000e4 */
[----:B------:R-:W-:Y:S02]  /*a6590*/  SHF.R.U32.HI R221, RZ, 0x8, R18 ;  /* 0x00000008ffdd7819 */ /* 0x000fe40000011612 */
[----:B------:R-:W-:Y:S02]  /*a65a0*/  SHF.R.U32.HI R18, RZ, 0x8, R20 ;  /* 0x00000008ff127819 */ /* 0x000fe40000011614 */
[----:B--2---:R-:W-:Y:S02]  /*a65b0*/  LOP3.LUT R23, R77, 0xffff, RZ, 0xc0, !PT ;  /* 0x0000ffff4d177812 */ /* 0x004fe400078ec0ff */
[----:B---3--:R-:W-:Y:S02]  /*a65c0*/  LOP3.LUT R22, R75, 0xffff, RZ, 0xc0, !PT ;  /* 0x0000ffff4b167812 */ /* 0x008fe400078ec0ff */
[----:B----4-:R-:W-:-:S02]  /*a65d0*/  LOP3.LUT R21, R73, 0xffff, RZ, 0xc0, !PT ;  /* 0x0000ffff49157812 */ /* 0x010fc400078ec0ff */
[----:B------:R-:W-:Y:S02]  /*a65e0*/  LOP3.LUT R20, R71, 0xffff, RZ, 0xc0, !PT ;  /* 0x0000ffff47147812 */ /* 0x000fe400078ec0ff */
[----:B------:R-:W-:Y:S02]  /*a65f0*/  LOP3.LUT R19, R7, 0xffff, RZ, 0xc0, !PT ;  /* 0x0000ffff07137812 */ /* 0x000fe400078ec0ff */
[----:B------:R-:W2:Y:S04]  /*a6600*/  LDL.LU R7, [R1+0x2be8] ;  /* 0x002be80001077983 */ /* 0x000ea80000300800 */
[----:B------:R-:W3:Y:S04]  /*a6610*/  LDL.LU R77, [R1+0x2aac] ;  /* 0x002aac00014d7983 */ /* 0x000ee80000300800 */
[----:B------:R-:W4:Y:S04]  /*a6620*/  LDL.LU R75, [R1+0x2aa8] ;  /* 0x002aa800014b7983 */ /* 0x000f280000300800 */
[----:B------:R-:W4:Y:S04]  /*a6630*/  LDL.LU R73, [R1+0x29f4] ;  /* 0x0029f40001497983 */ /* 0x000f280000300800 */
[----:B------:R-:W4:Y:S01]  /*a6640*/  LDL.LU R71, [R1+0x29f0] ;  /* 0x0029f00001477983 */ /* 0x000f220000300800 */
[----:B------:R-:W-:-:S02]  /*a6650*/  LOP3.LUT R18, R18, 0xffff, RZ, 0xc0, !PT ;  /* 0x0000ffff12127812 */ /* 0x000fc400078ec0ff */
[----:B------:R-:W-:Y:S02]  /*a6660*/  LOP3.LUT R223, R223, 0xffff, RZ, 0xc0, !PT ;  /* 0x0000ffffdfdf7812 */ /* 0x000fe400078ec0ff */
[----:B------:R-:W-:Y:S02]  /*a6670*/  LOP3.LUT R222, R222, 0xffff, RZ, 0xc0, !PT ;  /* 0x0000ffffdede7812 */ /* 0x000fe400078ec0ff */
[----:B------:R-:W-:Y:S02]  /*a6680*/  LOP3.LUT R221, R221, 0xffff, RZ, 0xc0, !PT ;  /* 0x0000ffffdddd7812 */ /* 0x000fe400078ec0ff */
[----:B------:R-:W-:Y:S02]  /*a6690*/  PRMT R223, R18, 0x3340, R223 ;  /* 0x0000334012df7816 */ /* 0x000fe400000000df */
[----:B------:R-:W-:Y:S02]  /*a66a0*/  PRMT R222, R17, 0x3340, R222 ;  /* 0x0000334011de7816 */ /* 0x000fe400000000de */
[----:B------:R-:W-:-:S02]  /*a66b0*/  LOP3.LUT R18, R11, 0xffff, RZ, 0xc0, !PT ;  /* 0x0000ffff0b127812 */ /* 0x000fc400078ec0ff */
[----:B------:R-:W-:Y:S01]  /*a66c0*/  PRMT R221, R16, 0x3340, R221 ;  /* 0x0000334010dd7816 */ /* 0x000fe200000000dd */
[----:B------:R-:W4:Y:S01]  /*a66d0*/  LDL.LU R11, [R1+0x2be4] ;  /* 0x002be400010b7983 */ /* 0x000f220000300800 */
[----:B------:R-:W-:Y:S02]  /*a66e0*/  LOP3.LUT R17, R3, 0xffff, RZ, 0xc0, !PT ;  /* 0x0000ffff03117812 */ /* 0x000fe400078ec0ff */
[----:B------:R-:W-:Y:S01]  /*a66f0*/  LOP3.LUT R16, R6, 0xffff, RZ, 0xc0, !PT ;  /* 0x0000ffff06107812 */ /* 0x000fe200078ec0ff */
[----:B------:R-:W4:Y:S01]  /*a6700*/  LDL.LU R3, [R1+0x2be0] ;  /* 0x002be00001037983 */ /* 0x000f220000300800 */
[----:B------:R-:W-:Y:S02]  /*a6710*/  SHF.R.U32.HI R24, RZ, 0x8, R23 ;  /* 0x00000008ff187819 */ /* 0x000fe40000011617 */
[--C-:B------:R-:W-:Y:S01]  /*a6720*/  PRMT R25, R23, 0x3340, R19.reuse ;  /* 0x0000334017197816 */ /* 0x100fe20000000013 */
[----:B------:R-:W4:Y:S01]  /*a6730*/  LDL.LU R6, [R1+0x2bdc] ;  /* 0x002bdc0001067983 */ /* 0x000f220000300800 */
[----:B------:R-:W-:-:S02]  /*a6740*/  SHF.R.U32.HI R213, RZ, 0x8, R19 ;  /* 0x00000008ffd57819 */ /* 0x000fc40000011613 */
[----:B------:R-:W-:Y:S02]  /*a6750*/  SHF.R.U32.HI R23, RZ, 0x8, R22 ;  /* 0x00000008ff177819 */ /* 0x000fe40000011616 */
[----:B------:R-:W-:Y:S02]  /*a6760*/  PRMT R22, R22, 0x3340, R18 ;  /* 0x0000334016167816 */ /* 0x000fe40000000012 */
[----:B------:R-:W-:Y:S02]  /*a6770*/  SHF.R.U32.HI R19, RZ, 0x8, R21 ;  /* 0x00000008ff137819 */ /* 0x000fe40000011615 */
        /* <DEDUP_REMOVED lines=16> */
[----:B------:R-:W2:Y:S01]  /*a6880*/  LDL.LU R7, [R1+0x2bd8] ;  /* 0x002bd80001077983 */ /* 0x000ea20000300800 */
[----:B---3--:R-:W-:-:S03]  /*a6890*/  LOP3.LUT R23, R77, 0xffff, RZ, 0xc0, !PT ;  /* 0x0000ffff4d177812 */ /* 0x008fc600078ec0ff */
[----:B------:R-:W3:Y:S01]  /*a68a0*/  LDL.LU R77, [R1+0x2abc] ;  /* 0x002abc00014d7983 */ /* 0x000ee20000300800 */
[----:B----4-:R-:W-:-:S03]  /*a68b0*/  LOP3.LUT R22, R75, 0xffff, RZ, 0xc0, !PT ;  /* 0x0000ffff4b167812 */ /* 0x010fc600078ec0ff */
[----:B------:R-:W4:Y:S01]  /*a68c0*/  LDL.LU R75, [R1+0x2a38] ;  /* 0x002a3800014b7983 */ /* 0x000f220000300800 */
[----:B------:R-:W-:-:S03]  /*a68d0*/  LOP3.LUT R21, R73, 0xffff, RZ, 0xc0, !PT ;  /* 0x0000ffff49157812 */ /* 0x000fc600078ec0ff */
[----:B------:R-:W2:Y:S01]  /*a68e0*/  LDL.LU R73, [R1+0x2a34] ;  /* 0x002a340001497983 */ /* 0x000ea20000300800 */
[----:B------:R-:W-:-:S03]  /*a68f0*/  LOP3.LUT R20, R71, 0xffff, RZ, 0xc0, !PT ;  /* 0x0000ffff47147812 */ /* 0x000fc600078ec0ff */
[----:B------:R-:W2:Y:S01]  /*a6900*/  LDL.LU R71, [R1+0x2a18] ;  /* 0x002a180001477983 */ /* 0x000ea20000300800 */
[----:B------:R-:W-:Y:S02]  /*a6910*/  LOP3.LUT R230, R230, 0xffff, RZ, 0xc0, !PT ;  /* 0x0000ffffe6e67812 */ /* 0x000fe400078ec0ff */
[----:B------:R-:W-:Y:S02]  /*a6920*/  LOP3.LUT R229, R229, 0xffff, RZ, 0xc0, !PT ;  /* 0x0000ffffe5e57812 */ /* 0x000fe400078ec0ff */
[----:B------:R-:W-:Y:S02]  /*a6930*/  LOP3.LUT R18, R18, 0xffff, RZ, 0xc0, !PT ;  /* 0x0000ffff12127812 */ /* 0x000fe400078ec0ff */
[----:B------:R-:W-:Y:S02]  /*a6940*/  LOP3.LUT R231, R231, 0xffff, RZ, 0xc0, !PT ;  /* 0x0000ffffe7e77812 */ /* 0x000fe400078ec0ff */
[----:B------:R-:W-:Y:S02]  /*a6950*/  PRMT R230, R17, 0x3340, R230 ;  /* 0x0000334011e67816 */ /* 0x000fe400000000e6 */
[----:B------:R-:W-:-:S02]  /*a6960*/  PRMT R229, R16, 0x3340, R229 ;  /* 0x0000334010e57816 */ /* 0x000fc400000000e5 */
[----:B------:R-:W-:Y:S02]  /*a6970*/  LOP3.LUT R17, R4, 0xffff, RZ, 0xc0, !PT ;  /* 0x0000ffff04117812 */ /* 0x000fe400078ec0ff */
[----:B------:R-:W-:Y:S02]  /*a6980*/  LOP3.LUT R16, R5, 0xffff, RZ, 0xc0, !PT ;  /* 0x0000ffff05107812 */ /* 0x000fe400078ec0ff */
[--C-:B------:R-:W-:Y:S02]  /*a6990*/  PRMT R25, R23, 0x3340, R19.reuse ;  /* 0x0000334017197816 */ /* 0x100fe40000000013 */
[----:B------:R-:W-:Y:S02]  /*a69a0*/  SHF.R.U32.HI R215, RZ, 0x8, R19 ;  /* 0x00000008ffd77819 */ /* 0x000fe40000011613 */
[----:B------:R-:W-:Y:S02]  /*a69b0*/  PRMT R231, R18, 0x3340, R231 ;  /* 0x0000334012e77816 */ /* 0x000fe400000000e7 */
[----:B------:R-:W-:-:S02]  /*a69c0*/  SHF.R.U32.HI R19, RZ, 0x8, R21 ;  /* 0x00000008ff137819 */ /* 0x000fc40000011615 */
[----:B------:R-:W-:Y:S02]  /*a69d0*/  LOP3.LUT R18, R0, 0xffff, RZ, 0xc0, !PT ;  /* 0x0000ffff00127812 */ /* 0x000fe400078ec0ff */
[--C-:B------:R-:W-:Y:S01]  /*a69e0*/  PRMT R21, R21, 0x3340, R17.reuse ;  /* 0x0000334015157816 */ /* 0x100fe20000000011 */
[----:B------:R-:W2:Y:S01]  /*a69f0*/  LDL.LU R0, [R1+0x2bd4] ;  /* 0x002bd40001007983 */ /* 0x000ea20000300800 */
[----:B------:R-:W-:Y:S02]  /*a6a00*/  SHF.R.U32.HI R219, RZ, 0x8, R17 ;  /* 0x00000008ffdb7819 */ /* 0x000fe40000011611 */
[----:B------:R-:W-:Y:S01]  /*a6a10*/  PRMT R17, R20, 0x3340, R16 ;  /* 0x0000334014117816 */ /* 0x000fe20000000010 */
[----:B------:R-:W2:Y:S01]  /*a6a20*/  LDL.LU R4, [R1+0x2bd0] ;  /* 0x002bd00001047983 */ /* 0x000ea20000300800 */
[----:B------:R-:W-:-:S03]  /*a6a30*/  SHF.R.U32.HI R24, RZ, 0x8, R23 ;  /* 0x00000008ff187819 */ /* 0x000fc60000011617 */
[----:B------:R-:W2:Y:S04]  /*a6a40*/  LDL.LU R5, [R1+0x2bcc] ;  /* 0x002bcc0001057983 */ /* 0x000ea80000300800 */
[----:B------:R-:W-:Y:S01]  /*a6a50*/  STL [R1+0x90], R25 ;  /* 0x0000901901007387 */ /* 0x000fe20000100800 */
[----:B------:R-:W-:-:S03]  /*a6a60*/  LOP3.LUT R215, R215, 0xffff, RZ, 0xc0, !PT ;  /* 0x0000ffffd7d77812 */ /* 0x000fc600078ec0ff */
[----:B------:R-:W-:Y:S01]  /*a6a70*/  STL [R1+0x154], R21 ;  /* 0x0001541501007387 */ /* 0x000fe20000100800 */
[----:B------:R-:W-:-:S03]  /*a6a80*/  SHF.R.U32.HI R23, RZ, 0x8, R22 ;  /* 0x00000008ff177819 */ /* 0x000fc60000011616 */
[----:B------:R0:W-:Y:S01]  /*a6a90*/  STL [R1+0x150], R17 ;  /* 0x0001501101007387 */ /* 0x0001e20000100800 */
[----:B------:R-:W-:Y:S02]  /*a6aa0*/  SHF.R.U32.HI R220, RZ, 0x8, R16 ;  /* 0x00000008ffdc7819 */ /* 0x000fe40000011610 */
[----:B------:R-:W-:Y:S02]  /*a6ab0*/  LOP3.LUT R16, R23, 0xffff, RZ, 0xc0, !PT ;  /* 0x0000ffff17107812 */ /* 0x000fe400078ec0ff */
[----:B0-----:R-:W-:Y:S02]  /*a6ac0*/  LOP3.LUT R17, R19, 0xffff, RZ, 0xc0, !PT ;  /* 0x0000ffff13117812 */ /* 0x001fe400078ec0ff */
[----:B------:R-:W-:Y:S02]  /*a6ad0*/  LOP3.LUT R19, R24, 0xffff, RZ, 0xc0, !PT ;  /* 0x0000ffff18137812 */ /* 0x000fe400078ec0ff */
[----:B------:R-:W-:Y:S02]  /*a6ae0*/  PRMT R227, R22, 0x3340, R18 ;  /* 0x0000334016e37816 */ /* 0x000fe40000000012 */
[----:B------:R-:W-:-:S02]  /*a6af0*/  PRMT R215, R19, 0x3340, R215 ;  /* 0x0000334013d77816 */ /* 0x000fc400000000d7 */
[----:B------:R-:W-:Y:S02]  /*a6b00*/  LOP3.LUT R19, R8, 0xffff, RZ, 0xc0, !PT ;  /* 0x0000ffff08137812 */ /* 0x000fe400078ec0ff */
[----:B------:R-:W2:Y:S01]  /*a6b10*/  LDL.LU R8, [R1+0x2bc8] ;  /* 0x002bc80001087983 */ /* 0x000ea20000300800 */
[----:B------:R-:W-:Y:S02]  /*a6b20*/  SHF.R.U32.HI R214, RZ, 0x8, R18 ;  /* 0x00000008ffd67819 */ /* 0x000fe40000011612 */
[----:B------:R-:W-:Y:S02]  /*a6b30*/  SHF.R.U32.HI R18, RZ, 0x8, R20 ;  /* 0x00000008ff127819 */ /* 0x000fe40000011614 */
[----:B---3--:R-:W-:Y:S02]  /*a6b40*/  LOP3.LUT R23, R77, 0xffff, RZ, 0xc0, !PT ;  /* 0x0000ffff4d177812 */ /* 0x008fe400078ec0ff */
[----:B------:R-:W3:Y:S01]  /*a6b50*/  LDL.LU R77, [R1+0x2a78] ;  /* 0x002a7800014d7983 */ /* 0x000ee20000300800 */
[----:B----4-:R-:W-:-:S03]  /*a6b60*/  LOP3.LUT R22, R75, 0xffff, RZ, 0xc0, !PT ;  /* 0x0000ffff4b167812 */ /* 0x010fc600078ec0ff */
[----:B------:R-:W4:Y:S01]  /*a6b70*/  LDL.LU R75, [R1+0x2a54] ;  /* 0x002a5400014b7983 */ /* 0x000f220000300800 */
[----:B--2---:R-:W-:-:S03]  /*a6b80*/  LOP3.LUT R21, R73, 0xffff, RZ, 0xc0, !PT ;  /* 0x0000ffff49157812 */ /* 0x004fc600078ec0ff */
[----:B------:R-:W2:Y:S01]  /*a6b90*/  LDL.LU R73, [R1+0x2a30] ;  /* 0x002a300001497983 */ /* 0x000ea20000300800 */
[----:B------:R-:W-:-:S03]  /*a6ba0*/  LOP3.LUT R20, R71, 0xffff, RZ, 0xc0, !PT ;  /* 0x0000ffff47147812 */ /* 0x000fc600078ec0ff */
[----:B------:R-:W2:Y:S01]  /*a6bb0*/  LDL.LU R71, [R1+0x2a14] ;  /* 0x002a140001477983 */ /* 0x000ea20000300800 */
[----:B------:R-:W-:Y:S02]  /*a6bc0*/  LOP3.LUT R214, R214, 0xffff, RZ, 0xc0, !PT ;  /* 0x0000ffffd6d67812 */ /* 0x000fe400078ec0ff */
[----:B------:R-:W-:Y:S02]  /*a6bd0*/  LOP3.LUT R219, R219, 0xffff, RZ, 0xc0, !PT ;  /* 0x0000ffffdbdb7812 */ /* 0x000fe400078ec0ff */
[----:B------:R-:W-:Y:S02]  /*a6be0*/  PRMT R214, R16, 0x3340, R214 ;  /* 0x0000334010d67816 */ /* 0x000fe400000000d6 */
[----:B------:R-:W-:Y:S02]  /*a6bf0*/  LOP3.LUT R16, R14, 0xffff, RZ, 0xc0, !PT ;  /* 0x0000ffff0e107812 */ /* 0x000fe400078ec0ff */
[----:B------:R-:W-:Y:S02]  /*a6c00*/  PRMT R219, R17, 0x3340, R219 ;  /* 0x0000334011db7816 */ /* 0x000fe400000000db */
[----:B------:R-:W-:-:S02]  /*a6c10*/  LOP3.LUT R17, R9, 0xffff, RZ, 0xc0, !PT ;  /* 0x0000ffff09117812 */ /* 0x000fc400078ec0ff */
[----:B------:R-:W-:Y:S02]  /*a6c20*/  LOP3.LUT R18, R18, 0xffff, RZ, 0xc0, !PT ;  /* 0x0000ffff12127812 */ /* 0x000fe400078ec0ff */
[----:B------:R-:W-:Y:S02]  /*a6c30*/  LOP3.LUT R220, R220, 0xffff, RZ, 0xc0, !PT ;  /* 0x0000ffffdcdc7812 */ /* 0x000fe400078ec0ff */
[--C-:B------:R-:W-:Y:S02]  /*a6c40*/  PRMT R226, R23, 0x3340, R19.reuse ;  /* 0x0000334017e27816 */ /* 0x100fe40000000013 */
[----:B------:R-:W-:Y:S02]  /*a6c50*/  SHF.R.U32.HI R216, RZ, 0x8, R19 ;  /* 0x00000008ffd87819 */ /* 0x000fe40000011613 */
[----:B------:R-:W-:Y:S02]  /*a6c60*/  SHF.R.U32.HI R19, RZ, 0x8, R20 ;  /* 0x00000008ff137819 */ /* 0x000fe40000011614 */
[----:B------:R-:W-:-:S02]  /*a6c70*/  SHF.R.U32.HI R232, RZ, 0x8, R16 ;  /* 0x00000008ffe87819 */ /* 0x000fc40000011610 */
[--C-:B------:R-:W-:Y:S02]  /*a6c80*/  PRMT R224, R21, 0x3340, R17.reuse ;  /* 0x0000334015e07816 */ /* 0x100fe40000000011 */
[----:B------:R-:W-:Y:S02]  /*a6c90*/  SHF.R.U32.HI R218, RZ, 0x8, R17 ;  /* 0x00000008ffda7819 */ /* 0x000fe40000011611 */
[----:B------:R-:W-:Y:S02]  /*a6ca0*/  PRMT R220, R18, 0x3340, R220 ;  /* 0x0000334012dc7816 */ /* 0x000fe400000000dc */
[----:B------:R-:W-:Y:S02]  /*a6cb0*/  PRMT R17, R20, 0x3340, R16 ;  /* 0x0000334014117816 */ /* 0x000fe40000000010 */
[----:B------:R-:W-:Y:S02]  /*a6cc0*/  LOP3.LUT R18, R2, 0xffff, RZ, 0xc0, !PT ;  /* 0x0000ffff02127812 */ /* 0x000fe400078ec0ff */
[----:B------:R-:W-:Y:S01]  /*a6cd0*/  SHF.R.U32.HI R24, RZ, 0x8, R23 ;  /* 0x00000008ff187819 */ /* 0x000fe20000011617 */
[----:B------:R-:W2:Y:S01]  /*a6ce0*/  LDL.LU R2, [R1+0x2bc4] ;  /* 0x002bc40001027983 */ /* 0x000ea20000300800 */
[----:B------:R-:W-:-:S02]  /*a6cf0*/  LOP3.LUT R19, R19, 0xffff, RZ, 0xc0, !PT ;  /* 0x0000ffff13137812 */ /* 0x000fc400078ec0ff */
[----:B------:R-:W-:Y:S01]  /*a6d00*/  LOP3.LUT R232, R232, 0xffff, RZ, 0xc0, !PT ;  /* 0x0000ffffe8e87812 */ /* 0x000fe200078ec0ff */
[----:B------:R-:W2:Y:S01]  /*a6d10*/  LDL.LU R9, [R1+0x2bc0] ;  /* 0x002bc00001097983 */ /* 0x000ea20000300800 */
[----:B------:R-:W-:Y:S02]  /*a6d20*/  SHF.R.U32.HI R23, RZ, 0x8, R22 ;  /* 0x00000008ff177819 */ /* 0x000fe40000011616 */
[----:B------:R-:W-:Y:S01]  /*a6d30*/  PRMT R232, R19, 0x3340, R232 ;  /* 0x0000334013e87816 */ /* 0x000fe200000000e8 */
[----:B------:R-:W2:Y:S01]  /*a6d40*/  LDL.LU R14, [R1+0x2bbc] ;  /* 0x002bbc00010e7983 */ /* 0x000ea20000300800 */
[----:B------:R-:W-:-:S03]  /*a6d50*/  LOP3.LUT R19, R236, 0xffff, RZ, 0xc0, !PT ;  /* 0x0000ffffec137812 */ /* 0x000fc600078ec0ff */
[----:B------:R0:W-:Y:S01]  /*a6d60*/  STL [R1+0x148], R17 ;  /* 0x0001481101007387 */ /* 0x0001e20000100800 */
[--C-:B------:R-:W-:Y:S02]  /*a6d70*/  PRMT R225, R22, 0x3340, R18.reuse ;  /* 0x0000334016e17816 */ /* 0x100fe40000000012 */
[----:B------:R-:W-:Y:S01]  /*a6d80*/  SHF.R.U32.HI R217, RZ, 0x8, R18 ;  /* 0x00000008ffd97819 */ /* 0x000fe20000011612 */
[----:B------:R-:W2:Y:S01]  /*a6d90*/  LDL.LU R236, [R1+0x2bb8] ;  /* 0x002bb80001ec7983 */ /* 0x000ea20000300800 */
[----:B------:R-:W-:Y:S02]  /*a6da0*/  SHF.R.U32.HI R18, RZ, 0x8, R21 ;  /* 0x00000008ff127819 */ /* 0x000fe40000011615 */
[----:B0-----:R-:W-:Y:S02]  /*a6db0*/  LOP3.LUT R17, R23, 0xffff, RZ, 0xc0, !PT ;  /* 0x0000ffff17117812 */ /* 0x001fe400078ec0ff */
        /* <DEDUP_REMOVED lines=10> */
[----:B------:R-:W-:Y:S02]  /*a6e60*/  LOP3.LUT R217, R217, 0xffff, RZ, 0xc0, !PT ;  /* 0x0000ffffd9d97812 */ /* 0x000fe400078ec0ff */
[----:B------:R-:W-:Y:S02]  /*a6e70*/  PRMT R218, R18, 0x3340, R218 ;  /* 0x0000334012da7816 */ /* 0x000fe400000000da */
[----:B------:R-:W-:Y:S02]  /*a6e80*/  LOP3.LUT R18, R238, 0xffff, RZ, 0xc0, !PT ;  /* 0x0000ffffee127812 */ /* 0x000fe400078ec0ff */
[----:B------:R-:W-:Y:S01]  /*a6e90*/  LOP3.LUT R16, R24, 0xffff, RZ, 0xc0, !PT ;  /* 0x0000ffff18107812 */ /* 0x000fe200078ec0ff */
[----:B------:R-:W2:Y:S01]  /*a6ea0*/  LDL.LU R238, [R1+0x2bb4] ;  /* 0x002bb40001ee7983 */ /* 0x000ea20000300800 */
[----:B------:R-:W-:-:S02]  /*a6eb0*/  LOP3.LUT R216, R216, 0xffff, RZ, 0xc0, !PT ;  /* 0x0000ffffd8d87812 */ /* 0x000fc400078ec0ff */
[----:B------:R-:W-:Y:S02]  /*a6ec0*/  SHF.R.U32.HI R27, RZ, 0x8, R23 ;  /* 0x00000008ff1b7819 */ /* 0x000fe40000011617 */
[----:B------:R-:W-:Y:S02]  /*a6ed0*/  PRMT R23, R23, 0x3340, R19 ;  /* 0x0000334017177816 */ /* 0x000fe40000000013 */
[----:B------:R-:W-:Y:S02]  /*a6ee0*/  SHF.R.U32.HI R26, RZ, 0x8, R22 ;  /* 0x00000008ff1a7819 */ /* 0x000fe40000011616 */
[----:B------:R-:W-:Y:S02]  /*a6ef0*/  PRMT R217, R17, 0x3340, R217 ;  /* 0x0000334011d97816 */ /* 0x000fe400000000d9 */
[----:B------:R-:W-:Y:S02]  /*a6f00*/  PRMT R22, R22, 0x3340, R18 ;  /* 0x0000334016167816 */ /* 0x000fe40000000012 */
[----:B------:R-:W-:-:S02]  /*a6f10*/  PRMT R216, R16, 0x3340, R216 ;  /* 0x0000334010d87816 */ /* 0x000fc400000000d8 */
[----:B------:R-:W-:Y:S02]  /*a6f20*/  LOP3.LUT R17, R237, 0xffff, RZ, 0xc0, !PT ;  /* 0x0000ffffed117812 */ /* 0x000fe400078ec0ff */
[----:B------:R-:W2:Y:S01]  /*a6f30*/  LDL.LU R237, [R1+0x2bb0] ;  /* 0x002bb00001ed7983 */ /* 0x000ea20000300800 */
[----:B------:R-:W-:Y:S02]  /*a6f40*/  LOP3.LUT R16, R15, 0xffff, RZ, 0xc0, !PT ;  /* 0x0000ffff0f107812 */ /* 0x000fe400078ec0ff */
[----:B------:R-:W-:Y:S01]  /*a6f50*/  SHF.R.U32.HI R19, RZ, 0x8, R19 ;  /* 0x00000008ff137819 */ /* 0x000fe20000011613 */
[----:B------:R-:W2:Y:S01]  /*a6f60*/  LDL.LU R15, [R1+0x2bac] ;  /* 0x002bac00010f7983 */ /* 0x000ea20000300800 */
[----:B------:R-:W-:Y:S02]  /*a6f70*/  SHF.R.U32.HI R25, RZ, 0x8, R21 ;  /* 0x00000008ff197819 */ /* 0x000fe40000011615 */
[----:B------:R-:W-:Y:S01]  /*a6f80*/  PRMT R21, R21, 0x3340, R17 ;  /* 0x0000334015157816 */ /* 0x000fe20000000011 */
[----:B------:R0:W-:Y:S01]  /*a6f90*/  STL [R1+0x138], R23 ;  /* 0x0001381701007387 */ /* 0x0001e20000100800 */
[----:B------:R-:W-:-:S02]  /*a6fa0*/  SHF.R.U32.HI R24, RZ, 0x8, R20 ;  /* 0x00000008ff187819 */ /* 0x000fc40000011614 */
[----:B------:R-:W-:Y:S01]  /*a6fb0*/  PRMT R20, R20, 0x3340, R16 ;  /* 0x0000334014147816 */ /* 0x000fe20000000010 */
[----:B------:R1:W-:Y:S01]  /*a6fc0*/  STL [R1+0x14c], R22 ;  /* 0x00014c1601007387 */ /* 0x0003e20000100800 */
[----:B------:R-:W-:Y:S02]  /*a6fd0*/  SHF.R.U32.HI R18, RZ, 0x8, R18 ;  /* 0x00000008ff127819 */ /* 0x000fe40000011612 */
[----:B0-----:R-:W-:Y:S02]  /*a6fe0*/  SHF.R.U32.HI R23, RZ, 0x8, R17 ;  /* 0x00000008ff177819 */ /* 0x001fe40000011611 */
[----:B------:R-:W-:Y:S02]  /*a6ff0*/  LOP3.LUT R17, R27, 0xffff, RZ, 0xc0, !PT ;  /* 0x0000ffff1b117812 */ /* 0x000fe400078ec0ff */
[----:B-1----:R-:W-:Y:S02]  /*a7000*/  SHF.R.U32.HI R22, RZ, 0x8, R16 ;  /* 0x00000008ff167819 */ /* 0x002fe40000011610 */
[----:B------:R-:W-:Y:S01]  /*a7010*/  LOP3.LUT R16, R19, 0xffff, RZ, 0xc0, !PT ;  /* 0x0000ffff13107812 */ /* 0x000fe200078ec0ff */
[----:B------:R0:W-:Y:S01]  /*a7020*/  STL [R1+0x168], R21 ;  /* 0x0001681501007387 */ /* 0x0001e20000100800 */
[----:B------:R-:W-:-:S02]  /*a7030*/  LOP3.LUT R19, R26, 0xffff, RZ, 0xc0, !PT ;  /* 0x0000ffff1a137812 */ /* 0x000fc400078ec0ff */
[----:B------:R-:W-:Y:S01]  /*a7040*/  LOP3.LUT R18, R18, 0xffff, RZ, 0xc0, !PT ;  /* 0x0000ffff12127812 */ /* 0x000fe200078ec0ff */
[----:B------:R1:W-:Y:S01]  /*a7050*/  STL [R1+0x170], R20 ;  /* 0x0001701401007387 */ /* 0x0003e20000100800 */
[----:B------:R-:W-:Y:S02]  /*a7060*/  PRMT R16, R17, 0x3340, R16 ;  /* 0x0000334011107816 */ /* 0x000fe40000000010 */
[----:B------:R-:W-:Y:S02]  /*a7070*/  LOP3.LUT R22, R22, 0xffff, RZ, 0xc0, !PT ;  /* 0x0000ffff16167812 */ /* 0x000fe400078ec0ff */
[----:B0-----:R-:W-:Y:S02]  /*a7080*/  LOP3.LUT R21, R25, 0xffff, RZ, 0xc0, !PT ;  /* 0x0000ffff19157812 */ /* 0x001fe400078ec0ff */
[----:B-1----:R-:W-:Y:S02]  /*a7090*/  LOP3.LUT R20, R23, 0xffff, RZ, 0xc0, !PT ;  /* 0x0000ffff17147812 */ /* 0x002fe400078ec0ff */
[----:B------:R-:W-:Y:S01]  /*a70a0*/  LOP3.LUT R23, R24, 0xffff, RZ, 0xc0, !PT ;  /* 0x0000ffff18177812 */ /* 0x000fe200078ec0ff */
[----:B------:R0:W-:Y:S01]  /*a70b0*/  STL [R1+0x4], R16 ;  /* 0x0000041001007387 */ /* 0x0001e20000100800 */
[----:B------:R-:W-:-:S02]  /*a70c0*/  PRMT R18, R19, 0x3340, R18 ;  /* 0x0000334013127816 */ /* 0x000fc40000000012 */
[----:B------:R-:W-:-:S03]  /*a70d0*/  PRMT R17, R21, 0x3340, R20 ;  /* 0x0000334015117816 */ /* 0x000fc60000000014 */
[----:B------:R1:W-:Y:S01]  /*a70e0*/  STL [R1+0x8], R18 ;  /* 0x0000081201007387 */ /* 0x0003e20000100800 */
[----:B0-----:R-:W-:-:S03]  /*a70f0*/  PRMT R16, R23, 0x3340, R22 ;  /* 0x0000334017107816 */ /* 0x001fc60000000016 */
[----:B------:R0:W-:Y:S01]  /*a7100*/  STL [R1+0xc], R17 ;  /* 0x00000c1101007387 */ /* 0x0001e20000100800 */
[----:B------:R-:W-:-:S03]  /*a7110*/  LOP3.LUT R19, R241, 0xffff, RZ, 0xc0, !PT ;  /* 0x0000fffff1137812 */ /* 0x000fc600078ec0ff */
[----:B------:R0:W-:Y:S04]  /*a7120*/  STL [R1+0x10], R16 ;  /* 0x0000101001007387 */ /* 0x0001e80000100800 */
[----:B------:R-:W2:Y:S01]  /*a7130*/  LDL.LU R241, [R1+0x2ba8] ;  /* 0x002ba80001f17983 */ /* 0x000ea20000300800 */
[----:B---3--:R-:W-:-:S03]  /*a7140*/  LOP3.LUT R23, R77, 0xffff, RZ, 0xc0, !PT ;  /* 0x0000ffff4d177812 */ /* 0x008fc600078ec0ff */
[----:B------:R-:W3:Y:S01]  /*a7150*/  LDL.LU R77, [R1+0x2a70] ;  /* 0x002a7000014d7983 */ /* 0x000ee20000300800 */
[----:B----4-:R-:W-:-:S03]  /*a7160*/  LOP3.LUT R22, R75, 0xffff, RZ, 0xc0, !PT ;  /* 0x0000ffff4b167812 */ /* 0x010fc600078ec0ff */
[----:B------:R-:W4:Y:S01]  /*a7170*/  LDL.LU R75, [R1+0x2a4c] ;  /* 0x002a4c00014b7983 */ /* 0x000f220000300800 */
[----:B--2---:R-:W-:-:S03]  /*a7180*/  LOP3.LUT R21, R73, 0xffff, RZ, 0xc0, !PT ;  /* 0x0000ffff49157812 */ /* 0x004fc600078ec0ff */
[----:B------:R-:W2:Y:S01]  /*a7190*/  LDL.LU R73, [R1+0x2a28] ;  /* 0x002a280001497983 */ /* 0x000ea20000300800 */
[----:B------:R-:W-:-:S03]  /*a71a0*/  LOP3.LUT R20, R71, 0xffff, RZ, 0xc0, !PT ;  /* 0x0000ffff47147812 */ /* 0x000fc600078ec0ff */
[----:B------:R-:W2:Y:S01]  /*a71b0*/  LDL.LU R71, [R1+0x2a0c] ;  /* 0x002a0c0001477983 */ /* 0x000ea20000300800 */
[----:B-1----:R-:W-:Y:S02]  /*a71c0*/  LOP3.LUT R18, R242, 0xffff, RZ, 0xc0, !PT ;  /* 0x0000fffff2127812 */ /* 0x002fe400078ec0ff */
[----:B------:R-:W-:Y:S01]  /*a71d0*/  SHF.R.U32.HI R27, RZ, 0x8, R23 ;  /* 0x00000008ff1b7819 */ /* 0x000fe20000011617 */
[----:B------:R-:W2:Y:S01]  /*a71e0*/  LDL.LU R242, [R1+0x2ba4] ;  /* 0x002ba40001f27983 */ /* 0x000ea20000300800 */
[----:B------:R-:W-:Y:S02]  /*a71f0*/  PRMT R23, R23, 0x3340, R19 ;  /* 0x0000334017177816 */ /* 0x000fe40000000013 */
[----:B------:R-:W-:Y:S02]  /*a7200*/  SHF.R.U32.HI R26, RZ, 0x8, R22 ;  /* 0x00000008ff1a7819 */ /* 0x000fe40000011616 */
[----:B------:R-:W-:Y:S02]  /*a7210*/  PRMT R22, R22, 0x3340, R18 ;  /* 0x0000334016167816 */ /* 0x000fe40000000012 */
[----:B0-----:R-:W-:-:S02]  /*a7220*/  LOP3.LUT R17, R243, 0xffff, RZ, 0xc0, !PT ;  /* 0x0000fffff3117812 */ /* 0x001fc400078ec0ff */
[----:B------:R-:W2:Y:S01]  /*a7230*/  LDL.LU R243, [R1+0x2ba0] ;  /* 0x002ba00001f37983 */ /* 0x000ea20000300800 */
[----:B------:R-:W-:Y:S02]  /*a7240*/  LOP3.LUT R16, R244, 0xffff, RZ, 0xc0, !PT ;  /* 0x0000fffff4107812 */ /* 0x000fe400078ec0ff */
[----:B------:R-:W-:Y:S01]  /*a7250*/  SHF.R.U32.HI R19, RZ, 0x8, R19 ;  /* 0x00000008ff137819 */ /* 0x000fe20000011613 */
[----:B------:R-:W2:Y:S01]  /*a7260*/  LDL.LU R244, [R1+0x2b9c] ;  /* 0x002b9c0001f47983 */ /* 0x000ea20000300800 */
[----:B------:R-:W-:Y:S02]  /*a7270*/  SHF.R.U32.HI R25, RZ, 0x8, R21 ;  /* 0x00000008ff197819 */ /* 0x000fe40000011615 */
[----:B------:R-:W-:Y:S01]  /*a7280*/  PRMT R21, R21, 0x3340, R17 ;  /* 0x0000334015157816 */ /* 0x000fe20000000011 */
[----:B------:R0:W-:Y:S01]  /*a7290*/  STL [R1+0x16c], R23 ;  /* 0x00016c1701007387 */ /* 0x0001e20000100800 */
[----:B------:R-:W-:Y:S02]  /*a72a0*/  SHF.R.U32.HI R24, RZ, 0x8, R20 ;  /* 0x00000008ff187819 */ /* 0x000fe40000011614 */
[----:B------:R-:W-:Y:S01]  /*a72b0*/  PRMT R20, R20, 0x3340, R16 ;  /* 0x0000334014147816 */ /* 0x000fe20000000010 */
[----:B------:R1:W-:Y:S01]  /*a72c0*/  STL [R1+0x178], R22 ;  /* 0x0001781601007387 */ /* 0x0003e20000100800 */
[----:B------:R-:W-:-:S02]  /*a72d0*/  SHF.R.U32.HI R18, RZ, 0x8, R18 ;  /* 0x00000008ff127819 */ /* 0x000fc40000011612 */
[----:B0-----:R-:W-:Y:S02]  /*a72e0*/  SHF.R.U32.HI R23, RZ, 0x8, R17 ;  /* 0x00000008ff177819 */ /* 0x001fe40000011611 */
[----:B------:R-:W-:Y:S02]  /*a72f0*/  LOP3.LUT R17, R27, 0xffff, RZ, 0xc0, !PT ;  /* 0x0000ffff1b117812 */ /* 0x000fe400078ec0ff */
[----:B-1----:R-:W-:Y:S02]  /*a7300*/  SHF.R.U32.HI R22, RZ, 0x8, R16 ;  /* 0x00000008ff167819 */ /* 0x002fe40000011610 */
[----:B------:R-:W-:Y:S01]  /*a7310*/  LOP3.LUT R16, R19, 0xffff, RZ, 0xc0, !PT ;  /* 0x0000ffff13107812 */ /* 0x000fe200078ec0ff */
[----:B------:R0:W-:Y:S01]  /*a7320*/  STL [R1+0x19c], R21 ;  /* 0x00019c1501007387 */ /* 0x0001e20000100800 */
[----:B------:R-:W-:Y:S02]  /*a7330*/  LOP3.LUT R19, R26, 0xffff, RZ, 0xc0, !PT ;  /* 0x0000ffff1a137812 */ /* 0x000fe400078ec0ff */
[----:B------:R-:W-:Y:S01]  /*a7340*/  LOP3.LUT R18, R18, 0xffff, RZ, 0xc0, !PT ;  /* 0x0000ffff12127812 */ /* 0x000fe200078ec0ff */
[----:B------:R1:W-:Y:S01]  /*a7350*/  STL [R1+0x1a4], R20 ;  /* 0x0001a41401007387 */ /* 0x0003e20000100800 */
[----:B------:R-:W-:-:S02]  /*a7360*/  PRMT R16, R17, 0x3340, R16 ;  /* 0x0000334011107816 */ /* 0x000fc40000000010 */
[----:B------:R-:W-:Y:S02]  /*a7370*/  LOP3.LUT R22, R22, 0xffff, RZ, 0xc0, !PT ;  /* 0x0000ffff16167812 */ /* 0x000fe400078ec0ff */
[----:B0-----:R-:W-:Y:S02]  /*a7380*/  LOP3.LUT R21, R25, 0xffff, RZ, 0xc0, !PT ;  /* 0x0000ffff19157812 */ /* 0x001fe400078ec0ff */
[----:B-1----:R-:W-:Y:S02]  /*a7390*/  LOP3.LUT R20, R23, 0xffff, RZ, 0xc0, !PT ;  /* 0x0000ffff17147812 */ /* 0x002fe400078ec0ff */
[----:B------:R-:W-:Y:S01]  /*a73a0*/  LOP3.LUT R23, R24, 0xffff, RZ, 0xc0, !PT ;  /* 0x0000ffff18177812 */ /* 0x000fe200078ec0ff */
[----:B------:R0:W-:Y:S01]  /*a73b0*/  STL [R1+0x14], R16 ;  /* 0x0000141001007387 */ /* 0x0001e20000100800 */
[----:B------:R-:W-:Y:S02]  /*a73c0*/  PRMT R18, R19, 0x3340, R18 ;  /* 0x0000334013127816 */ /* 0x000fe40000000012 */
        /* <DEDUP_REMOVED lines=16> */
[----:B0-----:R-:W-:Y:S01]  /*a74d0*/  LOP3.LUT R17, R10, 0xffff, RZ, 0xc0, !PT ;  /* 0x0000ffff0a117812 */ /* 0x001fe200078ec0ff */
[----:B------:R-:W2:Y:S01]  /*a74e0*/  LDL.LU R249, [R1+0x2b94] ;  /* 0x002b940001f97983 */ /* 0x000ea20000300800 */
[----:B------:R-:W-:Y:S02]  /*a74f0*/  SHF.R.U32.HI R27, RZ, 0x8, R23 ;  /* 0x00000008ff1b7819 */ /* 0x000fe40000011617 */
[----:B------:R-:W-:Y:S01]  /*a7500*/  LOP3.LUT R16, R250, 0xffff, RZ, 0xc0, !PT ;  /* 0x0000fffffa107812 */ /* 0x000fe200078ec0ff */
[----:B------:R-:W2:Y:S01]  /*a7510*/  LDL.LU R10, [R1+0x2b90] ;  /* 0x002b9000010a7983 */ /* 0x000ea20000300800 */
[--C-:B------:R-:W-:Y:S02]  /*a7520*/  PRMT R23, R23, 0x3340, R19.reuse ;  /* 0x0000334017177816 */ /* 0x100fe40000000013 */
[----:B------:R-:W-:Y:S01]  /*a7530*/  SHF.R.U32.HI R24, RZ, 0x8, R19 ;  /* 0x00000008ff187819 */ /* 0x000fe20000011613 */
[----:B------:R-:W2:Y:S01]  /*a7540*/  LDL.LU R250, [R1+0x2b8c] ;  /* 0x002b8c0001fa7983 */ /* 0x000ea20000300800 */
[----:B------:R-:W-:-:S02]  /*a7550*/  SHF.R.U32.HI R26, RZ, 0x8, R22 ;  /* 0x00000008ff1a7819 */ /* 0x000fc40000011616 */
[--C-:B------:R-:W-:Y:S02]  /*a7560*/  PRMT R22, R22, 0x3340, R18.reuse ;  /* 0x0000334016167816 */ /* 0x100fe40000000012 */
[----:B------:R-:W-:Y:S02]  /*a7570*/  SHF.R.U32.HI R19, RZ, 0x8, R18 ;  /* 0x00000008ff137819 */ /* 0x000fe40000011612 */
[----:B------:R-:W-:Y:S02]  /*a7580*/  SHF.R.U32.HI R25, RZ, 0x8, R21 ;  /* 0x00000008ff197819 */ /* 0x000fe40000011615 */
[--C-:B------:R-:W-:Y:S02]  /*a7590*/  PRMT R21, R21, 0x3340, R17.reuse ;  /* 0x0000334015157816 */ /* 0x100fe40000000011 */
[----:B------:R-:W-:Y:S02]  /*a75a0*/  SHF.R.U32.HI R18, RZ, 0x8, R17 ;  /* 0x00000008ff127819 */ /* 0x000fe40000011611 */
[----:B------:R-:W-:-:S02]  /*a75b0*/  SHF.R.U32.HI R17, RZ, 0x8, R20 ;  /* 0x00000008ff117819 */ /* 0x000fc40000011614 */
[--C-:B------:R-:W-:Y:S01]  /*a75c0*/  PRMT R20, R20, 0x3340, R16.reuse ;  /* 0x0000334014147816 */ /* 0x100fe20000000010 */
[----:B------:R0:W-:Y:S01]  /*a75d0*/  STL [R1+0x1a0], R23 ;  /* 0x0001a01701007387 */ /* 0x0001e20000100800 */
[----:B------:R-:W-:-:S03]  /*a75e0*/  SHF.R.U32.HI R16, RZ, 0x8, R16 ;  /* 0x00000008ff107819 */ /* 0x000fc60000011610 */
[----:B------:R1:W-:Y:S01]  /*a75f0*/  STL [R1+0x1bc], R22 ;  /* 0x0001bc1601007387 */ /* 0x0003e20000100800 */
[----:B------:R-:W-:-:S03]  /*a7600*/  LOP3.LUT R18, R18, 0xffff, RZ, 0xc0, !PT ;  /* 0x0000ffff12127812 */ /* 0x000fc600078ec0ff */
[----:B------:R1:W-:Y:S01]  /*a7610*/  STL [R1+0x1d0], R21 ;  /* 0x0001d01501007387 */ /* 0x0003e20000100800 */
[----:B0-----:R-:W-:-:S03]  /*a7620*/  LOP3.LUT R23, R27, 0xffff, RZ, 0xc0, !PT ;  /* 0x0000ffff1b177812 */ /* 0x001fc600078ec0ff */
[----:B------:R0:W-:Y:S01]  /*a7630*/  STL [R1+0x1d8], R20 ;  /* 0x0001d81401007387 */ /* 0x0001e20000100800 */
[----:B-1----:R-:W-:Y:S02]  /*a7640*/  LOP3.LUT R22, R24, 0xffff, RZ, 0xc0, !PT ;  /* 0x0000ffff18167812 */ /* 0x002fe400078ec0ff */
        /* <DEDUP_REMOVED lines=9> */
[----:B------:R4:W-:Y:S01]  /*a76e0*/  STL [R1+0x24], R22 ;  /* 0x0000241601007387 */ /* 0x0009e20000100800 */
[----:B------:R-:W-:-:S03]  /*a76f0*/  LOP3.LUT R19, R240, 0xffff, RZ, 0xc0, !PT ;  /* 0x0000fffff0137812 */ /* 0x000fc600078ec0ff */
[----:B------:R0:W-:Y:S04]  /*a7700*/  STL [R1+0x28], R20 ;  /* 0x0000281401007387 */ /* 0x0001e80000100800 */
[----:B------:R1:W-:Y:S04]  /*a7710*/  STL [R1+0x30], R18 ;  /* 0x0000301201007387 */ /* 0x0003e80000100800 */
        /* <DEDUP_REMOVED lines=8> */
[----:B0-----:R-:W-:-:S03]  /*a77a0*/  LOP3.LUT R20, R71, 0xffff, RZ, 0xc0, !PT ;  /* 0x0000ffff47147812 */ /* 0x001fc600078ec0ff */
[----:B------:R-:W2:Y:S01]  /*a77b0*/  LDL.LU R71, [R1+0x2a04] ;  /* 0x002a040001477983 */ /* 0x000ea20000300800 */
[----:B-1----:R-:W-:Y:S02]  /*a77c0*/  LOP3.LUT R18, R251, 0xffff, RZ, 0xc0, !PT ;  /* 0x0000fffffb127812 */ /* 0x002fe400078ec0ff */
[----:B------:R-:W-:Y:S01]  /*a77d0*/  LOP3.LUT R17, R13, 0xffff, RZ, 0xc0, !PT ;  /* 0x0000ffff0d117812 */ /* 0x000fe200078ec0ff */
        /* <DEDUP_REMOVED lines=36> */
[----:B---3--:R-:W-:-:S03]  /*a7a20*/  LOP3.LUT R23, R77, 0xffff, RZ, 0xc0, !PT ;  /* 0x0000ffff4d177812 */ /* 0x008fc600078ec0ff */
[----:B------:R-:W3:Y:S01]  /*a7a30*/  LDL.LU R77, [R1+0x2a64] ;  /* 0x002a6400014d7983 */ /* 0x000ee20000300800 */
[----:B----4-:R-:W-:-:S03]  /*a7a40*/  LOP3.LUT R22, R75, 0xffff, RZ, 0xc0, !PT ;  /* 0x0000ffff4b167812 */ /* 0x010fc600078ec0ff */
[----:B------:R-:W4:Y:S01]  /*a7a50*/  LDL.LU R75, [R1+0x2a40] ;  /* 0x002a4000014b7983 */ /* 0x000f220000300800 */
[----:B--2---:R-:W-:-:S03]  /*a7a60*/  LOP3.LUT R21, R73, 0xffff, RZ, 0xc0, !PT ;  /* 0x0000ffff49157812 */ /* 0x004fc600078ec0ff */
[----:B------:R-:W2:Y:S01]  /*a7a70*/  LDL.LU R73, [R1+0x2a1c] ;  /* 0x002a1c0001497983 */ /* 0x000ea20000300800 */
[----:B0-----:R-:W-:-:S03]  /*a7a80*/  LOP3.LUT R20, R71, 0xffff, RZ, 0xc0, !PT ;  /* 0x0000ffff47147812 */ /* 0x001fc600078ec0ff */
[----:B------:R-:W3:Y:S01]  /*a7a90*/  LDL.LU R71, [R1+0x2a00] ;  /* 0x002a000001477983 */ /* 0x000ee20000300800 */
[----:B------:R-:W-:Y:S02]  /*a7aa0*/  LOP3.LUT R19, R46, 0xffff, RZ, 0xc0, !PT ;  /* 0x0000ffff2e137812 */ /* 0x000fe400078ec0ff */
[----:B-1----:R-:W-:Y:S02]  /*a7ab0*/  LOP3.LUT R18, R54, 0xffff, RZ, 0xc0, !PT ;  /* 0x0000ffff36127812 */ /* 0x002fe400078ec0ff */
[----:B------:R-:W-:Y:S02]  /*a7ac0*/  LOP3.LUT R17, R62, 0xffff, RZ, 0xc0, !PT ;  /* 0x0000ffff3e117812 */ /* 0x000fe400078ec0ff */
[----:B------:R-:W-:Y:S02]  /*a7ad0*/  SHF.R.U32.HI R27, RZ, 0x8, R23 ;  /* 0x00000008ff1b7819 */ /* 0x000fe40000011617 */
[----:B------:R-:W-:Y:S02]  /*a7ae0*/  LOP3.LUT R16, R70, 0xffff, RZ, 0xc0, !PT ;  /* 0x0000ffff46107812 */ /* 0x000fe400078ec0ff */
[----:B------:R-:W-:-:S02]  /*a7af0*/  PRMT R23, R23, 0x3340, R19 ;  /* 0x0000334017177816 */ /* 0x000fc40000000013 */
[----:B------:R-:W-:Y:S02]  /*a7b00*/  SHF.R.U32.HI R24, RZ, 0x8, R19 ;  /* 0x00000008ff187819 */ /* 0x000fe40000011613 */
[----:B------:R-:W-:Y:S02]  /*a7b10*/  SHF.R.U32.HI R26, RZ, 0x8, R22 ;  /* 0x00000008ff1a7819 */ /* 0x000fe40000011616 */
[--C-:B------:R-:W-:Y:S02]  /*a7b20*/  PRMT R22, R22, 0x3340, R18.reuse ;  /* 0x0000334016167816 */ /* 0x100fe40000000012 */
[----:B------:R-:W-:Y:S02]  /*a7b30*/  SHF.R.U32.HI R19, RZ, 0x8, R18 ;  /* 0x00000008ff137819 */ /* 0x000fe40000011612 */
[----:B------:R-:W-:Y:S02]  /*a7b40*/  SHF.R.U32.HI R25, RZ, 0x8, R21 ;  /* 0x00000008ff197819 */ /* 0x000fe40000011615 */
[----:B------:R-:W-:-:S02]  /*a7b50*/  PRMT R21, R21, 0x3340, R17 ;  /* 0x0000334015157816 */ /* 0x000fc40000000011 */
[----:B------:R-:W-:Y:S02]  /*a7b60*/  SHF.R.U32.HI R18, RZ, 0x8, R17 ;  /* 0x00000008ff127819 */ /* 0x000fe40000011611 */
[----:B------:R-:W-:Y:S02]  /*a7b70*/  SHF.R.U32.HI R17, RZ, 0x8, R20 ;  /* 0x00000008ff117819 */ /* 0x000fe40000011614 */
        /* <DEDUP_REMOVED lines=22> */
[----:B----4-:R-:W-:-:S03]  /*a7ce0*/  LOP3.LUT R22, R75, 0xffff, RZ, 0xc0, !PT ;  /* 0x0000ffff4b167812 */ /* 0x010fc600078ec0ff */
[----:B------:R-:W4:Y:S01]  /*a7cf0*/  LDL.LU R75, [R1+0x2a60] ;  /* 0x002a6000014b7983 */ /* 0x000f220000300800 */
[----:B--2---:R-:W-:-:S03]  /*a7d00*/  LOP3.LUT R21, R73, 0xffff, RZ, 0xc0, !PT ;  /* 0x0000ffff49157812 */ /* 0x004fc600078ec0ff */
[----:B------:R-:W2:Y:S01]  /*a7d10*/  LDL.LU R73, [R1+0x2a3c] ;  /* 0x002a3c0001497983 */ /* 0x000ea20000300800 */
[----:B---3--:R-:W-:-:S03]  /*a7d20*/  LOP3.LUT R20, R71, 0xffff, RZ, 0xc0, !PT ;  /* 0x0000ffff47147812 */ /* 0x008fc600078ec0ff */
[----:B------:R-:W3:Y:S01]  /*a7d30*/  LDL.LU R71, [R1+0x273c] ;  /* 0x00273c0001477983 */ /* 0x000ee20000300800 */
[----:B------:R-:W-:Y:S02]  /*a7d40*/  F2FP.SATFINITE.E5M2.F32.PACK_AB_MERGE_C R86, R87, R86, RZ ;  /* 0x000000565756723e */ /* 0x000fe400048060ff */
[----:B------:R-:W-:Y:S02]  /*a7d50*/  F2FP.SATFINITE.E5M2.F32.PACK_AB_MERGE_C R94, R95, R94, RZ ;  /* 0x0000005e5f5e723e */ /* 0x000fe400048060ff */
[----:B------:R-:W-:Y:S02]  /*a7d60*/  LOP3.LUT R23, R77, 0xffff, RZ, 0xc0, !PT ;  /* 0x0000ffff4d177812 */ /* 0x000fe400078ec0ff */
[----:B------:R-:W-:Y:S02]  /*a7d70*/  F2FP.SATFINITE.E5M2.F32.PACK_AB_MERGE_C R102, R103, R102, RZ ;  /* 0x000000666766723e */ /* 0x000fe400048060ff */
[----:B------:R-:W-:Y:S02]  /*a7d80*/  LOP3.LUT R19, R78, 0xffff, RZ, 0xc0, !PT ;  /* 0x0000ffff4e137812 */ /* 0x000fe400078ec0ff */
[----:B0-----:R-:W-:-:S02]  /*a7d90*/  LOP3.LUT R18, R86, 0xffff, RZ, 0xc0, !PT ;  /* 0x0000ffff56127812 */ /* 0x001fc400078ec0ff */
[----:B------:R-:W-:Y:S02]  /*a7da0*/  LOP3.LUT R17, R94, 0xffff, RZ, 0xc0, !PT ;  /* 0x0000ffff5e117812 */ /* 0x000fe400078ec0ff */
[----:B------:R-:W-:Y:S02]  /*a7db0*/  SHF.R.U32.HI R27, RZ, 0x8, R23 ;  /* 0x00000008ff1b7819 */ /* 0x000fe40000011617 */
[----:B-1----:R-:W-:Y:S02]  /*a7dc0*/  LOP3.LUT R16, R102, 0xffff, RZ, 0xc0, !PT ;  /* 0x0000ffff66107812 */ /* 0x002fe400078ec0ff */
[--C-:B------:R-:W-:Y:S02]  /*a7dd0*/  PRMT R23, R23, 0x3340, R19.reuse ;  /* 0x0000334017177816 */ /* 0x100fe40000000013 */
[----:B------:R-:W-:Y:S02]  /*a7de0*/  SHF.R.U32.HI R24, RZ, 0x8, R19 ;  /* 0x00000008ff187819 */ /* 0x000fe40000011613 */
        /* <DEDUP_REMOVED lines=17> */
[----:B0-----:R-:W-:Y:S02]  /*a7f00*/  LOP3.LUT R20, R19, 0xffff, RZ, 0xc0, !PT ;  /* 0x0000ffff13147812 */ /* 0x001fe400078ec0ff */
[----:B------:R-:W-:Y:S02]  /*a7f10*/  LOP3.LUT R19, R25, 0xffff, RZ, 0xc0, !PT ;  /* 0x0000ffff19137812 */ /* 0x000fe400078ec0ff */
[----:B------:R-:W-:Y:S02]  /*a7f20*/  PRMT R22, R23, 0x3340, R22 ;  /* 0x0000334017167816 */ /* 0x000fe40000000016 */
[----:B------:R-:W-:-:S02]  /*a7f30*/  LOP3.LUT R17, R17, 0xffff, RZ, 0xc0, !PT ;  /* 0x0000ffff11117812 */ /* 0x000fc400078ec0ff */
[----:B------:R-:W-:Y:S02]  /*a7f40*/  LOP3.LUT R16, R16, 0xffff, RZ, 0xc0, !PT ;  /* 0x0000ffff10107812 */ /* 0x000fe400078ec0ff */
[----:B------:R-:W-:Y:S02]  /*a7f50*/  PRMT R20, R21, 0x3340, R20 ;  /* 0x0000334015147816 */ /* 0x000fe40000000014 */
[----:B------:R-:W-:Y:S02]  /*a7f60*/  PRMT R18, R19, 0x3340, R18 ;  /* 0x0000334013127816 */ /* 0x000fe40000000012 */
[----:B------:R-:W-:Y:S01]  /*a7f70*/  F2FP.SATFINITE.E5M2.F32.PACK_AB_MERGE_C R110, R111, R110, RZ ;  /* 0x0000006e6f6e723e */ /* 0x000fe200048060ff */
[----:B------:R-:W-:Y:S01]  /*a7f80*/  STL [R1+0x68], R22 ;  /* 0x0000681601007387 */ /* 0x000fe20000100800 */
[----:B------:R-:W-:Y:S02]  /*a7f90*/  PRMT R16, R17, 0x3340, R16 ;  /* 0x0000334011107816 */ /* 0x000fe40000000010 */
[----:B------:R-:W-:Y:S01]  /*a7fa0*/  F2FP.SATFINITE.E5M2.F32.PACK_AB_MERGE_C R134, R135, R134, RZ ;  /* 0x000000868786723e */ /* 0x000fe200048060ff */
[----:B------:R0:W-:Y:S01]  /*a7fb0*/  STL [R1+0x6c], R20 ;  /* 0x00006c1401007387 */ /* 0x0001e20000100800 */
[----:B------:R-:W-:-:S03]  /*a7fc0*/  LOP3.LUT R19, R110, 0xffff, RZ, 0xc0, !PT ;  /* 0x0000ffff6e137812 */ /* 0x000fc600078ec0ff */
[----:B------:R1:W-:Y:S01]  /*a7fd0*/  STL [R1+0x78], R18 ;  /* 0x0000781201007387 */ /* 0x0003e20000100800 */
[----:B------:R-:W-:Y:S02]  /*a7fe0*/  LOP3.LUT R17, R127, 0xffff, RZ, 0xc0, !PT ;  /* 0x0000ffff7f117812 */ /* 0x000fe400078ec0ff */
[----:B------:R-:W-:Y:S01]  /*a7ff0*/  SHF.R.U32.HI R24, RZ, 0x8, R19 ;  /* 0x00000008ff187819 */ /* 0x000fe20000011613 */
[----:B------:R1:W-:Y:S01]  /*a8000*/  STL [R1+0x88], R16 ;  /* 0x0000881001007387 */ /* 0x0003e20000100800 */
[----:B0-----:R-:W-:-:S03]  /*a8010*/  LOP3.LUT R20, R11, 0xffff, RZ, 0xc0, !PT ;  /* 0x0000ffff0b147812 */ /* 0x001fc600078ec0ff */
[----:B------:R-:W3:Y:S01]  /*a8020*/  LDL.LU R11, [R1+0x2b78] ;  /* 0x002b7800010b7983 */ /* 0x000ee20000300800 */
[----:B-1----:R-:W-:Y:S02]  /*a8030*/  LOP3.LUT R18, R119, 0xffff, RZ, 0xc0, !PT ;  /* 0x0000ffff77127812 */ /* 0x002fe400078ec0ff */
[----:B------:R-:W-:Y:S02]  /*a8040*/  LOP3.LUT R16, R134, 0xffff, RZ, 0xc0, !PT ;  /* 0x0000ffff86107812 */ /* 0x000fe400078ec0ff */
[----:B----4-:R-:W-:Y:S02]  /*a8050*/  LOP3.LUT R23, R75, 0xffff, RZ, 0xc0, !PT ;  /* 0x0000ffff4b177812 */ /* 0x010fe400078ec0ff */
[----:B--2---:R-:W-:Y:S02]  /*a8060*/  LOP3.LUT R22, R73, 0xffff, RZ, 0xc0, !PT ;  /* 0x0000ffff49167812 */ /* 0x004fe400078ec0ff */
[----:B------:R-:W-:Y:S02]  /*a8070*/  SHF.R.U32.HI R27, RZ, 0x8, R23 ;  /* 0x00000008ff1b7819 */ /* 0x000fe40000011617 */
[----:B---3--:R-:W-:-:S02]  /*a8080*/  LOP3.LUT R21, R71, 0xffff, RZ, 0xc0, !PT ;  /* 0x0000ffff47157812 */ /* 0x008fc400078ec0ff */
[----:B------:R-:W-:Y:S02]  /*a8090*/  PRMT R23, R23, 0x3340, R19 ;  /* 0x0000334017177816 */ /* 0x000fe40000000013 */
        /* <DEDUP_REMOVED lines=10> */
[----:B------:R1:W-:Y:S04]  /*a8140*/  STL [R1+0x25c], R22 ;  /* 0x00025c1601007387 */ /* 0x0003e80000100800 */
[----:B------:R2:W-:Y:S01]  /*a8150*/  STL [R1+0x27c], R21 ;  /* 0x00027c1501007387 */ /* 0x0005e20000100800 */
[----:B0-----:R-:W-:-:S03]  /*a8160*/  LOP3.LUT R23, R27, 0xffff, RZ, 0xc0, !PT ;  /* 0x0000ffff1b177812 */ /* 0x001fc600078ec0ff */
[----:B------:R0:W-:Y:S01]  /*a8170*/  STL [R1+0x280], R20 ;  /* 0x0002801401007387 */ /* 0x0001e20000100800 */
[----:B-1----:R-:W-:Y:S02]  /*a8180*/  LOP3.LUT R22, R24, 0xffff, RZ, 0xc0, !PT ;  /* 0x0000ffff18167812 */ /* 0x002fe400078ec0ff */
[----:B------:R-:W-:Y:S02]  /*a8190*/  LOP3.LUT R18, R18, 0xffff, RZ, 0xc0, !PT ;  /* 0x0000ffff12127812 */ /* 0x000fe400078ec0ff */
[----:B--2---:R-:W-:Y:S02]  /*a81a0*/  LOP3.LUT R21, R26, 0xffff, RZ, 0xc0, !PT ;  /* 0x0000ffff1a157812 */ /* 0x004fe400078ec0ff */
[----:B0-----:R-:W-:Y:S02]  /*a81b0*/  LOP3.LUT R20, R19, 0xffff, RZ, 0xc0, !PT ;  /* 0x0000ffff13147812 */ /* 0x001fe400078ec0ff */
[----:B------:R-:W-:Y:S02]  /*a81c0*/  LOP3.LUT R19, R25, 0xffff, RZ, 0xc0, !PT ;  /* 0x0000ffff19137812 */ /* 0x000fe400078ec0ff */
[----:B------:R-:W-:-:S02]  /*a81d0*/  LOP3.LUT R17, R17, 0xffff, RZ, 0xc0, !PT ;  /* 0x0000ffff11117812 */ /* 0x000fc400078ec0ff */
[----:B------:R-:W-:Y:S02]  /*a81e0*/  LOP3.LUT R16, R16, 0xffff, RZ, 0xc0, !PT ;  /* 0x0000ffff10107812 */ /* 0x000fe400078ec0ff */
[----:B------:R-:W-:Y:S02]  /*a81f0*/  PRMT R22, R23, 0x3340, R22 ;  /* 0x0000334017167816 */ /* 0x000fe40000000016 */
[----:B------:R-:W-:Y:S02]  /*a8200*/  PRMT R20, R21, 0x3340, R20 ;  /* 0x0000334015147816 */ /* 0x000fe40000000014 */
[----:B------:R-:W-:Y:S01]  /*a8210*/  PRMT R19, R19, 0x3340, R18 ;  /* 0x0000334013137816 */ /* 0x000fe20000000012 */
[----:B------:R-:W-:Y:S01]  /*a8220*/  STL [R1+0x84], R22 ;  /* 0x0000841601007387 */ /* 0x000fe20000100800 */
[----:B------:R-:W-:-:S03]  /*a8230*/  PRMT R16, R17, 0x3340, R16 ;  /* 0x0000334011107816 */ /* 0x000fc60000000010 */
[----:B------:R-:W-:Y:S04]  /*a8240*/  STL [R1+0x8c], R20 ;  /* 0x00008c1401007387 */ /* 0x000fe80000100800 */
[----:B------:R-:W2:Y:S04]  /*a8250*/  LDL.LU R18, [R1+0x29a0] ;  /* 0x0029a00001127983 */ /* 0x000ea80000300800 */
[----:B------:R-:W-:Y:S04]  /*a8260*/  STL [R1+0xa0], R19 ;  /* 0x0000a01301007387 */ /* 0x000fe80000100800 */
[----:B------:R0:W-:Y:S04]  /*a8270*/  STL [R1+0xb4], R16 ;  /* 0x0000b41001007387 */ /* 0x0001e80000100800 */
[----:B------:R-:W3:Y:S04]  /*a8280*/  LDL.LU R73, [R1+0x284c] ;  /* 0x00284c0001497983 */ /* 0x000ee80000300800 */
[----:B------:R-:W4:Y:S04]  /*a8290*/  LDL.LU R71, [R1+0x2848] ;  /* 0x0028480001477983 */ /* 0x000f280000300800 */
[----:B------:R-:W2:Y:S01]  /*a82a0*/  LDL.LU R75, [R1+0x2844] ;  /* 0x00284400014b7983 */ /* 0x000ea20000300800 */
[----:B0-----:R-:W-:-:S05]  /*a82b0*/  VIADD R16, R0, 0xf7 ;  /* 0x000000f700107836 */ /* 0x001fca0000000000 */
[----:B------:R-:W-:Y:S02]  /*a82c0*/  ISETP.GE.AND P0, PT, R16, UR8, PT ;  /* 0x0000000810007c0c */ /* 0x000fe4000bf06270 */
[----:B------:R-:W-:Y:S01]  /*a82d0*/  LOP3.LUT R3, R3, 0xfff7ffff, RZ, 0xc0, !PT ;  /* 0xfff7ffff03037812 */ /* 0x000fe200078ec0ff */
[----:B------:R-:W-:Y:S01]  /*a82e0*/  VIADD R17, R0, 0xf5 ;  /* 0x000000f500117836 */ /* 0x000fe20000000000 */
[----:B------:R-:W-:Y:S01]  /*a82f0*/  ISETP.LT.AND P1, PT, R7, UR6, !P0 ;  /* 0x0000000607007c0c */ /* 0x000fe2000c721270 */
[----:B------:R-:W-:Y:S01]  /*a8300*/  ULDC UR6, c[0x0][0x228] ;  /* 0x00008a0000067ab9 */ /* 0x000fe20000000800 */
[----:B------:R-:W-:Y:S01]  /*a8310*/  ISETP.LT.AND P0, PT, R6, UR5, !P0 ;  /* 0x0000000506007c0c */ /* 0x000fe2000c701270 */
[----:B------:R-:W-:Y:S01]  /*a8320*/  ULDC UR5, c[0x0][0x228] ;  /* 0x00008a0000057ab9 */ /* 0x000fe20000000800 */
[----:B------:R-:W-:Y:S01]  /*a8330*/  VIADD R16, R0, 0xf3 ;  /* 0x000000f300107836 */ /* 0x000fe20000000000 */
[----:B------:R-:W-:-:S08]  /*a8340*/  ULDC UR8, c[0x0][0x228] ;  /* 0x00008a0000087ab9 */ /* 0x000fd00000000800 */
        /* <DEDUP_REMOVED lines=10> */
[----:B------:R-:W-:-:S09]  /*a83f0*/  ULDC UR5, c[0x0][0x228] ;  /* 0x00008a0000057ab9 */ /* 0x000fd20000000800 */
[----:B------:R-:W-:-:S04]  /*a8400*/  @P1 LOP3.LUT R3, R3, 0x20000, RZ, 0xfc, !PT ;  /* 0x0002000003031812 */ /* 0x000fc800078efcff */
[----:B------:R-:W-:-:S04]  /*a8410*/  LOP3.LUT R3, R3, 0xfffeffff, RZ, 0xc0, !PT ;  /* 0xfffeffff03037812 */ /* 0x000fc800078ec0ff */
[----:B------:R-:W-:Y:S02]  /*a8420*/  @P0 LOP3.LUT R3, R3, 0x10000, RZ, 0xfc, !PT ;  /* 0x0001000003030812 */ /* 0x000fe400078efcff */
[----:B------:R-:W-:Y:S02]  /*a8430*/  ISETP.GE.AND P0, PT, R16, UR16, PT ;  /* 0x0000001010007c0c */ /* 0x000fe4000bf06270 */
[----:B------:R-:W-:Y:S02]  /*a8440*/  LOP3.LUT R3, R3, 0xffff7fff, RZ, 0xc0, !PT ;  /* 0xffff7fff03037812 */ /* 0x000fe400078ec0ff */
[----:B---3--:R-:W-:Y:S02]  /*a8450*/  R2UR UR20, R73 ;  /* 0x00000000491472ca */ /* 0x008fe400000e0000 */
[----:B----4-:R-:W-:Y:S01]  /*a8460*/  R2UR UR22, R71 ;  /* 0x00000000471672ca */ /* 0x010fe200000e0000 */
[----:B------:R-:W3:Y:S01]  /*a8470*/  LDL.LU R73, [R1+0x2840] ;  /* 0x0028400001497983 */ /* 0x000ee20000300800 */
[----:B------:R-:W-:Y:S01]  /*a8480*/  VIADD R16, R0, 0xef ;  /* 0x000000ef00107836 */ /* 0x000fe20000000000 */
[----:B------:R-:W-:-:S02]  /*a8490*/  ULDC UR16, c[0x0][0x228] ;  /* 0x00008a0000107ab9 */ /* 0x000fc40000000800 */
[----:B------:R-:W4:Y:S01]  /*a84a0*/  LDL.LU R71, [R1+0x283c] ;  /* 0x00283c0001477983 */ /* 0x000f220000300800 */
[----:B------:R-:W-:Y:S01]  /*a84b0*/  ISETP.LT.AND P1, PT, R7, UR8, !P0 ;  /* 0x0000000807007c0c */ /* 0x000fe2000c721270 */
[----:B------:R-:W-:Y:S01]  /*a84c0*/  ULDC UR8, c[0x0][0x228] ;  /* 0x00008a0000087ab9 */ /* 0x000fe20000000800 */
[----:B------:R-:W-:Y:S01]  /*a84d0*/  ISETP.LT.AND P0, PT, R6, UR6, !P0 ;  /* 0x0000000606007c0c */ /* 0x000fe2000c701270 */
[----:B------:R-:W-:-:S10]  /*a84e0*/  ULDC UR6, c[0x0][0x228] ;  /* 0x00008a0000067ab9 */ /* 0x000fd40000000800 */
        /* <DEDUP_REMOVED lines=10> */
[----:B--2---:R-:W-:Y:S01]  /*a8590*/  R2UR UR24, R75 ;  /* 0x000000004b1872ca */ /* 0x004fe200000e0000 */
        /* <DEDUP_REMOVED lines=21> */
[----:B------:R-:W-:Y:S01]  /*a86f0*/  R2UR UR34, R11 ;  /* 0x000000000b2272ca */ /* 0x000fe200000e0000 */
[----:B------:R-:W-:Y:S01]  /*a8700*/  ULDC UR14, c[0x0][0x228] ;  /* 0x00008a00000e7ab9 */ /* 0x000fe20000000800 */
[----:B------:R-:W2:Y:S05]  /*a8710*/  LDL.LU R11, [R1+0x2b74] ;  /* 0x002b7400010b7983 */ /* 0x000eaa0000300800 */
        /* <DEDUP_REMOVED lines=10> */
[----:B------:R-:W-:Y:S01]  /*a87c0*/  R2UR UR22, R12 ;  /* 0x000000000c1672ca */ /* 0x000fe200000e0000 */
[----:B------:R-:W-:Y:S01]  /*a87d0*/  ULDC UR24, c[0x0][0x228] ;  /* 0x00008a0000187ab9 */ /* 0x000fe20000000800 */
[----:B------:R-:W2:Y:S07]  /*a87e0*/  LDL.LU R12, [R1+0x2b70] ;  /* 0x002b7000010c7983 */ /* 0x000eae0000300800 */
[----:B------:R-:W-:-:S04]  /*a87f0*/  @P1 LOP3.LUT R3, R3, 0x80, RZ, 0xfc, !PT ;  /* 0x0000008003031812 */ /* 0x000fc800078efcff */
[----:B------:R-:W-:-:S04]  /*a8800*/  LOP3.LUT R3, R3, 0xffffffbf, RZ, 0xc0, !PT ;  /* 0xffffffbf03037812 */ /* 0x000fc800078ec0ff */
[----:B------:R-:W-:-:S04]  /*a8810*/  @P0 LOP3.LUT R3, R3, 0x40, RZ, 0xfc, !PT ;  /* 0x0000004003030812 */ /* 0x000fc800078efcff */
[----:B------:R-:W-:Y:S02]  /*a8820*/  LOP3.LUT R3, R3, 0xffffffdf, RZ, 0xc0, !PT ;  /* 0xffffffdf03037812 */ /* 0x000fe400078ec0ff */
[----:B------:R-:W-:Y:S02]  /*a8830*/  R2UR UR36, R251 ;  /* 0x00000000fb2472ca */ /* 0x000fe400000e0000 */
[----:B---3--:R-:W-:-:S13]  /*a8840*/  R2UR UR27, R73 ;  /* 0x00000000491b72ca */ /* 0x008fda00000e0000 */
[----:B------:R-:W-:-:S04]  /*a8850*/  ISETP.GE.AND P0, PT, R17, UR27, PT ;  /* 0x0000001b11007c0c */ /* 0x000fc8000bf06270 */
[----:B------:R-:W-:Y:S02]  /*a8860*/  ISETP.LT.AND P1, PT, R7, UR20, !P0 ;  /* 0x0000001407007c0c */ /* 0x000fe4000c721270 */
[----:B----4-:R-:W-:Y:S01]  /*a8870*/  R2UR UR33, R71 ;  /* 0x00000000472172ca */ /* 0x010fe200000e0000 */
[----:B------:R-:W-:Y:S01]  /*a8880*/  VIADD R17, R0, 0xe5 ;  /* 0x000000e500117836 */ /* 0x000fe20000000000 */
[----:B------:R-:W-:Y:S01]  /*a8890*/  ISETP.LT.AND P0, PT, R6, UR6, !P0 ;  /* 0x0000000606007c0c */ /* 0x000fe2000c701270 */
[----:B------:R-:W-:Y:S01]  /*a88a0*/  ULDC UR6, c[0x0][0x228] ;  /* 0x00008a0000067ab9 */ /* 0x000fe20000000800 */
[----:B------:R-:W-:Y:S01]  /*a88b0*/  R2UR UR27, R13 ;  /* 0x000000000d1b72ca */ /* 0x000fe200000e0000 */
[----:B------:R-:W-:Y:S01]  /*a88c0*/  ULDC UR20, c[0x0][0x228] ;  /* 0x00008a0000147ab9 */ /* 0x000fe20000000800 */
[----:B------:R-:W3:Y:S04]  /*a88d0*/  LDL.LU R13, [R1+0x2b6c] ;  /* 0x002b6c00010d7983 */ /* 0x000ee80000300800 */
[----:B------:R-:W4:Y:S01]  /*a88e0*/  LDL.LU R251, [R1+0x2b68] ;  /* 0x002b680001fb7983 */ /* 0x000f220000300800 */
        /* <DEDUP_REMOVED lines=11> */
[----:B------:R-:W-:-:S08]  /*a89a0*/  ULDC UR5, c[0x0][0x228] ;  /* 0x00008a0000057ab9 */ /* 0x000fd00000000800 */
[----:B------:R-:W-:-:S04]  /*a89b0*/  @P1 LOP3.LUT R3, R3, 0x8, RZ, 0xfc, !PT ;  /* 0x0000000803031812 */ /* 0x000fc800078efcff */
[----:B------:R-:W-:-:S04]  /*a89c0*/  LOP3.LUT R3, R3, 0xfffffffb, RZ, 0xc0, !PT ;  /* 0xfffffffb03037812 */ /* 0x000fc800078ec0ff */
[----:B------:R-:W-:Y:S02]  /*a89d0*/  @P0 LOP3.LUT R3, R3, 0x4, RZ, 0xfc, !PT ;  /* 0x0000000403030812 */ /* 0x000fe400078efcff */
[----:B------:R-:W-:Y:S02]  /*a89e0*/  ISETP.GE.AND P0, PT, R17, UR34, PT ;  /* 0x0000002211007c0c */ /* 0x000fe4000bf06270 */
[----:B------:R-:W-:Y:S02]  /*a89f0*/  R2UR UR34, R240 ;  /* 0x00000000f02272ca */ /* 0x000fe400000e0000 */
[----:B------:R-:W2:Y:S01]  /*a8a00*/  LDL.LU R240, [R1+0x2b64] ;  /* 0x002b640001f07983 */ /* 0x000ea20000300800 */
[----:B------:R-:W-:Y:S02]  /*a8a10*/  ISETP.LT.AND P1, PT, R7, UR14, !P0 ;  /* 0x0000000e07007c0c */ /* 0x000fe4000c721270 */
[----:B------:R-:W-:Y:S01]  /*a8a20*/  LOP3.LUT R3, R3, 0xfffffffd, RZ, 0xc0, !PT ;  /* 0xfffffffd03037812 */ /* 0x000fe200078ec0ff */
[----:B------:R-:W-:Y:S01]  /*a8a30*/  VIADD R17, R0, 0xe1 ;  /* 0x000000e100117836 */ /* 0x000fe20000000000 */
[----:B------:R-:W-:Y:S01]  /*a8a40*/  ISETP.LT.AND P0, PT, R6, UR12, !P0 ;  /* 0x0000000c06007c0c */ /* 0x000fe2000c701270 */
[----:B------:R-:W3:Y:S01]  /*a8a50*/  LDL.LU R250, [R1+0x2b60] ;  /* 0x002b600001fa7983 */ /* 0x000ee20000300800 */
[----:B------:R-:W-:Y:S01]  /*a8a60*/  R2UR UR39, R249 ;  /* 0x00000000f92772ca */ /* 0x000fe200000e0000 */
[----:B------:R-:W-:Y:S01]  /*a8a70*/  ULDC UR12, c[0x0][0x228] ;  /* 0x00008a00000c7ab9 */ /* 0x000fe20000000800 */
[----:B------:R-:W-:Y:S01]  /*a8a80*/  R2UR UR42, R245 ;  /* 0x00000000f52a72ca */ /* 0x000fe200000e0000 */
[----:B------:R-:W4:Y:S01]  /*a8a90*/  LDL.LU R249, [R1+0x2b5c] ;  /* 0x002b5c0001f97983 */ /* 0x000f220000300800 */
[----:B------:R-:W-:Y:S01]  /*a8aa0*/  R2UR UR40, R244 ;  /* 0x00000000f42872ca */ /* 0x000fe200000e0000 */
[----:B------:R-:W-:-:S02]  /*a8ab0*/  ULDC UR14, c[0x0][0x228] ;  /* 0x00008a00000e7ab9 */ /* 0x000fc40000000800 */
[----:B------:R-:W-:Y:S01]  /*a8ac0*/  @P1 LOP3.LUT R3, R3, 0x2, RZ, 0xfc, !PT ;  /* 0x0000000203031812 */ /* 0x000fe200078efcff */
[----:B------:R-:W3:Y:S03]  /*a8ad0*/  LDL.LU R245, [R1+0x2b58] ;  /* 0x002b580001f57983 */ /* 0x000ee60000300800 */
[----:B------:R-:W-:Y:S01]  /*a8ae0*/  LOP3.LUT R3, R3, 0xfffffffe, RZ, 0xc0, !PT ;  /* 0xfffffffe03037812 */ /* 0x000fe200078ec0ff */
[----:B------:R-:W4:Y:S03]  /*a8af0*/  LDL.LU R244, [R1+0x2b54] ;  /* 0x002b540001f47983 */ /* 0x000f260000300800 */
[----:B------:R-:W-:Y:S02]  /*a8b00*/  @P0 LOP3.LUT R3, R3, 0x1, RZ, 0xfc, !PT ;  /* 0x0000000103030812 */ /* 0x000fe400078efcff */
[----:B------:R-:W-:Y:S01]  /*a8b10*/  ISETP.GE.AND P0, PT, R16, UR22, PT ;  /* 0x0000001610007c0c */ /* 0x000fe2000bf06270 */
[----:B------:R-:W-:Y:S01]  /*a8b20*/  VIADD R16, R0, 0xdf ;  /* 0x000000df00107836 */ /* 0x000fe20000000000 */
[----:B------:R-:W-:-:S02]  /*a8b30*/  ULDC UR22, c[0x0][0x228] ;  /* 0x00008a0000167ab9 */ /* 0x000fc40000000800 */
[----:B------:R-:W-:Y:S01]  /*a8b40*/  ISETP.LT.AND P1, PT, R7, UR16, !P0 ;  /* 0x0000001007007c0c */ /* 0x000fe2000c721270 */
[----:B------:R-:W-:Y:S01]  /*a8b50*/  ULDC UR16, c[0x0][0x228] ;  /* 0x00008a0000107ab9 */ /* 0x000fe20000000800 */
[----:B------:R-:W-:Y:S01]  /*a8b60*/  ISETP.LT.AND P0, PT, R6, UR18, !P0 ;  /* 0x0000001206007c0c */ /* 0x000fe2000c701270 */
[----:B------:R-:W-:Y:S01]  /*a8b70*/  ULDC UR18, c[0x0][0x228] ;  /* 0x00008a0000127ab9 */ /* 0x000fe20000000800 */
[----:B--2---:R-:W-:-:S09]  /*a8b80*/  LOP3.LUT R240, R240, 0x7fffffff, RZ, 0xc0, !PT ;  /* 0x7ffffffff0f07812 */ /* 0x004fd200078ec0ff */
        /* <DEDUP_REMOVED lines=44> */
[----:B------:R-:W-:-:S06]  /*a8e50*/  ULDC UR5, c[0x0][0x228] ;  /* 0x00008a0000057ab9 */ /* 0x000fcc0000000800 */
[----:B------:R-:W-:-:S04]  /*a8e60*/  @P1 LOP3.LUT R240, R240, 0x800000, RZ, 0xfc, !PT ;  /* 0x00800000f0f01812 */ /* 0x000fc800078efcff */
[----:B------:R-:W-:-:S04]  /*a8e70*/  LOP3.LUT R240, R240, 0xffbfffff, RZ, 0xc0, !PT ;  /* 0xffbffffff0f07812 */ /* 0x000fc800078ec0ff */
[----:B------:R-:W-:Y:S02]  /*a8e80*/  @P0 LOP3.LUT R240, R240, 0x400000, RZ, 0xfc, !PT ;  /* 0x00400000f0f00812 */ /* 0x000fe400078efcff */
[----:B------:R-:W-:Y:S02]  /*a8e90*/  ISETP.GE.AND P0, PT, R17, UR39, PT ;  /* 0x0000002711007c0c */ /* 0x000fe4000bf06270 */
[----:B------:R-:W-:Y:S02]  /*a8ea0*/  R2UR UR39, R242 ;  /* 0x00000000f22772ca */ /* 0x000fe400000e0000 */
[----:B------:R-:W2:Y:S04]  /*a8eb0*/  LDL.LU R242, [R1+0x2b4c] ;  /* 0x002b4c0001f27983 */ /* 0x000ea80000300800 */
[----:B------:R-:W2:Y:S01]  /*a8ec0*/  LDL.LU R241, [R1+0x2b48] ;  /* 0x002b480001f17983 */ /* 0x000ea20000300800 */
[----:B------:R-:W-:-:S02]  /*a8ed0*/  ISETP.LT.AND P1, PT, R7, UR12, !P0 ;  /* 0x0000000c07007c0c */ /* 0x000fc4000c721270 */
[----:B------:R-:W-:Y:S01]  /*a8ee0*/  LOP3.LUT R240, R240, 0xffdfffff, RZ, 0xc0, !PT ;  /* 0xffdffffff0f07812 */ /* 0x000fe200078ec0ff */
[----:B------:R-:W-:Y:S01]  /*a8ef0*/  VIADD R17, R0, 0xd5 ;  /* 0x000000d500117836 */ /* 0x000fe20000000000 */
[----:B------:R-:W-:Y:S01]  /*a8f00*/  ISETP.LT.AND P0, PT, R6, UR14, !P0 ;  /* 0x0000000e06007c0c */ /* 0x000fe2000c701270 */
[----:B------:R-:W-:Y:S01]  /*a8f10*/  ULDC UR14, c[0x0][0x228] ;  /* 0x00008a00000e7ab9 */ /* 0x000fe20000000800 */
[----:B------:R-:W-:Y:S01]  /*a8f20*/  R2UR UR59, R238 ;  /* 0x00000000ee3b72ca */ /* 0x000fe200000e0000 */
[----:B------:R-:W-:Y:S01]  /*a8f30*/  ULDC UR12, c[0x0][0x228] ;  /* 0x00008a00000c7ab9 */ /* 0x000fe20000000800 */
[----:B------:R-:W-:Y:S02]  /*a8f40*/  R2UR UR58, R236 ;  /* 0x00000000ec3a72ca */ /* 0x000fe400000e0000 */
[----:B------:R-:W-:Y:S02]  /*a8f50*/  R2UR UR60, R14 ;  /* 0x000000000e3c72ca */ /* 0x000fe400000e0000 */
[----:B------:R-:W-:-:S02]  /*a8f60*/  LOP3.LUT R212, R18, 0xf0, RZ, 0xc0, !PT ;  /* 0x000000f012d47812 */ /* 0x000fc400078ec0ff */
[----:B------:R-:W-:Y:S01]  /*a8f70*/  @P1 LOP3.LUT R240, R240, 0x200000, RZ, 0xfc, !PT ;  /* 0x00200000f0f01812 */ /* 0x000fe200078efcff */
[----:B------:R-:W-:Y:S01]  /*a8f80*/  VIADD R19, R0, 0x7e ;  /* 0x0000007e00137836 */ /* 0x000fe20000000000 */
[----:B----4-:R-:W-:Y:S01]  /*a8f90*/  LOP3.LUT R244, R244, 0x7fffffff, RZ, 0xc0, !PT ;  /* 0x7ffffffff4f47812 */ /* 0x010fe200078ec0ff */
[----:B------:R-:W-:Y:S01]  /*a8fa0*/  VIADD R20, R0, 0x7d ;  /* 0x0000007d00147836 */ /* 0x000fe20000000000 */
[----:B------:R-:W-:Y:S01]  /*a8fb0*/  LOP3.LUT R240, R240, 0xffefffff, RZ, 0xc0, !PT ;  /* 0xffeffffff0f07812 */ /* 0x000fe200078ec0ff */
[C---:B------:R-:W-:Y:S01]  /*a8fc0*/  VIADD R21, R0.reuse, 0x7c ;  /* 0x0000007c00157836 */ /* 0x040fe20000000000 */
[----:B---3--:R-:W-:Y:S01]  /*a8fd0*/  LOP3.LUT R245, R245, 0x7fffffff, RZ, 0xc0, !PT ;  /* 0x7ffffffff5f57812 */ /* 0x008fe200078ec0ff */
[----:B------:R-:W-:Y:S01]  /*a8fe0*/  VIADD R22, R0, 0x7b ;  /* 0x0000007b00167836 */ /* 0x000fe20000000000 */
[----:B------:R-:W-:Y:S01]  /*a8ff0*/  @P0 LOP3.LUT R240, R240, 0x100000, RZ, 0xfc, !PT ;  /* 0x00100000f0f00812 */ /* 0x000fe200078efcff */
[----:B------:R-:W-:Y:S01]  /*a9000*/  VIADD R23, R0, 0x7a ;  /* 0x0000007a00177836 */ /* 0x000fe20000000000 */
[----:B------:R-:W-:Y:S01]  /*a9010*/  ISETP.GE.AND P0, PT, R16, UR42, PT ;  /* 0x0000002a10007c0c */ /* 0x000fe2000bf06270 */
[----:B------:R-:W-:Y:S01]  /*a9020*/  VIADD R24, R0, 0x79 ;  /* 0x0000007900187836 */ /* 0x000fe20000000000 */
[----:B------:R-:W-:Y:S01]  /*a9030*/  LOP3.LUT R240, R240, 0xfff7ffff, RZ, 0xc0, !PT ;  /* 0xfff7fffff0f07812 */ /* 0x000fe200078ec0ff */
[----:B------:R-:W-:Y:S01]  /*a9040*/  VIADD R16, R0, 0xd3 ;  /* 0x000000d300107836 */ /* 0x000fe20000000000 */
[----:B------:R-:W-:Y:S01]  /*a9050*/  ISETP.LT.AND P1, PT, R7, UR18, !P0 ;  /* 0x0000001207007c0c */ /* 0x000fe2000c721270 */
[----:B------:R-:W-:Y:S01]  /*a9060*/  ULDC UR18, c[0x0][0x228] ;  /* 0x00008a0000127ab9 */ /* 0x000fe20000000800 */
[----:B------:R-:W-:Y:S01]  /*a9070*/  ISETP.LT.AND P0, PT, R6, UR16, !P0 ;  /* 0x0000001006007c0c */ /* 0x000fe2000c701270 */
[----:B------:R-:W-:Y:S01]  /*a9080*/  ULDC UR16, c[0x0][0x228] ;  /* 0x00008a0000107ab9 */ /* 0x000fe20000000800 */
[----:B------:R-:W-:Y:S01]  /*a9090*/  ULDC UR42, c[0x0][0x228] ;  /* 0x00008a00002a7ab9 */ /* 0x000fe20000000800 */
[----:B------:R-:W-:-:S02]  /*a90a0*/  VIADD R25, R0, 0x78 ;  /* 0x0000007800197836 */ /* 0x000fc40000000000 */
[C---:B------:R-:W-:Y:S02]  /*a90b0*/  VIADD R26, R0.reuse, 0x77 ;  /* 0x00000077001a7836 */ /* 0x040fe40000000000 */
[C---:B------:R-:W-:Y:S02]  /*a90c0*/  VIADD R27, R0.reuse, 0x76 ;  /* 0x00000076001b7836 */ /* 0x040fe40000000000 */
[C---:B------:R-:W-:Y:S02]  /*a90d0*/  VIADD R28, R0.reuse, 0x75 ;  /* 0x00000075001c7836 */ /* 0x040fe40000000000 */
[----:B------:R-:W-:Y:S01]  /*a90e0*/  VIADD R29, R0, 0x74 ;  /* 0x00000074001d7836 */ /* 0x000fe20000000000 */
[----:B------:R-:W-:Y:S01]  /*a90f0*/  @P1 LOP3.LUT R240, R240, 0x80000, RZ, 0xfc, !PT ;  /* 0x00080000f0f01812 */ /* 0x000fe200078efcff */
[C---:B------:R-:W-:Y:S02]  /*a9100*/  VIADD R30, R0.reuse, 0x73 ;  /* 0x00000073001e7836 */ /* 0x040fe40000000000 */
[----:B------:R-:W-:Y:S01]  /*a9110*/  VIADD R31, R0, 0x72 ;  /* 0x00000072001f7836 */ /* 0x000fe20000000000 */
[----:B------:R-:W-:-:S02]  /*a9120*/  LOP3.LUT R240, R240, 0xfffbffff, RZ, 0xc0, !PT ;  /* 0xfffbfffff0f07812 */ /* 0x000fc400078ec0ff */
        /* <DEDUP_REMOVED lines=12> */
[----:B------:R-:W-:Y:S01]  /*a91f0*/  PRMT R120, R45, 0x5410, R120 ;  /* 0x000054102d787816 */ /* 0x000fe20000000078 */
[----:B------:R-:W-:Y:S01]  /*a9200*/  VIADD R46, R0, 0x63 ;  /* 0x00000063002e7836 */ /* 0x000fe20000000000 */
[----:B------:R-:W-:Y:S02]  /*a9210*/  @P0 LOP3.LUT R240, R240, 0x40000, RZ, 0xfc, !PT ;  /* 0x00040000f0f00812 */ /* 0x000fe400078efcff */
[----:B------:R-:W-:Y:S02]  /*a9220*/  PRMT R131, R47, 0x5410, R131 ;  /* 0x000054102f837816 */ /* 0x000fe40000000083 */
[----:B------:R-:W-:Y:S02]  /*a9230*/  PRMT R130, R48, 0x5410, R130 ;  /* 0x0000541030827816 */ /* 0x000fe40000000082 */
[----:B------:R-:W-:Y:S02]  /*a9240*/  PRMT R125, R49, 0x5410, R125 ;  /* 0x00005410317d7816 */ /* 0x000fe4000000007d */
[----:B------:R-:W-:-:S02]  /*a9250*/  PRMT R124, R50, 0x5410, R124 ;  /* 0x00005410327c7816 */ /* 0x000fc4000000007c */
[----:B------:R-:W-:Y:S02]  /*a9260*/  PRMT R133, R52, 0x5410, R133 ;  /* 0x0000541034857816 */ /* 0x000fe40000000085 */
[----:B------:R-:W-:Y:S01]  /*a9270*/  PRMT R129, R53, 0x5410, R129 ;  /* 0x0000541035817816 */ /* 0x000fe20000000081 */
[----:B------:R-:W-:Y:S01]  /*a9280*/  VIADD R54, R0, 0x5b ;  /* 0x0000005b00367836 */ /* 0x000fe20000000000 */
[----:B------:R-:W-:Y:S02]  /*a9290*/  ISETP.GE.AND P0, PT, R17, UR40, PT ;  /* 0x0000002811007c0c */ /* 0x000fe4000bf06270 */
[----:B------:R-:W-:Y:S02]  /*a92a0*/  PRMT R128, R55, 0x5410, R128 ;  /* 0x0000541037807816 */ /* 0x000fe40000000080 */
[----:B------:R-:W-:Y:S01]  /*a92b0*/  PRMT R139, R56, 0x5410, R139 ;  /* 0x00005410388b7816 */ /* 0x000fe2000000008b */
[C---:B------:R-:W-:Y:S01]  /*a92c0*/  VIADD R97, R0.reuse, 0x58 ;  /* 0x0000005800617836 */ /* 0x040fe20000000000 */
[----:B------:R-:W-:Y:S01]  /*a92d0*/  ISETP.LT.AND P1, PT, R7, UR22, !P0 ;  /* 0x0000001607007c0c */ /* 0x000fe2000c721270 */
[----:B------:R-:W-:Y:S01]  /*a92e0*/  VIADD R98, R0, 0x57 ;  /* 0x0000005700627836 */ /* 0x000fe20000000000 */
[----:B------:R-:W-:Y:S01]  /*a92f0*/  ISETP.LT.AND P0, PT, R6, UR27, !P0 ;  /* 0x0000001b06007c0c */ /* 0x000fe2000c701270 */
[----:B------:R-:W-:Y:S01]  /*a9300*/  VIADD R99, R0, 0x56 ;  /* 0x0000005600637836 */ /* 0x000fe20000000000 */
[----:B------:R-:W-:Y:S01]  /*a9310*/  LOP3.LUT R240, R240, 0xfffdffff, RZ, 0xc0, !PT ;  /* 0xfffdfffff0f07812 */ /* 0x000fe200078ec0ff */
[----:B------:R-:W-:Y:S01]  /*a9320*/  VIADD R17, R0, 0xd1 ;  /* 0x000000d100117836 */ /* 0x000fe20000000000 */
[----:B------:R-:W-:Y:S01]  /*a9330*/  ULDC UR27, c[0x0][0x228] ;  /* 0x00008a00001b7ab9 */ /* 0x000fe20000000800 */
[----:B------:R-:W-:Y:S01]  /*a9340*/  ULDC UR22, c[0x0][0x228] ;  /* 0x00008a0000167ab9 */ /* 0x000fe20000000800 */
[----:B------:R-:W-:Y:S01]  /*a9350*/  ULDC UR40, c[0x0][0x228] ;  /* 0x00008a0000287ab9 */ /* 0x000fe20000000800 */
[----:B------:R-:W-:Y:S01]  /*a9360*/  LOP3.LUT R250, R250, 0x7fffffff, RZ, 0xc0, !PT ;  /* 0x7ffffffffafa7812 */ /* 0x000fe200078ec0ff */
[C---:B------:R-:W-:Y:S01]  /*a9370*/  VIADD R100, R0.reuse, 0x55 ;  /* 0x0000005500647836 */ /* 0x040fe20000000000 */
[----:B------:R-:W-:Y:S01]  /*a9380*/  PRMT R134, R51, 0x5410, R36 ;  /* 0x0000541033867816 */ /* 0x000fe20000000024 */
[----:B------:R-:W-:Y:S01]  /*a9390*/  VIADD R101, R0, 0x54 ;  /* 0x0000005400657836 */ /* 0x000fe20000000000 */
[----:B------:R-:W-:Y:S01]  /*a93a0*/  @P1 LOP3.LUT R240, R240, 0x20000, RZ, 0xfc, !PT ;  /* 0x00020000f0f01812 */ /* 0x000fe200078efcff */
[C---:B------:R-:W-:Y:S01]  /*a93b0*/  VIADD R102, R0.reuse, 0x53 ;  /* 0x0000005300667836 */ /* 0x040fe20000000000 */
[----:B------:R-:W-:Y:S01]  /*a93c0*/  LOP3.LUT R251, R251, 0x7fffffff, RZ, 0xc0, !PT ;  /* 0x7ffffffffbfb7812 */ /* 0x000fe200078ec0ff */
[----:B------:R-:W-:Y:S01]  /*a93d0*/  VIADD R103, R0, 0x52 ;  /* 0x0000005200677836 */ /* 0x000fe20000000000 */
[----:B------:R-:W-:Y:S01]  /*a93e0*/  LOP3.LUT R240, R240, 0xfffeffff, RZ, 0xc0, !PT ;  /* 0xfffefffff0f07812 */ /* 0x000fe200078ec0ff */
[----:B------:R-:W-:-:S02]  /*a93f0*/  VIADD R104, R0, 0x51 ;  /* 0x0000005100687836 */ /* 0x000fc40000000000 */
        /* <DEDUP_REMOVED lines=11> */
[----:B------:R-:W-:Y:S01]  /*a94b0*/  LOP3.LUT R249, R249, 0x7fffffff, RZ, 0xc0, !PT ;  /* 0x7ffffffff9f97812 */ /* 0x000fe200078ec0ff */
[----:B------:R-:W-:Y:S01]  /*a94c0*/  VIADD R108, R0, 0x4d ;  /* 0x0000004d006c7836 */ /* 0x000fe20000000000 */
[----:B------:R-:W3:Y:S07]  /*a94d0*/  LDL.LU R238, [R1+0x2b44] ;  /* 0x002b440001ee7983 */ /* 0x000eee0000300800 */
        /* <DEDUP_REMOVED lines=14> */
[----:B------:R-:W-:Y:S02]  /*a95c0*/  R2UR UR28, R15 ;  /* 0x000000000f1c72ca */ /* 0x000fe400000e0000 */
[----:B------:R-:W-:Y:S02]  /*a95d0*/  LOP3.LUT R240, R240, 0xfffff7ff, RZ, 0xc0, !PT ;  /* 0xfffff7fff0f07812 */ /* 0x000fe400078ec0ff */
[----:B------:R-:W-:Y:S01]  /*a95e0*/  R2UR UR24, R237 ;  /* 0x00000000ed1872ca */ /* 0x000fe200000e0000 */
[----:B------:R-:W-:Y:S01]  /*a95f0*/  VIADD R16, R0, 0xcb ;  /* 0x000000cb00107836 */ /* 0x000fe20000000000 */
[----:B------:R-:W-:Y:S01]  /*a9600*/  ISETP.LT.AND P1, PT, R7, UR45, !P0 ;  /* 0x0000002d07007c0c */ /* 0x000fe2000c721270 */
[----:B------:R-:W-:Y:S01]  /*a9610*/  ULDC UR46, c[0x0][0x228] ;  /* 0x00008a00002e7ab9 */ /* 0x000fe20000000800 */
[----:B------:R-:W-:Y:S01]  /*a9620*/  ISETP.LT.AND P0, PT, R6, UR8, !P0 ;  /* 0x0000000806007c0c */ /* 0x000fe2000c701270 */
[----:B------:R-:W-:Y:S01]  /*a9630*/  ULDC UR45, c[0x0][0x228] ;  /* 0x00008a00002d7ab9 */ /* 0x000fe20000000800 */
[----:B------:R-:W-:Y:S01]  /*a9640*/  ULDC UR8, c[0x0][0x228] ;  /* 0x00008a0000087ab9 */ /* 0x000fe20000000800 */
[----:B--2---:R-:W-:-:S02]  /*a9650*/  LOP3.LUT R241, R241, 0x7fffffff, RZ, 0xc0, !PT ;  /* 0x7ffffffff1f17812 */ /* 0x004fc400078ec0ff */
[----:B------:R-:W-:Y:S02]  /*a9660*/  LOP3.LUT R242, R242, 0x7fffffff, RZ, 0xc0, !PT ;  /* 0x7ffffffff2f27812 */ /* 0x000fe400078ec0ff */
[----:B------:R-:W-:Y:S01]  /*a9670*/  LOP3.LUT R243, R243, 0x7fffffff, RZ, 0xc0, !PT ;  /* 0x7ffffffff3f37812 */ /* 0x000fe200078ec0ff */
[----:B------:R-:W-:-:S03]  /*a9680*/  VIADD R18, R0, 0x7f ;  /* 0x0000007f00127836 */ /* 0x000fc60000000000 */
[----:B------:R-:W-:Y:S01]  /*a9690*/  @P1 LOP3.LUT R240, R240, 0x800, RZ, 0xfc, !PT ;  /* 0x00000800f0f01812 */ /* 0x000fe200078efcff */
[----:B------:R-:W-:Y:S01]  /*a96a0*/  VIADD R32, R0, 0x71 ;  /* 0x0000007100207836 */ /* 0x000fe20000000000 */
[----:B------:R-:W2:Y:S02]  /*a96b0*/  LDL.LU R237, [R1+0x2b40] ;  /* 0x002b400001ed7983 */ /* 0x000ea40000300800 */
[----:B------:R-:W-:Y:S01]  /*a96c0*/  LOP3.LUT R240, R240, 0xfffffbff, RZ, 0xc0, !PT ;  /* 0xfffffbfff0f07812 */ /* 0x000fe200078ec0ff */
[----:B------:R-:W-:Y:S01]  /*a96d0*/  VIADD R33, R0, 0x70 ;  /* 0x0000007000217836 */ /* 0x000fe20000000000 */
[----:B------:R-:W4:Y:S02]  /*a96e0*/  LDL.LU R236, [R1+0x2b3c] ;  /* 0x002b3c0001ec7983 */ /* 0x000f240000300800 */
[----:B------:R-:W-:Y:S02]  /*a96f0*/  @P0 LOP3.LUT R240, R240, 0x400, RZ, 0xfc, !PT ;  /* 0x00000400f0f00812 */ /* 0x000fe400078efcff */
        /* <DEDUP_REMOVED lines=9> */
[C---:B------:R-:W-:Y:S01]  /*a9790*/  VIADD R35, R0.reuse, 0x6e ;  /* 0x0000006e00237836 */ /* 0x040fe20000000000 */
[----:B------:R-:W2:Y:S01]  /*a97a0*/  LDL.LU R15, [R1+0x2b38] ;  /* 0x002b3800010f7983 */ /* 0x000ea20000300800 */
[----:B------:R-:W-:-:S02]  /*a97b0*/  VIADD R36, R0, 0x6d ;  /* 0x0000006d00247836 */ /* 0x000fc40000000000 */
[----:B------:R-:W-:Y:S01]  /*a97c0*/  VIADD R37, R0, 0x6c ;  /* 0x0000006c00257836 */ /* 0x000fe20000000000 */
[----:B------:R-:W4:Y:S03]  /*a97d0*/  LDL.LU R14, [R1+0x2b34] ;  /* 0x002b3400010e7983 */ /* 0x000f260000300800 */
[----:B------:R-:W-:Y:S01]  /*a97e0*/  @P1 LOP3.LUT R240, R240, 0x200, RZ, 0xfc, !PT ;  /* 0x00000200f0f01812 */ /* 0x000fe200078efcff */
[C---:B------:R-:W-:Y:S02]  /*a97f0*/  VIADD R38, R0.reuse, 0x6b ;  /* 0x0000006b00267836 */ /* 0x040fe40000000000 */
[----:B------:R-:W-:Y:S01]  /*a9800*/  VIADD R109, R0, 0x4c ;  /* 0x0000004c006d7836 */ /* 0x000fe20000000000 */
[----:B------:R-:W-:Y:S01]  /*a9810*/  LOP3.LUT R240, R240, 0xfffffeff, RZ, 0xc0, !PT ;  /* 0xfffffefff0f07812 */ /* 0x000fe200078ec0ff */
[C---:B------:R-:W-:Y:S02]  /*a9820*/  VIADD R39, R0.reuse, 0x6a ;  /* 0x0000006a00277836 */ /* 0x040fe40000000000 */
        /* <DEDUP_REMOVED lines=20> */
[----:B------:R-:W-:Y:S01]  /*a9970*/  LOP3.LUT R240, R240, 0xffffffbf, RZ, 0xc0, !PT ;  /* 0xffffffbff0f07812 */ /* 0x000fe200078ec0ff */
[----:B------:R-:W-:-:S02]  /*a9980*/  VIADD R44, R0, 0x65 ;  /* 0x00000065002c7836 */ /* 0x000fc40000000000 */
[----:B------:R-:W-:Y:S01]  /*a9990*/  VIADD R154, R0, 0x40 ;  /* 0x00000040009a7836 */ /* 0x000fe20000000000 */
[----:B------:R-:W-:Y:S01]  /*a99a0*/  @P0 LOP3.LUT R240, R240, 0x40, RZ, 0xfc, !PT ;  /* 0x00000040f0f00812 */ /* 0x000fe200078efcff */
[C---:B------:R-:W-:Y:S01]  /*a99b0*/  VIADD R45, R0.reuse, 0x64 ;  /* 0x00000064002d7836 */ /* 0x040fe20000000000 */
        /* <DEDUP_REMOVED lines=51> */
[----:B------:R-:W-:-:S02]  /*a9cf0*/  VIADD R119, R0, 0x49 ;  /* 0x0000004900777836 */ /* 0x000fc40000000000 */
[C---:B------:R-:W-:Y:S02]  /*a9d00*/  VIADD R127, R0.reuse, 0x48 ;  /* 0x00000048007f7836 */ /* 0x040fe40000000000 */
[C---:B------:R-:W-:Y:S02]  /*a9d10*/  VIADD R135, R0.reuse, 0x47 ;  /* 0x0000004700877836 */ /* 0x040fe40000000000 */
[C---:B------:R-:W-:Y:S02]  /*a9d20*/  VIADD R167, R0.reuse, 0x33 ;  /* 0x0000003300a77836 */ /* 0x040fe40000000000 */
[C---:B------:R-:W-:Y:S02]  /*a9d30*/  VIADD R168, R0.reuse, 0x32 ;  /* 0x0000003200a87836 */ /* 0x040fe40000000000 */
[----:B------:R-:W-:Y:S01]  /*a9d40*/  VIADD R169, R0, 0x31 ;  /* 0x0000003100a97836 */ /* 0x000fe20000000000 */
[----:B------:R-:W-:Y:S01]  /*a9d50*/  @P1 LOP3.LUT R240, R240, 0x2, RZ, 0xfc, !PT ;  /* 0x00000002f0f01812 */ /* 0x000fe200078efcff */
[----:B------:R-:W-:-:S02]  /*a9d60*/  VIADD R170, R0, 0x30 ;  /* 0x0000003000aa7836 */ /* 0x000fc40000000000 */
[----:B------:R-:W-:Y:S01]  /*a9d70*/  VIADD R171, R0, 0x2f ;  /* 0x0000002f00ab7836 */ /* 0x000fe20000000000 */
[----:B------:R-:W-:Y:S01]  /*a9d80*/  LOP3.LUT R240, R240, 0xfffffffe, RZ, 0xc0, !PT ;  /* 0xfffffffef0f07812 */ /* 0x000fe200078ec0ff */
[C---:B------:R-:W-:Y:S02]  /*a9d90*/  VIADD R172, R0.reuse, 0x2e ;  /* 0x0000002e00ac7836 */ /* 0x040fe40000000000 */
[----:B------:R-:W-:Y:S01]  /*a9da0*/  VIADD R173, R0, 0x2d ;  /* 0x0000002d00ad7836 */ /* 0x000fe20000000000 */
[----:B------:R-:W-:Y:S01]  /*a9db0*/  @P0 LOP3.LUT R240, R240, 0x1, RZ, 0xfc, !PT ;  /* 0x00000001f0f00812 */ /* 0x000fe200078efcff */
[----:B------:R-:W-:Y:S01]  /*a9dc0*/  VIADD R174, R0, 0x2c ;  /* 0x0000002c00ae7836 */ /* 0x000fe20000000000 */
[----:B------:R-:W-:Y:S01]  /*a9dd0*/  ISETP.GE.AND P0, PT, R16, UR11, PT ;  /* 0x0000000b10007c0c */ /* 0x000fe2000bf06270 */
[C---:B------:R-:W-:Y:S02]  /*a9de0*/  VIADD R175, R0.reuse, 0x2b ;  /* 0x0000002b00af7836 */ /* 0x040fe40000000000 */
[C---:B------:R-:W-:Y:S01]  /*a9df0*/  VIADD R176, R0.reuse, 0x2a ;  /* 0x0000002a00b07836 */ /* 0x040fe20000000000 */
[----:B------:R-:W-:Y:S01]  /*a9e00*/  ISETP.LT.AND P1, PT, R7, UR12, !P0 ;  /* 0x0000000c07007c0c */ /* 0x000fe2000c721270 */
[----:B------:R-:W-:Y:S01]  /*a9e10*/  VIADD R177, R0, 0x29 ;  /* 0x0000002900b17836 */ /* 0x000fe20000000000 */
[----:B------:R-:W-:Y:S01]  /*a9e20*/  ISETP.LT.AND P0, PT, R6, UR27, !P0 ;  /* 0x0000001b06007c0c */ /* 0x000fe2000c701270 */
[C---:B------:R-:W-:Y:S01]  /*a9e30*/  VIADD R16, R0.reuse, 0xbf ;  /* 0x000000bf00107836 */ /* 0x040fe20000000000 */
[----:B------:R-:W-:Y:S01]  /*a9e40*/  ULDC UR27, c[0x0][0x228] ;  /* 0x00008a00001b7ab9 */ /* 0x000fe20000000800 */
[----:B------:R-:W-:-:S02]  /*a9e50*/  VIADD R178, R0, 0x28 ;  /* 0x0000002800b27836 */ /* 0x000fc40000000000 */
[C---:B------:R-:W-:Y:S02]  /*a9e60*/  VIADD R179, R0.reuse, 0x27 ;  /* 0x0000002700b37836 */ /* 0x040fe40000000000 */
[C---:B------:R-:W-:Y:S02]  /*a9e70*/  VIADD R180, R0.reuse, 0x26 ;  /* 0x0000002600b47836 */ /* 0x040fe40000000000 */
[C---:B------:R-:W-:Y:S02]  /*a9e80*/  VIADD R181, R0.reuse, 0x25 ;  /* 0x0000002500b57836 */ /* 0x040fe40000000000 */
[C---:B------:R-:W-:Y:S01]  /*a9e90*/  VIADD R182, R0.reuse, 0x24 ;  /* 0x0000002400b67836 */ /* 0x040fe20000000000 */
[----:B------:R-:W-:Y:S01]  /*a9ea0*/  @P1 LOP3.LUT R241, R241, 0x80000000, RZ, 0xfc, !PT ;  /* 0x80000000f1f11812 */ /* 0x000fe200078efcff */
[C---:B------:R-:W-:Y:S02]  /*a9eb0*/  VIADD R183, R0.reuse, 0x23 ;  /* 0x0000002300b77836 */ /* 0x040fe40000000000 */
[C---:B------:R-:W-:Y:S01]  /*a9ec0*/  VIADD R184, R0.reuse, 0x22 ;  /* 0x0000002200b87836 */ /* 0x040fe20000000000 */
[----:B------:R-:W-:Y:S01]  /*a9ed0*/  LOP3.LUT R241, R241, 0xbfffffff, RZ, 0xc0, !PT ;  /* 0xbffffffff1f17812 */ /* 0x000fe200078ec0ff */
[----:B------:R-:W-:-:S02]  /*a9ee0*/  VIADD R185, R0, 0x21 ;  /* 0x0000002100b97836 */ /* 0x000fc40000000000 */
[C---:B------:R-:W-:Y:S01]  /*a9ef0*/  VIADD R186, R0.reuse, 0x20 ;  /* 0x0000002000ba7836 */ /* 0x040fe20000000000 */
[----:B------:R-:W-:Y:S01]  /*a9f00*/  @P0 LOP3.LUT R241, R241, 0x40000000, RZ, 0xfc, !PT ;  /* 0x40000000f1f10812 */ /* 0x000fe200078efcff */
[C---:B------:R-:W-:Y:S01]  /*a9f10*/  VIADD R187, R0.reuse, 0x1f ;  /* 0x0000001f00bb7836 */ /* 0x040fe20000000000 */
[----:B------:R-:W-:Y:S01]  /*a9f20*/  ISETP.GE.AND P0, PT, R17, UR10, PT ;  /* 0x0000000a11007c0c */ /* 0x000fe2000bf06270 */
[C---:B------:R-:W-:Y:S02]  /*a9f30*/  VIADD R188, R0.reuse, 0x1e ;  /* 0x0000001e00bc7836 */ /* 0x040fe40000000000 */
[C---:B------:R-:W-:Y:S01]  /*a9f40*/  VIADD R189, R0.reuse, 0x1d ;  /* 0x0000001d00bd7836 */ /* 0x040fe20000000000 */
[----:B------:R-:W-:Y:S01]  /*a9f50*/  ISETP.LT.AND P1, PT, R7, UR18, !P0 ;  /* 0x0000001207007c0c */ /* 0x000fe2000c721270 */
[----:B------:R-:W-:Y:S01]  /*a9f60*/  VIADD R190, R0, 0x1c ;  /* 0x0000001c00be7836 */ /* 0x000fe20000000000 */
[----:B------:R-:W-:Y:S01]  /*a9f70*/  ISETP.LT.AND P0, PT, R6, UR22, !P0 ;  /* 0x0000001606007c0c */ /* 0x000fe2000c701270 */
[C---:B------:R-:W-:Y:S01]  /*a9f80*/  VIADD R191, R0.reuse, 0x1b ;  /* 0x0000001b00bf7836 */ /* 0x040fe20000000000 */
[----:B------:R-:W-:Y:S01]  /*a9f90*/  LOP3.LUT R241, R241, 0xdfffffff, RZ, 0xc0, !PT ;  /* 0xdffffffff1f17812 */ /* 0x000fe200078ec0ff */
[C---:B------:R-:W-:Y:S01]  /*a9fa0*/  VIADD R17, R0.reuse, 0xbd ;  /* 0x000000bd00117836 */ /* 0x040fe20000000000 */
[----:B------:R-:W-:Y:S01]  /*a9fb0*/  ULDC UR22, c[0x0][0x228] ;  /* 0x00008a0000167ab9 */ /* 0x000fe20000000800 */
[----:B------:R-:W-:-:S02]  /*a9fc0*/  VIADD R192, R0, 0x1a ;  /* 0x0000001a00c07836 */ /* 0x000fc40000000000 */
[C---:B------:R-:W-:Y:S02]  /*a9fd0*/  VIADD R193, R0.reuse, 0x19 ;  /* 0x0000001900c17836 */ /* 0x040fe40000000000 */
[C---:B------:R-:W-:Y:S02]  /*a9fe0*/  VIADD R194, R0.reuse, 0x18 ;  /* 0x0000001800c27836 */ /* 0x040fe40000000000 */
[C---:B------:R-:W-:Y:S01]  /*a9ff0*/  VIADD R195, R0.reuse, 0x17 ;  /* 0x0000001700c37836 */ /* 0x040fe20000000000 */
[----:B------:R-:W-:Y:S01]  /*aa000*/  @P1 LOP3.LUT R241, R241, 0x20000000, RZ, 0xfc, !PT ;  /* 0x20000000f1f11812 */ /* 0x000fe200078efcff */
[C---:B------:R-:W-:Y:S02]  /*aa010*/  VIADD R196, R0.reuse, 0x16 ;  /* 0x0000001600c47836 */ /* 0x040fe40000000000 */
[C---:B------:R-:W-:Y:S01]  /*aa020*/  VIADD R197, R0.reuse, 0x15 ;  /* 0x0000001500c57836 */ /* 0x040fe20000000000 */
[----:B------:R-:W-:Y:S01]  /*aa030*/  LOP3.LUT R241, R241, 0xefffffff, RZ, 0xc0, !PT ;  /* 0xeffffffff1f17812 */ /* 0x000fe200078ec0ff */
[----:B------:R-:W-:Y:S01]  /*aa040*/  VIADD R198, R0, 0x14 ;  /* 0x0000001400c67836 */ /* 0x000fe20000000000 */
[----:B---3--:R-:W-:Y:S01]  /*aa050*/  LOP3.LUT R238, R238, 0x7fffffff, RZ, 0xc0, !PT ;  /* 0x7fffffffeeee7812 */ /* 0x008fe200078ec0ff */
[C---:B------:R-:W-:Y:S01]  /*aa060*/  VIADD R199, R0.reuse, 0x13 ;  /* 0x0000001300c77836 */ /* 0x040fe20000000000 */
[----:B------:R-:W-:Y:S01]  /*aa070*/  @P0 LOP3.LUT R241, R241, 0x10000000, RZ, 0xfc, !PT ;  /* 0x10000000f1f10812 */ /* 0x000fe200078efcff */
[----:B------:R-:W-:Y:S01]  /*aa080*/  VIADD R200, R0, 0x12 ;  /* 0x0000001200c87836 */ /* 0x000fe20000000000 */
[----:B------:R-:W-:Y:S01]  /*aa090*/  ISETP.GE.AND P0, PT, R16, UR4, PT ;  /* 0x0000000410007c0c */ /* 0x000fe2000bf06270 */
[----:B------:R-:W-:-:S02]  /*aa0a0*/  VIADD R201, R0, 0x11 ;  /* 0x0000001100c97836 */ /* 0x000fc40000000000 */
        /* <DEDUP_REMOVED lines=8> */
[----:B------:R-:W-:Y:S01]  /*aa130*/  ULDC UR34, c[0x0][0x228] ;  /* 0x00008a0000227ab9 */ /* 0x000fe20000000800 */
[----:B------:R-:W-:Y:S01]  /*aa140*/  VIADD R205, R0, 0xd ;  /* 0x0000000d00cd7836 */ /* 0x000fe20000000000 */
[----:B------:R-:W-:Y:S01]  /*aa150*/  LOP3.LUT R2, R2, 0x7fffffff, RZ, 0xc0, !PT ;  /* 0x7fffffff02027812 */ /* 0x000fe200078ec0ff */
[C---:B------:R-:W-:Y:S01]  /*aa160*/  VIADD R206, R0.reuse, 0xc ;  /* 0x0000000c00ce7836 */ /* 0x040fe20000000000 */
[----:B------:R-:W3:Y:S02]  /*aa170*/  LDL.LU R75, [R1+0x2ab0] ;  /* 0x002ab000014b7983 */ /* 0x000ee40000300800 */
[----:B------:R-:W-:Y:S01]  /*aa180*/  @P1 LOP3.LUT R241, R241, 0x8000000, RZ, 0xfc, !PT ;  /* 0x08000000f1f11812 */ /* 0x000fe200078efcff */
[C---:B------:R-:W-:Y:S01]  /*aa190*/  VIADD R207, R0.reuse, 0xb ;  /* 0x0000000b00cf7836 */ /* 0x040fe20000000000 */
[----:B------:R-:W3:Y:S02]  /*aa1a0*/  LDL.LU R73, [R1+0x2ab4] ;  /* 0x002ab40001497983 */ /* 0x000ee40000300800 */
[----:B------:R-:W-:Y:S01]  /*aa1b0*/  LOP3.LUT R241, R241, 0xfbffffff, RZ, 0xc0, !PT ;  /* 0xfbfffffff1f17812 */ /* 0x000fe200078ec0ff */
[----:B------:R-:W-:Y:S01]  /*aa1c0*/  VIADD R208, R0, 0xa ;  /* 0x0000000a00d07836 */ /* 0x000fe20000000000 */
[----:B------:R-:W3:Y:S02]  /*aa1d0*/  LDL.LU R71, [R1+0x2ab8] ;  /* 0x002ab80001477983 */ /* 0x000ee40000300800 */
[----:B------:R-:W-:-:S02]  /*aa1e0*/  @P0 LOP3.LUT R241, R241, 0x4000000, RZ, 0xfc, !PT ;  /* 0x04000000f1f10812 */ /* 0x000fc400078efcff */
[----:B------:R-:W-:-:S04]  /*aa1f0*/  ISETP.GE.AND P0, PT, R17, UR7, PT ;  /* 0x0000000711007c0c */ /* 0x000fc8000bf06270 */
[----:B------:R-:W-:Y:S02]  /*aa200*/  ISETP.LT.AND P2, PT, R7, UR6, !P0 ;  /* 0x0000000607007c0c */ /* 0x000fe4000c741270 */
[----:B------:R-:W-:Y:S01]  /*aa210*/  LOP3.LUT R241, R241, 0xfdffffff, RZ, 0xc0, !PT ;  /* 0xfdfffffff1f17812 */ /* 0x000fe200078ec0ff */
[----:B------:R-:W-:Y:S01]  /*aa220*/  VIADD R17, R0, 0xb9 ;  /* 0x000000b900117836 */ /* 0x000fe20000000000 */
[----:B------:R-:W-:Y:S01]  /*aa230*/  ISETP.LT.AND P1, PT, R6, UR42, !P0 ;  /* 0x0000002a06007c0c */ /* 0x000fe2000c721270 */
[----:B------:R-:W-:Y:S01]  /*aa240*/  ULDC.64 UR6, c[0x0][0x228] ;  /* 0x00008a0000067ab9 */ /* 0x000fe20000000a00 */
[----:B------:R-:W-:-:S07]  /*aa250*/  ISETP.GE.AND P0, PT, R16, UR9, PT ;  /* 0x0000000910007c0c */ /* 0x000fce000bf06270 */
[----:B------:R-:W-:Y:S01]  /*aa260*/  @P2 LOP3.LUT R241, R241, 0x2000000, RZ, 0xfc, !PT ;  /* 0x02000000f1f12812 */ /* 0x000fe200078efcff */
[----:B------:R-:W-:Y:S01]  /*aa270*/  ULDC UR42, c[0x0][0x228] ;  /* 0x00008a00002a7ab9 */ /* 0x000fe20000000800 */
[----:B------:R-:W-:Y:S01]  /*aa280*/  ISETP.LT.AND P2, PT, R7, UR40, !P0 ;  /* 0x0000002807007c0c */ /* 0x000fe2000c741270 */
[----:B------:R-:W-:Y:S01]  /*aa290*/  VIADD R16, R0, 0xb8 ;  /* 0x000000b800107836 */ /* 0x000fe20000000000 */
[----:B------:R-:W-:Y:S01]  /*aa2a0*/  LOP3.LUT R241, R241, 0xfeffffff, RZ, 0xc0, !PT ;  /* 0xfefffffff1f17812 */ /* 0x000fe200078ec0ff */
[----:B------:R-:W-:-:S03]  /*aa2b0*/  ULDC UR40, c[0x0][0x228] ;  /* 0x00008a0000287ab9 */ /* 0x000fc60000000800 */
[----:B------:R-:W-:Y:S02]  /*aa2c0*/  @P1 LOP3.LUT R241, R241, 0x1000000, RZ, 0xfc, !PT ;  /* 0x01000000f1f11812 */ /* 0x000fe400078efcff */
[----:B------:R-:W-:Y:S01]  /*aa2d0*/  ISETP.LT.AND P1, PT, R6, UR39, !P0 ;  /* 0x0000002706007c0c */ /* 0x000fe2000c721270 */
[----:B------:R-:W-:Y:S01]  /*aa2e0*/  ULDC UR39, c[0x0][0x228] ;  /* 0x00008a0000277ab9 */ /* 0x000fe20000000800 */
[----:B------:R-:W-:-:S04]  /*aa2f0*/  LOP3.LUT R241, R241, 0xff7fffff, RZ, 0xc0, !PT ;  /* 0xff7ffffff1f17812 */ /* 0x000fc800078ec0ff */
[----:B------:R-:W-:Y:S02]  /*aa300*/  @P2 LOP3.LUT R241, R241, 0x800000, RZ, 0xfc, !PT ;  /* 0x00800000f1f12812 */ /* 0x000fe400078efcff */
[----:B------:R-:W-:Y:S02]  /*aa310*/  ISETP.GE.AND P0, PT, R17, UR13, PT ;  /* 0x0000000d11007c0c */ /* 0x000fe4000bf06270 */
[----:B------:R-:W-:Y:S01]  /*aa320*/  LOP3.LUT R241, R241, 0xffbfffff, RZ, 0xc0, !PT ;  /* 0xffbffffff1f17812 */ /* 0x000fe200078ec0ff */
[----:B------:R-:W-:Y:S01]  /*aa330*/  VIADD R17, R0, 0xb7 ;  /* 0x000000b700117836 */ /* 0x000fe20000000000 */
[----:B------:R-:W-:Y:S02]  /*aa340*/  ULDC.64 UR12, c[0x0][0x228] ;  /* 0x00008a00000c7ab9 */ /* 0x000fe40000000a00 */
[----:B------:R-:W-:Y:S02]  /*aa350*/  @P1 LOP3.LUT R241, R241, 0x400000, RZ, 0xfc, !PT ;  /* 0x00400000f1f11812 */ /* 0x000fe400078efcff */
[----:B------:R-:W-:Y:S01]  /*aa360*/  ISETP.LT.AND P1, PT, R7, UR46, !P0 ;  /* 0x0000002e07007c0c */ /* 0x000fe2000c721270 */
[----:B------:R-:W-:Y:S01]  /*aa370*/  ULDC UR46, c[0x0][0x228] ;  /* 0x00008a00002e7ab9 */ /* 0x000fe20000000800 */
[----:B------:R-:W-:Y:S01]  /*aa380*/  ISETP.LT.AND P0, PT, R6, UR45, !P0 ;  /* 0x0000002d06007c0c */ /* 0x000fe2000c701270 */
[----:B------:R-:W-:Y:S01]  /*aa390*/  ULDC UR45, c[0x0][0x228] ;  /* 0x00008a00002d7ab9 */ /* 0x000fe20000000800 */
[----:B------:R-:W-:-:S09]  /*aa3a0*/  LOP3.LUT R241, R241, 0xffdfffff, RZ, 0xc0, !PT ;  /* 0xffdffffff1f17812 */ /* 0x000fd200078ec0ff */
[----:B------:R-:W-:-:S04]  /*aa3b0*/  @P1 LOP3.LUT R241, R241, 0x200000, RZ, 0xfc, !PT ;  /* 0x00200000f1f11812 */ /* 0x000fc800078efcff */
[----:B------:R-:W-:-:S04]  /*aa3c0*/  LOP3.LUT R241, R241, 0xffefffff, RZ, 0xc0, !PT ;  /* 0xffeffffff1f17812 */ /* 0x000fc800078ec0ff */
[----:B------:R-:W-:Y:S02]  /*aa3d0*/  @P0 LOP3.LUT R241, R241, 0x100000, RZ, 0xfc, !PT ;  /* 0x00100000f1f10812 */ /* 0x000fe400078efcff */
[----:B------:R-:W-:-:S04]  /*aa3e0*/  ISETP.GE.AND P0, PT, R16, UR21, PT ;  /* 0x0000001510007c0c */ /* 0x000fc8000bf06270 */
[----:B------:R-:W-:Y:S02]  /*aa3f0*/  ISETP.LT.AND P1, PT, R7, UR6, !P0 ;  /* 0x0000000607007c0c */ /* 0x000fe4000c721270 */
[----:B------:R-:W-:Y:S01]  /*aa400*/  ISETP.LT.AND P0, PT, R6, UR8, !P0 ;  /* 0x0000000806007c0c */ /* 0x000fe2000c701270 */
[----:B------:R-:W-:Y:S01]  /*aa410*/  ULDC.64 UR8, c[0x0][0x228] ;  /* 0x00008a0000087ab9 */ /* 0x000fe20000000a00 */
        /* <DEDUP_REMOVED lines=10> */
[----:B------:R-:W-:Y:S01]  /*aa4c0*/  ULDC.64 UR18, c[0x0][0x228] ;  /* 0x00008a0000127ab9 */ /* 0x000fe20000000a00 */
[----:B------:R-:W-:-:S09]  /*aa4d0*/  ULDC UR36, c[0x0][0x228] ;  /* 0x00008a0000247ab9 */ /* 0x000fd20000000800 */
[----:B------:R-:W-:-:S04]  /*aa4e0*/  @P1 LOP3.LUT R241, R241, 0x20000, RZ, 0xfc, !PT ;  /* 0x00020000f1f11812 */ /* 0x000fc800078efcff */
[----:B------:R-:W-:-:S04]  /*aa4f0*/  LOP3.LUT R241, R241, 0xfffeffff, RZ, 0xc0, !PT ;  /* 0xfffefffff1f17812 */ /* 0x000fc800078ec0ff */
[----:B------:R-:W-:Y:S02]  /*aa500*/  @P0 LOP3.LUT R241, R241, 0x10000, RZ, 0xfc, !PT ;  /* 0x00010000f1f10812 */ /* 0x000fe400078efcff */
[----:B------:R-:W-:Y:S01]  /*aa510*/  ISETP.GE.AND P0, PT, R16, UR17, PT ;  /* 0x0000001110007c0c */ /* 0x000fe2000bf06270 */
[----:B------:R-:W-:-:S03]  /*aa520*/  ULDC.64 UR16, c[0x0][0x228] ;  /* 0x00008a0000107ab9 */ /* 0x000fc60000000a00 */
[----:B------:R-:W-:Y:S02]  /*aa530*/  ISETP.LT.AND P1, PT, R7, UR12, !P0 ;  /* 0x0000000c07007c0c */ /* 0x000fe4000c721270 */
[----:B------:R-:W-:Y:S02]  /*aa540*/  ISETP.LT.AND P0, PT, R6, UR30, !P0 ;  /* 0x0000001e06007c0c */ /* 0x000fe4000c701270 */
[----:B------:R-:W-:Y:S01]  /*aa550*/  LOP3.LUT R241, R241, 0xffff7fff, RZ, 0xc0, !PT ;  /* 0xffff7ffff1f17812 */ /* 0x000fe200078ec0ff */
[----:B------:R-:W-:Y:S01]  /*aa560*/  VIADD R16, R0, 0xb4 ;  /* 0x000000b400107836 */ /* 0x000fe20000000000 */
[----:B------:R-:W-:-:S07]  /*aa570*/  ULDC UR30, c[0x0][0x228] ;  /* 0x00008a00001e7ab9 */ /* 0x000fce0000000800 */
        /* <DEDUP_REMOVED lines=29> */
[----:B------:R-:W-:-:S10]  /*aa750*/  ULDC.64 UR20, c[0x0][0x228] ;  /* 0x00008a0000147ab9 */ /* 0x000fd40000000a00 */
        /* <DEDUP_REMOVED lines=46> */
[----:B------:R-:W-:Y:S01]  /*aaa40*/  ISETP.LT.AND P0, PT, R6, UR54, !P0 ;  /* 0x0000003606007c0c */ /* 0x000fe2000c701270 */
[----:B------:R-:W-:Y:S01]  /*aaa50*/  VIADD R16, R0, 0xac ;  /* 0x000000ac00107836 */ /* 0x000fe20000000000 */
        /* <DEDUP_REMOVED lines=68> */
[----:B------:R-:W-:Y:S01]  /*aaea0*/  ULDC UR39, c[0x0][0x228] ;  /* 0x00008a0000277ab9 */ /* 0x000fe20000000800 */
[----:B------:R-:W-:-:S09]  /*aaeb0*/  LOP3.LUT R242, R242, 0xfffdffff, RZ, 0xc0, !PT ;  /* 0xfffdfffff2f27812 */ /* 0x000fd200078ec0ff */
[----:B------:R-:W-:-:S04]  /*aaec0*/  @P1 LOP3.LUT R242, R242, 0x20000, RZ, 0xfc, !PT ;  /* 0x00020000f2f21812 */ /* 0x000fc800078efcff */
[----:B------:R-:W-:-:S04]  /*aaed0*/  LOP3.LUT R242, R242, 0xfffeffff, RZ, 0xc0, !PT ;  /* 0xfffefffff2f27812 */ /* 0x000fc800078ec0ff */
[----:B------:R-:W-:Y:S02]  /*aaee0*/  @P0 LOP3.LUT R242, R242, 0x10000, RZ, 0xfc, !PT ;  /* 0x00010000f2f20812 */ /* 0x000fe400078efcff */
[----:B------:R-:W-:Y:S01]  /*aaef0*/  ISETP.GE.AND P0, PT, R16, UR19, PT ;  /* 0x0000001310007c0c */ /* 0x000fe2000bf06270 */
[----:B------:R-:W-:Y:S01]  /*aaf00*/  VIADD R17, R0, 0xa5 ;  /* 0x000000a500117836 */ /* 0x000fe20000000000 */
[----:B------:R-:W-:Y:S01]  /*aaf10*/  LOP3.LUT R242, R242, 0xffff7fff, RZ, 0xc0, !PT ;  /* 0xffff7ffff2f27812 */ /* 0x000fe200078ec0ff */
[----:B------:R-:W-:Y:S01]  /*aaf20*/  ULDC.64 UR18, c[0x0][0x228] ;  /* 0x00008a0000127ab9 */ /* 0x000fe20000000a00 */
        /* <DEDUP_REMOVED lines=78> */
[----:B------:R-:W-:Y:S02]  /*ab410*/  ULDC.64 UR20, c[0x0][0x228] ;  /* 0x00008a0000147ab9 */ /* 0x000fe40000000a00 */
[----:B------:R-:W-:Y:S02]  /*ab420*/  ISETP.LT.AND P1, PT, R7, UR18, !P0 ;  /* 0x0000001207007c0c */ /* 0x000fe4000c721270 */
[----:B------:R-:W-:Y:S01]  /*ab430*/  ISETP.LT.AND P0, PT, R6, UR51, !P0 ;  /* 0x0000003306007c0c */ /* 0x000fe2000c701270 */
[----:B------:R-:W-:-:S10]  /*ab440*/  ULDC UR51, c[0x0][0x228] ;  /* 0x00008a0000337ab9 */ /* 0x000fd40000000800 */
        /* <DEDUP_REMOVED lines=316> */
[----:B------:R-:W-:-:S10]  /*ac810*/  ULDC UR59, c[0x0][0x228] ;  /* 0x00008a00003b7ab9 */ /* 0x000fd40000000800 */
        /* <DEDUP_REMOVED lines=570> */
[----:B----4-:R-:W-:-:S09]  /*aebc0*/  LOP3.LUT R14, R14, 0x7fffffff, RZ, 0xc0, !PT ;  /* 0x7fffffff0e0e7812 */ /* 0x010fd200078ec0ff */
        /* <DEDUP_REMOVED lines=118> */
[----:B------:R-:W-:Y:S01]  /*af330*/  ISETP.LT.AND P1, PT, R7, UR12, !P0 ;  /* 0x0000000c07007c0c */ /* 0x000fe2000c721270 */
[----:B------:R-:W-:Y:S01]  /*af340*/  ULDC UR12, c[0x0][0x228] ;  /* 0x00008a00000c7ab9 */ /* 0x000fe20000000800 */
[----:B------:R-:W-:Y:S01]  /*af350*/  ISETP.LT.AND P0, PT, R6, UR16, !P0 ;  /* 0x0000001006007c0c */ /* 0x000fe2000c701270 */
[----:B------:R-:W-:Y:S01]  /*af360*/  ULDC.64 UR16, c[0x0][0x228] ;  /* 0x00008a0000107ab9 */ /* 0x000fe20000000a00 */
        /* <DEDUP_REMOVED lines=9> */
[----:B--2---:R-:W-:Y:S02]  /*af400*/  LOP3.LUT R15, R15, 0x7fffffff, RZ, 0xc0, !PT ;  /* 0x7fffffff0f0f7812 */ /* 0x004fe400078ec0ff */
[----:B------:R-:W-:-:S09]  /*af410*/  LOP3.LUT R14, R14, 0xfffffffd, RZ, 0xc0, !PT ;  /* 0xfffffffd0e0e7812 */ /* 0x000fd200078ec0ff */
[----:B------:R-:W-:Y:S02]  /*af420*/  @P0 LOP3.LUT R15, R15, 0x80000000, RZ, 0xfc, !PT ;  /* 0x800000000f0f0812 */ /* 0x000fe400078efcff */
[----:B------:R-:W-:Y:S02]  /*af430*/  ISETP.GE.AND P0, PT, R171, UR19, PT ;  /* 0x00000013ab007c0c */ /* 0x000fe4000bf06270 */
[----:B------:R-:W-:Y:S02]  /*af440*/  @P1 LOP3.LUT R14, R14, 0x2, RZ, 0xfc, !PT ;  /* 0x000000020e0e1812 */ /* 0x000fe400078efcff */
        /* <DEDUP_REMOVED lines=43> */
[----:B------:R-:W-:Y:S02]  /*af700*/  LOP3.LUT R15, R15, 0xfffff7ff, RZ, 0xc0, !PT ;  /* 0xfffff7ff0f0f7812 */ /* 0x000fe400078ec0ff */
[----:B------:R-:W-:Y:S01]  /*af710*/  ISETP.GE.AND P0, PT, R177, UR15, PT ;  /* 0x0000000fb1007c0c */ /* 0x000fe2000bf06270 */
[----:B------:R-:W-:-:S06]  /*af720*/  ULDC.64 UR14, c[0x0][0x228] ;  /* 0x00008a00000e7ab9 */ /* 0x000fcc0000000a00 */
[----:B------:R-:W-:-:S04]  /*af730*/  @P2 LOP3.LUT R15, R15, 0x800, RZ, 0xfc, !PT ;  /* 0x000008000f0f2812 */ /* 0x000fc800078efcff */
[----:B------:R-:W-:-:S04]  /*af740*/  LOP3.LUT R15, R15, 0xfffffdff, RZ, 0xc0, !PT ;  /* 0xfffffdff0f0f7812 */ /* 0x000fc800078ec0ff */
[----:B------:R-:W-:Y:S02]  /*af750*/  @P1 LOP3.LUT R15, R15, 0x200, RZ, 0xfc, !PT ;  /* 0x000002000f0f1812 */ /* 0x000fe400078efcff */
[----:B------:R-:W-:Y:S02]  /*af760*/  ISETP.LT.AND P1, PT, R7, UR16, !P0 ;  /* 0x0000001007007c0c */ /* 0x000fe4000c721270 */
[----:B------:R-:W-:Y:S01]  /*af770*/  ISETP.LT.AND P0, PT, R6, UR60, !P0 ;  /* 0x0000003c06007c0c */ /* 0x000fe2000c701270 */
[----:B------:R-:W-:Y:S01]  /*af780*/  VIADD R209, R0, 0x9 ;  /* 0x0000000900d17836 */ /* 0x000fe20000000000 */
[----:B------:R-:W-:Y:S01]  /*af790*/  LOP3.LUT R15, R15, 0xfffffeff, RZ, 0xc0, !PT ;  /* 0xfffffeff0f0f7812 */ /* 0x000fe200078ec0ff */
[----:B------:R-:W-:-:S08]  /*af7a0*/  ULDC UR60, c[0x0][0x228] ;  /* 0x00008a00003c7ab9 */ /* 0x000fd00000000800 */
        /* <DEDUP_REMOVED lines=19> */
[----:B------:R-:W-:Y:S01]  /*af8e0*/  ULDC UR58, c[0x0][0x228] ;  /* 0x00008a00003a7ab9 */ /* 0x000fe20000000800 */
[----:B------:R-:W-:-:S09]  /*af8f0*/  LOP3.LUT R15, R15, 0xfffffffd, RZ, 0xc0, !PT ;  /* 0xfffffffd0f0f7812 */ /* 0x000fd200078ec0ff */
[----:B------:R-:W-:Y:S02]  /*af900*/  @P0 LOP3.LUT R236, R236, 0x80000000, RZ, 0xfc, !PT ;  /* 0x80000000ecec0812 */ /* 0x000fe400078efcff */
[----:B------:R-:W-:Y:S01]  /*af910*/  ISETP.GE.AND P0, PT, R180, UR7, PT ;  /* 0x00000007b4007c0c */ /* 0x000fe2000bf06270 */
[----:B------:R-:W-:-:S03]  /*af920*/  ULDC.64 UR6, c[0x0][0x228] ;  /* 0x00008a0000067ab9 */ /* 0x000fc60000000a00 */
[----:B------:R-:W-:Y:S02]  /*af930*/  ISETP.LT.AND P2, PT, R7, UR20, !P0 ;  /* 0x0000001407007c0c */ /* 0x000fe4000c741270 */
[----:B------:R-:W-:Y:S02]  /*af940*/  @P1 LOP3.LUT R15, R15, 0x2, RZ, 0xfc, !PT ;  /* 0x000000020f0f1812 */ /* 0x000fe400078efcff */
[----:B------:R-:W-:Y:S01]  /*af950*/  ISETP.LT.AND P1, PT, R6, UR57, !P0 ;  /* 0x0000003906007c0c */ /* 0x000fe2000c721270 */
[----:B------:R-:W-:Y:S01]  /*af960*/  ULDC UR57, c[0x0][0x228] ;  /* 0x00008a0000397ab9 */ /* 0x000fe20000000800 */
[----:B------:R-:W-:Y:S02]  /*af970*/  LOP3.LUT R236, R236, 0xdfffffff, RZ, 0xc0, !PT ;  /* 0xdfffffffecec7812 */ /* 0x000fe400078ec0ff */
[----:B------:R-:W-:Y:S01]  /*af980*/  ISETP.GE.AND P0, PT, R181, UR9, PT ;  /* 0x00000009b5007c0c */ /* 0x000fe2000bf06270 */
[----:B------:R-:W-:-:S04]  /*af990*/  ULDC.64 UR8, c[0x0][0x228] ;  /* 0x00008a0000087ab9 */ /* 0x000fc80000000a00 */
[----:B------:R-:W-:Y:S02]  /*af9a0*/  @P2 LOP3.LUT R236, R236, 0x20000000, RZ, 0xfc, !PT ;  /* 0x20000000ecec2812 */ /* 0x000fe400078efcff */
[----:B------:R-:W-:Y:S02]  /*af9b0*/  ISETP.LT.AND P2, PT, R7, UR6, !P0 ;  /* 0x0000000607007c0c */ /* 0x000fe4000c741270 */
[----:B------:R-:W-:-:S04]  /*af9c0*/  LOP3.LUT R236, R236, 0xf7ffffff, RZ, 0xc0, !PT ;  /* 0xf7ffffffecec7812 */ /* 0x000fc800078ec0ff */
[----:B------:R-:W-:Y:S02]  /*af9d0*/  @P1 LOP3.LUT R236, R236, 0x8000000, RZ, 0xfc, !PT ;  /* 0x08000000ecec1812 */ /* 0x000fe400078efcff */
[----:B------:R-:W-:Y:S02]  /*af9e0*/  ISETP.LT.AND P1, PT, R6, UR54, !P0 ;  /* 0x0000003606007c0c */ /* 0x000fe4000c721270 */
[----:B------:R-:W-:Y:S01]  /*af9f0*/  LOP3.LUT R237, R237, 0x7fffffff, RZ, 0xc0, !PT ;  /* 0x7fffffffeded7812 */ /* 0x000fe200078ec0ff */
[----:B------:R-:W-:Y:S01]  /*afa00*/  VIADD R96, R0, 0x159 ;  /* 0x0000015900607836 */ /* 0x000fe20000000000 */
[----:B------:R-:W-:Y:S01]  /*afa10*/  LOP3.LUT R236, R236, 0xfdffffff, RZ, 0xc0, !PT ;  /* 0xfdffffffecec7812 */ /* 0x000fe200078ec0ff */
[----:B------:R-:W-:Y:S01]  /*afa20*/  VIADD R94, R0, 0x15b ;  /* 0x0000015b005e7836 */ /* 0x000fe20000000000 */
[----:B------:R-:W-:Y:S01]  /*afa30*/  ISETP.GE.AND P0, PT, R182, UR13, PT ;  /* 0x0000000db6007c0c */ /* 0x000fe2000bf06270 */
[----:B------:R-:W-:Y:S01]  /*afa40*/  ULDC.64 UR12, c[0x0][0x228] ;  /* 0x00008a00000c7ab9 */ /* 0x000fe20000000a00 */
[----:B------:R-:W-:Y:S01]  /*afa50*/  @P2 LOP3.LUT R236, R236, 0x2000000, RZ, 0xfc, !PT ;  /* 0x02000000ecec2812 */ /* 0x000fe200078efcff */
[C---:B------:R-:W-:Y:S01]  /*afa60*/  VIADD R93, R0.reuse, 0x15c ;  /* 0x0000015c005d7836 */ /* 0x040fe20000000000 */
[----:B------:R-:W-:Y:S01]  /*afa70*/  ISETP.LT.AND P2, PT, R7, UR8, !P0 ;  /* 0x0000000807007c0c */ /* 0x000fe2000c741270 */
[----:B------:R-:W-:Y:S01]  /*afa80*/  VIADD R92, R0, 0x15d ;  /* 0x0000015d005c7836 */ /* 0x000fe20000000000 */
[----:B------:R-:W-:Y:S01]  /*afa90*/  LOP3.LUT R236, R236, 0xff7fffff, RZ, 0xc0, !PT ;  /* 0xff7fffffecec7812 */ /* 0x000fe200078ec0ff */
[----:B------:R-:W-:-:S02]  /*afaa0*/  VIADD R91, R0, 0x15e ;  /* 0x0000015e005b7836 */ /* 0x000fc40000000000 */
[----:B------:R-:W-:Y:S01]  /*afab0*/  VIADD R90, R0, 0x15f ;  /* 0x0000015f005a7836 */ /* 0x000fe20000000000 */
[----:B------:R-:W-:Y:S01]  /*afac0*/  @P1 LOP3.LUT R236, R236, 0x800000, RZ, 0xfc, !PT ;  /* 0x00800000ecec1812 */ /* 0x000fe200078efcff */
[----:B------:R-:W-:Y:S01]  /*afad0*/  VIADD R89, R0, 0x160 ;  /* 0x0000016000597836 */ /* 0x000fe20000000000 */
[----:B------:R-:W-:Y:S01]  /*afae0*/  ISETP.LT.AND P1, PT, R6, UR52, !P0 ;  /* 0x0000003406007c0c */ /* 0x000fe2000c721270 */
[----:B------:R-:W-:Y:S01]  /*afaf0*/  VIADD R88, R0, 0x161 ;  /* 0x0000016100587836 */ /* 0x000fe20000000000 */
[----:B------:R-:W-:Y:S01]  /*afb00*/  LOP3.LUT R236, R236, 0xffdfffff, RZ, 0xc0, !PT ;  /* 0xffdfffffecec7812 */ /* 0x000fe200078ec0ff */
[----:B------:R-:W-:Y:S01]  /*afb10*/  VIADD R87, R0, 0x162 ;  /* 0x0000016200577836 */ /* 0x000fe20000000000 */
[----:B------:R-:W-:Y:S01]  /*afb20*/  ISETP.GE.AND P0, PT, R183, UR17, PT ;  /* 0x00000011b7007c0c */ /* 0x000fe2000bf06270 */
[----:B------:R-:W-:Y:S01]  /*afb30*/  ULDC.64 UR16, c[0x0][0x228] ;  /* 0x00008a0000107ab9 */ /* 0x000fe20000000a00 */
[----:B------:R-:W-:Y:S01]  /*afb40*/  @P2 LOP3.LUT R236, R236, 0x200000, RZ, 0xfc, !PT ;  /* 0x00200000ecec2812 */ /* 0x000fe200078efcff */
[C---:B------:R-:W-:Y:S01]  /*afb50*/  VIADD R86, R0.reuse, 0x163 ;  /* 0x0000016300567836 */ /* 0x040fe20000000000 */
[C---:B------:R-:W-:Y:S01]  /*afb60*/  ISETP.LT.AND P2, PT, R7.reuse, UR12, !P0 ;  /* 0x0000000c07007c0c */ /* 0x040fe2000c741270 */
[----:B------:R-:W-:Y:S01]  /*afb70*/  VIADD R85, R0, 0x164 ;  /* 0x0000016400557836 */ /* 0x000fe20000000000 */
[----:B------:R-:W-:Y:S01]  /*afb80*/  LOP3.LUT R236, R236, 0xfff7ffff, RZ, 0xc0, !PT ;  /* 0xfff7ffffecec7812 */ /* 0x000fe200078ec0ff */
[----:B------:R-:W-:Y:S01]  /*afb90*/  VIADD R95, R0, 0x15a ;  /* 0x0000015a005f7836 */ /* 0x000fe20000000000 */
[----:B------:R-:W-:Y:S01]  /*afba0*/  ISETP.GE.AND P3, PT, R92, UR41, PT ;  /* 0x000000295c007c0c */ /* 0x000fe2000bf66270 */
        /* <DEDUP_REMOVED lines=18> */
[----:B------:R-:W-:Y:S02]  /*afcd0*/  ISETP.LT.AND P1, PT, R6, UR48, !P0 ;  /* 0x0000003006007c0c */ /* 0x000fe4000c721270 */
[----:B---3--:R-:W-:Y:S01]  /*afce0*/  R2UR UR11, R75 ;  /* 0x000000004b0b72ca */ /* 0x008fe200000e0000 */
[----:B------:R-:W-:Y:S01]  /*afcf0*/  VIADD R74, R0, 0x16f ;  /* 0x0000016f004a7836 */ /* 0x000fe20000000000 */
[----:B------:R-:W-:Y:S02]  /*afd00*/  LOP3.LUT R236, R236, 0xffffbfff, RZ, 0xc0, !PT ;  /* 0xffffbfffecec7812 */ /* 0x000fe400078ec0ff */
[----:B------:R-:W-:Y:S01]  /*afd10*/  R2UR UR10, R73 ;  /* 0x00000000490a72ca */ /* 0x000fe200000e0000 */
[----:B------:R-:W-:Y:S01]  /*afd20*/  VIADD R72, R0, 0x171 ;  /* 0x0000017100487836 */ /* 0x000fe20000000000 */
[----:B------:R-:W-:Y:S01]  /*afd30*/  ISETP.GE.AND P0, PT, R185, UR19, PT ;  /* 0x00000013b9007c0c */ /* 0x000fe2000bf06270 */
[----:B------:R-:W-:Y:S01]  /*afd40*/  ULDC.64 UR18, c[0x0][0x228] ;  /* 0x00008a0000127ab9 */ /* 0x000fe20000000a00 */
[----:B------:R-:W-:-:S02]  /*afd50*/  @P2 LOP3.LUT R236, R236, 0x4000, RZ, 0xfc, !PT ;  /* 0x00004000ecec2812 */ /* 0x000fc400078efcff */
[----:B------:R-:W-:Y:S01]  /*afd60*/  R2UR UR4, R71 ;  /* 0x00000000470472ca */ /* 0x000fe200000e0000 */
[C---:B------:R-:W-:Y:S01]  /*afd70*/  VIADD R70, R0.reuse, 0x173 ;  /* 0x0000017300467836 */ /* 0x040fe20000000000 */
[----:B------:R-:W-:Y:S02]  /*afd80*/  ISETP.LT.AND P2, PT, R7, UR14, !P0 ;  /* 0x0000000e07007c0c */ /* 0x000fe4000c741270 */
[----:B------:R-:W-:Y:S01]  /*afd90*/  PRMT R145, R67, 0x5410, R145 ;  /* 0x0000541043917816 */ /* 0x000fe20000000091 */
[----:B------:R-:W-:Y:S01]  /*afda0*/  VIADD R69, R0, 0x174 ;  /* 0x0000017400457836 */ /* 0x000fe20000000000 */
[----:B------:R-:W-:Y:S02]  /*afdb0*/  LOP3.LUT R236, R236, 0xffffefff, RZ, 0xc0, !PT ;  /* 0xffffefffecec7812 */ /* 0x000fe400078ec0ff */
[----:B------:R-:W-:Y:S02]  /*afdc0*/  PRMT R146, R66, 0x5410, R146 ;  /* 0x0000541042927816 */ /* 0x000fe40000000092 */
[----:B------:R-:W-:-:S02]  /*afdd0*/  PRMT R144, R68, 0x5410, R144 ;  /* 0x0000541044907816 */ /* 0x000fc40000000090 */
[----:B------:R-:W-:Y:S02]  /*afde0*/  PRMT R147, R65, 0x5410, R147 ;  /* 0x0000541041937816 */ /* 0x000fe40000000093 */
[----:B------:R-:W-:Y:S02]  /*afdf0*/  PRMT R136, R64, 0x5410, R136 ;  /* 0x0000541040887816 */ /* 0x000fe40000000088 */
[----:B------:R-:W-:Y:S01]  /*afe00*/  PRMT R140, R63, 0x5410, R140 ;  /* 0x000054103f8c7816 */ /* 0x000fe2000000008c */
[----:B------:R-:W-:Y:S01]  /*afe10*/  VIADD R62, R0, 0x17b ;  /* 0x0000017b003e7836 */ /* 0x000fe20000000000 */
[----:B------:R-:W-:Y:S02]  /*afe20*/  @P1 LOP3.LUT R236, R236, 0x1000, RZ, 0xfc, !PT ;  /* 0x00001000ecec1812 */ /* 0x000fe400078efcff */
[----:B------:R-:W-:Y:S02]  /*afe30*/  PRMT R141, R61, 0x5410, R141 ;  /* 0x000054103d8d7816 */ /* 0x000fe4000000008d */
[----:B------:R-:W-:-:S02]  /*afe40*/  PRMT R142, R60, 0x5410, R142 ;  /* 0x000054103c8e7816 */ /* 0x000fc4000000008e */
[----:B------:R-:W-:Y:S02]  /*afe50*/  PRMT R132, R59, 0x5410, R132 ;  /* 0x000054103b847816 */ /* 0x000fe40000000084 */
[----:B------:R-:W-:Y:S02]  /*afe60*/  PRMT R137, R58, 0x5410, R137 ;  /* 0x000054103a897816 */ /* 0x000fe40000000089 */
[----:B------:R-:W-:Y:S01]  /*afe70*/  PRMT R138, R57, 0x5410, R138 ;  /* 0x00005410398a7816 */ /* 0x000fe2000000008a */
        /* <DEDUP_REMOVED lines=47> */
[C---:B------:R-:W-:Y:S01]  /*b0170*/  VIADD R48, R0.reuse, 0x189 ;  /* 0x0000018900307836 */ /* 0x040fe20000000000 */
[----:B------:R-:W-:Y:S01]  /*b0180*/  ISETP.GE.AND P0, PT, R189, UR13, PT ;  /* 0x0000000dbd007c0c */ /* 0x000fe2000bf06270 */
[----:B------:R-:W-:Y:S01]  /*b0190*/  ULDC.64 UR12, c[0x0][0x228] ;  /* 0x00008a00000c7ab9 */ /* 0x000fe20000000a00 */
[C---:B------:R-:W-:Y:S01]  /*b01a0*/  VIADD R47, R0.reuse, 0x18a ;  /* 0x0000018a002f7836 */ /* 0x040fe20000000000 */
[----:B------:R-:W-:Y:S01]  /*b01b0*/  @P2 LOP3.LUT R237, R237, 0x80000000, RZ, 0xfc, !PT ;  /* 0x80000000eded2812 */ /* 0x000fe200078efcff */
[C---:B------:R-:W-:Y:S01]  /*b01c0*/  VIADD R46, R0.reuse, 0x18b ;  /* 0x0000018b002e7836 */ /* 0x040fe20000000000 */
[----:B------:R-:W-:Y:S01]  /*b01d0*/  ISETP.LT.AND P2, PT, R7, UR8, !P0 ;  /* 0x0000000807007c0c */ /* 0x000fe2000c741270 */
[C---:B------:R-:W-:Y:S01]  /*b01e0*/  VIADD R45, R0.reuse, 0x18c ;  /* 0x0000018c002d7836 */ /* 0x040fe20000000000 */
[----:B------:R-:W-:Y:S01]  /*b01f0*/  LOP3.LUT R237, R237, 0xdfffffff, RZ, 0xc0, !PT ;  /* 0xdfffffffeded7812 */ /* 0x000fe200078ec0ff */
[----:B------:R-:W-:Y:S01]  /*b0200*/  VIADD R44, R0, 0x18d ;  /* 0x0000018d002c7836 */ /* 0x000fe20000000000 */
[----:B------:R-:W-:Y:S01]  /*b0210*/  LOP3.LUT R236, R236, 0xfffffffe, RZ, 0xc0, !PT ;  /* 0xfffffffeecec7812 */ /* 0x000fe200078ec0ff */
[C---:B------:R-:W-:Y:S01]  /*b0220*/  VIADD R43, R0.reuse, 0x18e ;  /* 0x0000018e002b7836 */ /* 0x040fe20000000000 */
[----:B------:R-:W-:Y:S01]  /*b0230*/  @P1 LOP3.LUT R237, R237, 0x20000000, RZ, 0xfc, !PT ;  /* 0x20000000eded1812 */ /* 0x000fe200078efcff */
[----:B------:R-:W-:Y:S01]  /*b0240*/  VIADD R42, R0, 0x18f ;  /* 0x0000018f002a7836 */ /* 0x000fe20000000000 */
[----:B------:R-:W-:Y:S01]  /*b0250*/  ISETP.LT.AND P1, PT, R6, UR34, !P0 ;  /* 0x0000002206007c0c */ /* 0x000fe2000c721270 */
[C---:B------:R-:W-:Y:S01]  /*b0260*/  VIADD R41, R0.reuse, 0x190 ;  /* 0x0000019000297836 */ /* 0x040fe20000000000 */
[----:B------:R-:W-:Y:S01]  /*b0270*/  LOP3.LUT R237, R237, 0xefffffff, RZ, 0xc0, !PT ;  /* 0xefffffffeded7812 */ /* 0x000fe200078ec0ff */
[----:B------:R-:W-:Y:S01]  /*b0280*/  VIADD R40, R0, 0x191 ;  /* 0x0000019100287836 */ /* 0x000fe20000000000 */
[----:B------:R-:W-:Y:S01]  /*b0290*/  ISETP.GE.AND P0, PT, R190, UR17, PT ;  /* 0x00000011be007c0c */ /* 0x000fe2000bf06270 */
[----:B------:R-:W-:Y:S01]  /*b02a0*/  ULDC.64 UR16, c[0x0][0x228] ;  /* 0x00008a0000107ab9 */ /* 0x000fe20000000a00 */
[----:B------:R-:W-:Y:S01]  /*b02b0*/  @P2 LOP3.LUT R237, R237, 0x10000000, RZ, 0xfc, !PT ;  /* 0x10000000eded2812 */ /* 0x000fe200078efcff */
[C---:B------:R-:W-:Y:S01]  /*b02c0*/  VIADD R38, R0.reuse, 0x193 ;  /* 0x0000019300267836 */ /* 0x040fe20000000000 */
[----:B------:R-:W-:Y:S01]  /*b02d0*/  ISETP.LT.AND P2, PT, R7, UR12, !P0 ;  /* 0x0000000c07007c0c */ /* 0x000fe2000c741270 */
[C---:B------:R-:W-:Y:S01]  /*b02e0*/  VIADD R39, R0.reuse, 0x192 ;  /* 0x0000019200277836 */ /* 0x040fe20000000000 */
[----:B------:R-:W-:Y:S01]  /*b02f0*/  LOP3.LUT R237, R237, 0xfdffffff, RZ, 0xc0, !PT ;  /* 0xfdffffffeded7812 */ /* 0x000fe200078ec0ff */
[C---:B------:R-:W-:Y:S01]  /*b0300*/  VIADD R37, R0.reuse, 0x194 ;  /* 0x0000019400257836 */ /* 0x040fe20000000000 */
[----:B------:R-:W-:Y:S01]  /*b0310*/  LOP3.LUT R15, R15, 0xfffffffe, RZ, 0xc0, !PT ;  /* 0xfffffffe0f0f7812 */ /* 0x000fe200078ec0ff */
[C---:B------:R-:W-:Y:S01]  /*b0320*/  VIADD R36, R0.reuse, 0x195 ;  /* 0x0000019500247836 */ /* 0x040fe20000000000 */
[----:B------:R-:W-:Y:S01]  /*b0330*/  @P1 LOP3.LUT R237, R237, 0x2000000, RZ, 0xfc, !PT ;  /* 0x02000000eded1812 */ /* 0x000fe200078efcff */
[----:B------:R-:W-:Y:S01]  /*b0340*/  VIADD R35, R0, 0x196 ;  /* 0x0000019600237836 */ /* 0x000fe20000000000 */
[----:B------:R-:W-:Y:S01]  /*b0350*/  ISETP.LT.AND P1, PT, R6, UR30, !P0 ;  /* 0x0000001e06007c0c */ /* 0x000fe2000c721270 */
[----:B------:R-:W-:Y:S01]  /*b0360*/  ULDC UR30, c[0x0][0x22c] ;  /* 0x00008b00001e7ab9 */ /* 0x000fe20000000800 */
[----:B------:R-:W-:Y:S01]  /*b0370*/  LOP3.LUT R237, R237, 0xfeffffff, RZ, 0xc0, !PT ;  /* 0xfeffffffeded7812 */ /* 0x000fe200078ec0ff */
[C---:B------:R-:W-:Y:S01]  /*b0380*/  VIADD R34, R0.reuse, 0x197 ;  /* 0x0000019700227836 */ /* 0x040fe20000000000 */
[----:B------:R-:W-:Y:S01]  /*b0390*/  ISETP.GE.AND P0, PT, R191, UR15, PT ;  /* 0x0000000fbf007c0c */ /* 0x000fe2000bf06270 */
[----:B------:R-:W-:Y:S01]  /*b03a0*/  ULDC.64 UR14, c[0x0][0x228] ;  /* 0x00008a00000e7ab9 */ /* 0x000fe20000000a00 */
[----:B------:R-:W-:Y:S01]  /*b03b0*/  @P2 LOP3.LUT R237, R237, 0x1000000, RZ, 0xfc, !PT ;  /* 0x01000000eded2812 */ /* 0x000fe200078efcff */
[----:B------:R-:W-:Y:S01]  /*b03c0*/  ULDC UR34, c[0x0][0x22c] ;  /* 0x00008b0000227ab9 */ /* 0x000fe20000000800 */
[----:B------:R-:W-:Y:S01]  /*b03d0*/  ISETP.LT.AND P2, PT, R7, UR16, !P0 ;  /* 0x0000001007007c0c */ /* 0x000fe2000c741270 */
[C---:B------:R-:W-:Y:S01]  /*b03e0*/  VIADD R33, R0.reuse, 0x198 ;  /* 0x0000019800217836 */ /* 0x040fe20000000000 */
[----:B------:R-:W-:Y:S01]  /*b03f0*/  LOP3.LUT R237, R237, 0xffbfffff, RZ, 0xc0, !PT ;  /* 0xffbfffffeded7812 */ /* 0x000fe200078ec0ff */
[----:B------:R-:W-:Y:S01]  /*b0400*/  ULDC UR36, c[0x0][0x22c] ;  /* 0x00008b0000247ab9 */ /* 0x000fe20000000800 */
[C---:B------:R-:W-:Y:S01]  /*b0410*/  VIADD R32, R0.reuse, 0x199 ;  /* 0x0000019900207836 */ /* 0x040fe20000000000 */
[----:B------:R-:W-:Y:S01]  /*b0420*/  ULDC UR40, c[0x0][0x22c] ;  /* 0x00008b0000287ab9 */ /* 0x000fe20000000800 */
[----:B------:R-:W-:Y:S01]  /*b0430*/  @P1 LOP3.LUT R237, R237, 0x400000, RZ, 0xfc, !PT ;  /* 0x00400000eded1812 */ /* 0x000fe200078efcff */
[----:B------:R-:W-:Y:S01]  /*b0440*/  VIADD R31, R0, 0x19a ;  /* 0x0000019a001f7836 */ /* 0x000fe20000000000 */
[----:B------:R-:W-:Y:S01]  /*b0450*/  ISETP.LT.AND P1, PT, R6, UR28, !P0 ;  /* 0x0000001c06007c0c */ /* 0x000fe2000c721270 */
[----:B------:R-:W-:Y:S01]  /*b0460*/  ULDC UR28, c[0x0][0x22c] ;  /* 0x00008b00001c7ab9 */ /* 0x000fe20000000800 */
[----:B------:R-:W-:Y:S01]  /*b0470*/  LOP3.LUT R237, R237, 0xffdfffff, RZ, 0xc0, !PT ;  /* 0xffdfffffeded7812 */ /* 0x000fe200078ec0ff */
[----:B------:R-:W-:Y:S01]  /*b0480*/  VIADD R30, R0, 0x19b ;  /* 0x0000019b001e7836 */ /* 0x000fe20000000000 */
[----:B------:R-:W-:Y:S01]  /*b0490*/  ISETP.GE.AND P0, PT, R192, UR19, PT ;  /* 0x00000013c0007c0c */ /* 0x000fe2000bf06270 */
[----:B------:R-:W-:Y:S01]  /*b04a0*/  ULDC.64 UR18, c[0x0][0x228] ;  /* 0x00008a0000127ab9 */ /* 0x000fe20000000a00 */
[----:B------:R-:W-:Y:S01]  /*b04b0*/  @P2 LOP3.LUT R237, R237, 0x200000, RZ, 0xfc, !PT ;  /* 0x00200000eded2812 */ /* 0x000fe200078efcff */
[C---:B------:R-:W-:Y:S01]  /*b04c0*/  VIADD R29, R0.reuse, 0x19c ;  /* 0x0000019c001d7836 */ /* 0x040fe20000000000 */
[----:B------:R-:W-:Y:S01]  /*b04d0*/  ISETP.LT.AND P2, PT, R7, UR14, !P0 ;  /* 0x0000000e07007c0c */ /* 0x000fe2000c741270 */
[----:B------:R-:W-:Y:S01]  /*b04e0*/  ULDC UR42, c[0x0][0x22c] ;  /* 0x00008b00002a7ab9 */ /* 0x000fe20000000800 */
[----:B------:R-:W-:Y:S01]  /*b04f0*/  LOP3.LUT R237, R237, 0xfff7ffff, RZ, 0xc0, !PT ;  /* 0xfff7ffffeded7812 */ /* 0x000fe200078ec0ff */
[C---:B------:R-:W-:Y:S01]  /*b0500*/  VIADD R28, R0.reuse, 0x19d ;  /* 0x0000019d001c7836 */ /* 0x040fe20000000000 */
[----:B------:R-:W-:Y:S01]  /*b0510*/  ULDC UR46, c[0x0][0x22c] ;  /* 0x00008b00002e7ab9 */ /* 0x000fe20000000800 */
        /* <DEDUP_REMOVED lines=10> */
[C---:B------:R-:W-:Y:S01]  /*b05c0*/  VIADD R25, R0.reuse, 0x1a0 ;  /* 0x000001a000197836 */ /* 0x040fe20000000000 */
[----:B------:R-:W-:Y:S01]  /*b05d0*/  ISETP.LT.AND P2, PT, R7, UR18, !P0 ;  /* 0x0000001207007c0c */ /* 0x000fe2000c741270 */
[----:B------:R-:W-:Y:S01]  /*b05e0*/  ULDC UR48, c[0x0][0x22c] ;  /* 0x00008b0000307ab9 */ /* 0x000fe20000000800 */
[----:B------:R-:W-:Y:S01]  /*b05f0*/  LOP3.LUT R237, R237, 0xffff7fff, RZ, 0xc0, !PT ;  /* 0xffff7fffeded7812 */ /* 0x000fe200078ec0ff */
[----:B------:R-:W-:Y:S01]  /*b0600*/  VIADD R23, R0, 0x1a2 ;  /* 0x000001a200177836 */ /* 0x000fe20000000000 */
[----:B------:R-:W-:Y:S01]  /*b0610*/  ULDC UR51, c[0x0][0x22c] ;  /* 0x00008b0000337ab9 */ /* 0x000fe20000000800 */
[----:B------:R-:W-:Y:S01]  /*b0620*/  LOP3.LUT R14, R14, 0xfffffffe, RZ, 0xc0, !PT ;  /* 0xfffffffe0e0e7812 */ /* 0x000fe200078ec0ff */
[----:B------:R-:W-:Y:S01]  /*b0630*/  VIADD R22, R0, 0x1a3 ;  /* 0x000001a300167836 */ /* 0x000fe20000000000 */
[----:B------:R-:W-:Y:S01]  /*b0640*/  @P1 LOP3.LUT R237, R237, 0x8000, RZ, 0xfc, !PT ;  /* 0x00008000eded1812 */ /* 0x000fe200078efcff */
[----:B------:R-:W-:Y:S01]  /*b0650*/  ULDC UR52, c[0x0][0x22c] ;  /* 0x00008b0000347ab9 */ /* 0x000fe20000000800 */
        /* <DEDUP_REMOVED lines=11> */
[----:B------:R-:W-:Y:S01]  /*b0710*/  VIADD R18, R0, 0x1a7 ;  /* 0x000001a700127836 */ /* 0x000fe20000000000 */
[----:B------:R-:W-:-:S02]  /*b0720*/  ULDC UR54, c[0x0][0x22c] ;  /* 0x00008b0000367ab9 */ /* 0x000fc40000000800 */
[----:B------:R-:W-:Y:S02]  /*b0730*/  @P1 LOP3.LUT R237, R237, 0x800, RZ, 0xfc, !PT ;  /* 0x00000800eded1812 */ /* 0x000fe400078efcff */
[----:B------:R-:W-:Y:S01]  /*b0740*/  ISETP.LT.AND P1, PT, R6, UR24, !P0 ;  /* 0x0000001806007c0c */ /* 0x000fe2000c721270 */
[----:B------:R-:W-:Y:S01]  /*b0750*/  ULDC UR24, c[0x0][0x22c] ;  /* 0x00008b0000187ab9 */ /* 0x000fe20000000800 */
[----:B------:R-:W-:Y:S02]  /*b0760*/  LOP3.LUT R237, R237, 0xfffffdff, RZ, 0xc0, !PT ;  /* 0xfffffdffeded7812 */ /* 0x000fe400078ec0ff */
[----:B------:R-:W-:Y:S01]  /*b0770*/  ISETP.GE.AND P0, PT, R195, UR9, PT ;  /* 0x00000009c3007c0c */ /* 0x000fe2000bf06270 */
[----:B------:R-:W-:Y:S01]  /*b0780*/  ULDC.64 UR8, c[0x0][0x228] ;  /* 0x00008a0000087ab9 */ /* 0x000fe20000000a00 */
[----:B------:R-:W-:Y:S02]  /*b0790*/  @P2 LOP3.LUT R237, R237, 0x200, RZ, 0xfc, !PT ;  /* 0x00000200eded2812 */ /* 0x000fe400078efcff */
[----:B------:R-:W-:-:S02]  /*b07a0*/  ISETP.LT.AND P2, PT, R7, UR6, !P0 ;  /* 0x0000000607007c0c */ /* 0x000fc4000c741270 */
[----:B------:R-:W-:-:S04]  /*b07b0*/  LOP3.LUT R237, R237, 0xffffff7f, RZ, 0xc0, !PT ;  /* 0xffffff7feded7812 */ /* 0x000fc800078ec0ff */
        /* <DEDUP_REMOVED lines=21> */
[----:B------:R-:W-:Y:S01]  /*b0910*/  ISETP.GE.AND P0, PT, R198, UR15, PT ;  /* 0x0000000fc6007c0c */ /* 0x000fe2000bf06270 */
[----:B------:R-:W-:Y:S02]  /*b0920*/  ULDC.64 UR14, c[0x0][0x228] ;  /* 0x00008a00000e7ab9 */ /* 0x000fe40000000a00 */
[----:B------:R-:W-:Y:S02]  /*b0930*/  @P2 LOP3.LUT R238, R238, 0x80000000, RZ, 0xfc, !PT ;  /* 0x80000000eeee2812 */ /* 0x000fe400078efcff */
[----:B------:R-:W-:Y:S02]  /*b0940*/  ISETP.LT.AND P2, PT, R7, UR16, !P0 ;  /* 0x0000001007007c0c */ /* 0x000fe4000c741270 */
        /* <DEDUP_REMOVED lines=8> */
[----:B------:R-:W-:Y:S01]  /*b09d0*/  ISETP.LT.AND P2, PT, R7, UR14, !P0 ;  /* 0x0000000e07007c0c */ /* 0x000fe2000c741270 */
[----:B------:R-:W-:Y:S01]  /*b09e0*/  ULDC UR14, c[0x0][0x22c] ;  /* 0x00008b00000e7ab9 */ /* 0x000fe20000000800 */
[----:B------:R-:W-:-:S04]  /*b09f0*/  LOP3.LUT R238, R238, 0xfdffffff, RZ, 0xc0, !PT ;  /* 0xfdffffffeeee7812 */ /* 0x000fc800078ec0ff */
[----:B------:R-:W-:Y:S02]  /*b0a00*/  @P1 LOP3.LUT R238, R238, 0x2000000, RZ, 0xfc, !PT ;  /* 0x02000000eeee1812 */ /* 0x000fe400078efcff */
[----:B------:R-:W-:Y:S01]  /*b0a10*/  ISETP.LT.AND P1, PT, R6, UR39, !P0 ;  /* 0x0000002706007c0c */ /* 0x000fe2000c721270 */
[----:B------:R-:W-:Y:S01]  /*b0a20*/  ULDC UR39, c[0x0][0x22c] ;  /* 0x00008b0000277ab9 */ /* 0x000fe20000000800 */
[----:B------:R-:W-:-:S04]  /*b0a30*/  LOP3.LUT R238, R238, 0xff7fffff, RZ, 0xc0, !PT ;  /* 0xff7fffffeeee7812 */ /* 0x000fc800078ec0ff */
[----:B------:R-:W-:Y:S02]  /*b0a40*/  @P2 LOP3.LUT R238, R238, 0x800000, RZ, 0xfc, !PT ;  /* 0x00800000eeee2812 */ /* 0x000fe400078efcff */
[----:B------:R-:W-:Y:S01]  /*b0a50*/  ISETP.GE.AND P0, PT, R200, UR21, PT ;  /* 0x00000015c8007c0c */ /* 0x000fe2000bf06270 */
[----:B------:R-:W-:Y:S01]  /*b0a60*/  ULDC.64 UR20, c[0x0][0x228] ;  /* 0x00008a0000147ab9 */ /* 0x000fe20000000a00 */
[----:B------:R-:W-:-:S04]  /*b0a70*/  LOP3.LUT R238, R238, 0xffdfffff, RZ, 0xc0, !PT ;  /* 0xffdfffffeeee7812 */ /* 0x000fc800078ec0ff */
[----:B------:R-:W-:Y:S02]  /*b0a80*/  @P1 LOP3.LUT R238, R238, 0x200000, RZ, 0xfc, !PT ;  /* 0x00200000eeee1812 */ /* 0x000fe400078efcff */
[----:B------:R-:W-:Y:S01]  /*b0a90*/  ISETP.LT.AND P1, PT, R7, UR18, !P0 ;  /* 0x0000001207007c0c */ /* 0x000fe2000c721270 */
[----:B------:R-:W-:Y:S01]  /*b0aa0*/  ULDC UR18, c[0x0][0x22c] ;  /* 0x00008b0000127ab9 */ /* 0x000fe20000000800 */
[----:B------:R-:W-:Y:S01]  /*b0ab0*/  ISETP.LT.AND P0, PT, R6, UR45, !P0 ;  /* 0x0000002d06007c0c */ /* 0x000fe2000c701270 */
[----:B------:R-:W-:Y:S01]  /*b0ac0*/  ULDC UR45, c[0x0][0x22c] ;  /* 0x00008b00002d7ab9 */ /* 0x000fe20000000800 */
[----:B------:R-:W-:-:S04]  /*b0ad0*/  LOP3.LUT R238, R238, 0xfffdffff, RZ, 0xc0, !PT ;  /* 0xfffdffffeeee7812 */ /* 0x000fc800078ec0ff */
[----:B------:R-:W-:-:S05]  /*b0ae0*/  LOP3.LUT R238, R238, 0xfff7ffff, RZ, 0xc0, !PT ;  /* 0xfff7ffffeeee7812 */ /* 0x000fca00078ec0ff */
[----:B------:R-:W-:-:S04]  /*b0af0*/  @P1 LOP3.LUT R238, R238, 0x80000, RZ, 0xfc, !PT ;  /* 0x00080000eeee1812 */ /* 0x000fc800078efcff */
        /* <DEDUP_REMOVED lines=42> */
[----:B------:R-:W-:-:S03]  /*b0da0*/  ULDC UR15, c[0x0][0x22c] ;  /* 0x00008b00000f7ab9 */ /* 0x000fc60000000800 */
[----:B------:R-:W-:Y:S01]  /*b0db0*/  ISETP.LT.AND P1, PT, R7, UR16, !P0 ;  /* 0x0000001007007c0c */ /* 0x000fe2000c721270 */
[----:B------:R-:W-:Y:S01]  /*b0dc0*/  ULDC UR16, c[0x0][0x22c] ;  /* 0x00008b0000107ab9 */ /* 0x000fe20000000800 */
[----:B------:R-:W-:Y:S01]  /*b0dd0*/  ISETP.LT.AND P0, PT, R6, UR57, !P0 ;  /* 0x0000003906007c0c */ /* 0x000fe2000c701270 */
[----:B------:R-:W-:Y:S01]  /*b0de0*/  ULDC UR57, c[0x0][0x228] ;  /* 0x00008a0000397ab9 */ /* 0x000fe20000000800 */
[----:B------:R-:W-:-:S11]  /*b0df0*/  LOP3.LUT R238, R238, 0xfffffffd, RZ, 0xc0, !PT ;  /* 0xfffffffdeeee7812 */ /* 0x000fd600078ec0ff */
[----:B------:R-:W-:Y:S02]  /*b0e00*/  @P0 LOP3.LUT R2, R2, 0x80000000, RZ, 0xfc, !PT ;  /* 0x8000000002020812 */ /* 0x000fe400078efcff */
[----:B------:R-:W-:Y:S01]  /*b0e10*/  ISETP.GE.AND P0, PT, R206, UR19, PT ;  /* 0x00000013ce007c0c */ /* 0x000fe2000bf06270 */
[----:B------:R-:W-:Y:S01]  /*b0e20*/  ULDC UR19, c[0x0][0x22c] ;  /* 0x00008b0000137ab9 */ /* 0x000fe20000000800 */
[----:B------:R-:W-:Y:S02]  /*b0e30*/  @P1 LOP3.LUT R238, R238, 0x2, RZ, 0xfc, !PT ;  /* 0x00000002eeee1812 */ /* 0x000fe400078efcff */
[----:B------:R-:W-:Y:S01]  /*b0e40*/  ISETP.LT.AND P1, PT, R7, UR56, !P0 ;  /* 0x0000003807007c0c */ /* 0x000fe2000c721270 */
[----:B------:R-:W-:Y:S01]  /*b0e50*/  VIADD R17, R0, 0x1a8 ;  /* 0x000001a800117836 */ /* 0x000fe20000000000 */
[----:B------:R-:W-:Y:S01]  /*b0e60*/  ISETP.LT.AND P0, PT, R6, UR57, !P0 ;  /* 0x0000003906007c0c */ /* 0x000fe2000c701270 */
[----:B------:R-:W-:Y:S01]  /*b0e70*/  ULDC UR57, c[0x0][0x228] ;  /* 0x00008a0000397ab9 */ /* 0x000fe20000000800 */
[----:B------:R-:W-:Y:S01]  /*b0e80*/  LOP3.LUT R2, R2, 0xdfffffff, RZ, 0xc0, !PT ;  /* 0xdfffffff02027812 */ /* 0x000fe200078ec0ff */
[----:B------:R-:W-:Y:S01]  /*b0e90*/  VIADD R16, R0, 0x1a9 ;  /* 0x000001a900107836 */ /* 0x000fe20000000000 */
[----:B------:R-:W-:Y:S01]  /*b0ea0*/  ISETP.GE.AND P2, PT, R94, UR35, PT ;  /* 0x000000235e007c0c */ /* 0x000fe2000bf46270 */
[----:B------:R-:W-:Y:S01]  /*b0eb0*/  ULDC UR35, c[0x0][0x22c] ;  /* 0x00008b0000237ab9 */ /* 0x000fe20000000800 */
[----:B------:R-:W-:Y:S01]  /*b0ec0*/  LOP3.LUT R238, R238, 0xfffffffe, RZ, 0xc0, !PT ;  /* 0xfffffffeeeee7812 */ /* 0x000fe200078ec0ff */
[----:B------:R-:W-:-:S04]  /*b0ed0*/  ULDC UR56, c[0x0][0x22c] ;  /* 0x00008b0000387ab9 */ /* 0x000fc80000000800 */
        /* <DEDUP_REMOVED lines=50> */
[----:B------:R-:W-:Y:S02]  /*b1200*/  @P1 LOP3.LUT R2, R2, 0x800, RZ, 0xfc, !PT ;  /* 0x0000080002021812 */ /* 0x000fe400078efcff */
[----:B------:R-:W-:Y:S01]  /*b1210*/  ISETP.GE.AND P1, PT, R96, UR29, PT ;  /* 0x0000001d60007c0c */ /* 0x000fe2000bf26270 */
[----:B------:R-:W-:Y:S01]  /*b1220*/  ULDC UR29, c[0x0][0x22c] ;  /* 0x00008b00001d7ab9 */ /* 0x000fe20000000800 */
[----:B------:R-:W-:-:S04]  /*b1230*/  LOP3.LUT R2, R2, 0xfffffdff, RZ, 0xc0, !PT ;  /* 0xfffffdff02027812 */ /* 0x000fc800078ec0ff */
[----:B------:R-:W-:-:S04]  /*b1240*/  @P0 LOP3.LUT R2, R2, 0x200, RZ, 0xfc, !PT ;  /* 0x0000020002020812 */ /* 0x000fc800078efcff */
[----:B------:R-:W-:-:S04]  /*b1250*/  LOP3.LUT R2, R2, 0xfffffffe, RZ, 0xc0, !PT ;  /* 0xfffffffe02027812 */ /* 0x000fc800078ec0ff */
[----:B------:R-:W-:Y:S02]  /*b1260*/  @P1 LOP3.LUT R2, R2, 0x1, RZ, 0xfc, !PT ;  /* 0x0000000102021812 */ /* 0x000fe400078efcff */
[----:B------:R-:W-:Y:S01]  /*b1270*/  ISETP.GE.AND P1, PT, R93, UR37, PT ;  /* 0x000000255d007c0c */ /* 0x000fe2000bf26270 */
[----:B------:R-:W-:Y:S01]  /*b1280*/  ULDC UR37, c[0x0][0x22c] ;  /* 0x00008b0000257ab9 */ /* 0x000fe20000000800 */
[----:B------:R-:W-:-:S04]  /*b1290*/  LOP3.LUT R2, R2, 0xffffffef, RZ, 0xc0, !PT ;  /* 0xffffffef02027812 */ /* 0x000fc800078ec0ff */
[----:B------:R-:W-:-:S04]  /*b12a0*/  @P2 LOP3.LUT R2, R2, 0x10, RZ, 0xfc, !PT ;  /* 0x0000001002022812 */ /* 0x000fc800078efcff */
[----:B------:R-:W-:-:S04]  /*b12b0*/  LOP3.LUT R2, R2, 0xfffffeff, RZ, 0xc0, !PT ;  /* 0xfffffeff02027812 */ /* 0x000fc800078ec0ff */
[----:B------:R-:W-:Y:S02]  /*b12c0*/  @P1 LOP3.LUT R2, R2, 0x100, RZ, 0xfc, !PT ;  /* 0x0000010002021812 */ /* 0x000fe400078efcff */
[----:B------:R-:W-:Y:S02]  /*b12d0*/  ISETP.GE.AND P2, PT, R91, UR43, PT ;  /* 0x0000002b5b007c0c */ /* 0x000fe4000bf46270 */
        /* <DEDUP_REMOVED lines=13> */
[----:B------:R-:W-:-:S04]  /*b13b0*/  @P2 LOP3.LUT R2, R2, 0x40000, RZ, 0xfc, !PT ;  /* 0x0004000002022812 */ /* 0x000fc800078efcff */
[----:B------:R-:W-:-:S04]  /*b13c0*/  LOP3.LUT R2, R2, 0xffdfffff, RZ, 0xc0, !PT ;  /* 0xffdfffff02027812 */ /* 0x000fc800078ec0ff */
[----:B------:R-:W-:Y:S02]  /*b13d0*/  @P1 LOP3.LUT R2, R2, 0x200000, RZ, 0xfc, !PT ;  /* 0x0020000002021812 */ /* 0x000fe400078efcff */
[----:B------:R-:W-:Y:S02]  /*b13e0*/  ISETP.GE.AND P1, PT, R86, UR61, PT ;  /* 0x0000003d56007c0c */ /* 0x000fe4000bf26270 */
[----:B------:R-:W-:Y:S01]  /*b13f0*/  ISETP.GE.AND P3, PT, R85, UR35, PT ;  /* 0x0000002355007c0c */ /* 0x000fe2000bf66270 */
[----:B------:R-:W-:Y:S01]  /*b1400*/  ULDC UR35, c[0x0][0x22c] ;  /* 0x00008b0000237ab9 */ /* 0x000fe20000000800 */
[----:B------:R-:W-:Y:S02]  /*b1410*/  LOP3.LUT R2, R2, 0xfeffffff, RZ, 0xc0, !PT ;  /* 0xfeffffff02027812 */ /* 0x000fe400078ec0ff */
[----:B------:R-:W-:Y:S01]  /*b1420*/  ISETP.GE.AND P0, PT, R95, UR31, PT ;  /* 0x0000001f5f007c0c */ /* 0x000fe2000bf06270 */
[----:B------:R-:W-:Y:S02]  /*b1430*/  ULDC UR31, c[0x0][0x22c] ;  /* 0x00008b00001f7ab9 */ /* 0x000fe40000000800 */
[----:B------:R-:W-:Y:S01]  /*b1440*/  ISETP.GE.AND P2, PT, R84, UR31, PT ;  /* 0x0000001f54007c0c */ /* 0x000fe2000bf46270 */
[----:B------:R-:W-:-:S03]  /*b1450*/  ULDC UR31, c[0x0][0x22c] ;  /* 0x00008b00001f7ab9 */ /* 0x000fc60000000800 */
        /* <DEDUP_REMOVED lines=11> */
[----:B------:R-:W-:Y:S01]  /*b1510*/  ISETP.GE.AND P3, PT, R81, UR35, PT ;  /* 0x0000002351007c0c */ /* 0x000fe2000bf66270 */
[----:B------:R-:W-:Y:S01]  /*b1520*/  ULDC UR35, c[0x0][0x22c] ;  /* 0x00008b0000237ab9 */ /* 0x000fe20000000800 */
[----:B------:R-:W-:Y:S01]  /*b1530*/  ISETP.GE.AND P2, PT, R80, UR31, PT ;  /* 0x0000001f50007c0c */ /* 0x000fe2000bf46270 */
[----:B------:R-:W-:-:S08]  /*b1540*/  ULDC UR31, c[0x0][0x22c] ;  /* 0x00008b00001f7ab9 */ /* 0x000fd00000000800 */
        /* <DEDUP_REMOVED lines=13> */
[----:B------:R-:W-:Y:S02]  /*b1620*/  LOP3.LUT R238, R238, 0xfffffeff, RZ, 0xc0, !PT ;  /* 0xfffffeffeeee7812 */ /* 0x000fe400078ec0ff */
[----:B------:R-:W-:Y:S01]  /*b1630*/  ISETP.GE.AND P2, PT, R76, UR31, PT ;  /* 0x0000001f4c007c0c */ /* 0x000fe2000bf46270 */
[----:B------:R-:W-:-:S06]  /*b1640*/  ULDC UR31, c[0x0][0x22c] ;  /* 0x00008b00001f7ab9 */ /* 0x000fcc0000000800 */
        /* <DEDUP_REMOVED lines=27> */
[----:B------:R-:W-:Y:S02]  /*b1800*/  LOP3.LUT R238, R238, 0xfbffffff, RZ, 0xc0, !PT ;  /* 0xfbffffffeeee7812 */ /* 0x000fe400078ec0ff */
[----:B------:R-:W-:Y:S01]  /*b1810*/  ISETP.GE.AND P3, PT, R69, UR35, PT ;  /* 0x0000002345007c0c */ /* 0x000fe2000bf66270 */
[----:B------:R-:W-:-:S08]  /*b1820*/  ULDC UR35, c[0x0][0x22c] ;  /* 0x00008b0000237ab9 */ /* 0x000fd00000000800 */
[----:B------:R-:W-:Y:S02]  /*b1830*/  @P1 LOP3.LUT R238, R238, 0x4000000, RZ, 0xfc, !PT ;  /* 0x04000000eeee1812 */ /* 0x000fe400078efcff */
[----:B------:R-:W-:Y:S01]  /*b1840*/  ISETP.GE.AND P1, PT, R67, UR29, PT ;  /* 0x0000001d43007c0c */ /* 0x000fe2000bf26270 */
[----:B------:R-:W-:Y:S01]  /*b1850*/  ULDC UR29, c[0x0][0x22c] ;  /* 0x00008b00001d7ab9 */ /* 0x000fe20000000800 */
[----:B------:R-:W-:Y:S02]  /*b1860*/  LOP3.LUT R237, R237, 0xfffffffd, RZ, 0xc0, !PT ;  /* 0xfffffffdeded7812 */ /* 0x000fe400078ec0ff */
[----:B------:R-:W-:Y:S01]  /*b1870*/  ISETP.GE.AND P2, PT, R68, UR31, PT ;  /* 0x0000001f44007c0c */ /* 0x000fe2000bf46270 */
[----:B------:R-:W-:Y:S01]  /*b1880*/  ULDC UR31, c[0x0][0x22c] ;  /* 0x00008b00001f7ab9 */ /* 0x000fe20000000800 */
[----:B------:R-:W-:-:S07]  /*b1890*/  LOP3.LUT R238, R238, 0xefffffff, RZ, 0xc0, !PT ;  /* 0xefffffffeeee7812 */ /* 0x000fce00078ec0ff */
[----:B------:R-:W-:Y:S02]  /*b18a0*/  @P1 LOP3.LUT R237, R237, 0x2, RZ, 0xfc, !PT ;  /* 0x00000002eded1812 */ /* 0x000fe400078efcff */
[----:B------:R-:W-:Y:S01]  /*b18b0*/  ISETP.GE.AND P1, PT, R66, UR37, PT ;  /* 0x0000002542007c0c */ /* 0x000fe2000bf26270 */
[----:B------:R-:W-:Y:S01]  /*b18c0*/  ULDC UR37, c[0x0][0x22c] ;  /* 0x00008b0000257ab9 */ /* 0x000fe20000000800 */
[----:B------:R-:W-:Y:S02]  /*b18d0*/  @P3 LOP3.LUT R238, R238, 0x10000000, RZ, 0xfc, !PT ;  /* 0x10000000eeee3812 */ /* 0x000fe400078efcff */
[----:B------:R-:W-:Y:S01]  /*b18e0*/  ISETP.GE.AND P3, PT, R65, UR35, PT ;  /* 0x0000002341007c0c */ /* 0x000fe2000bf66270 */
[----:B------:R-:W-:Y:S01]  /*b18f0*/  ULDC UR35, c[0x0][0x22c] ;  /* 0x00008b0000237ab9 */ /* 0x000fe20000000800 */
[----:B------:R-:W-:Y:S02]  /*b1900*/  LOP3.LUT R237, R237, 0xffffffef, RZ, 0xc0, !PT ;  /* 0xffffffefeded7812 */ /* 0x000fe400078ec0ff */
[----:B------:R-:W-:-:S05]  /*b1910*/  LOP3.LUT R238, R238, 0xbfffffff, RZ, 0xc0, !PT ;  /* 0xbfffffffeeee7812 */ /* 0x000fca00078ec0ff */
[----:B------:R-:W-:Y:S02]  /*b1920*/  @P1 LOP3.LUT R237, R237, 0x10, RZ, 0xfc, !PT ;  /* 0x00000010eded1812 */ /* 0x000fe400078efcff */
[----:B------:R-:W-:Y:S02]  /*b1930*/  @P2 LOP3.LUT R238, R238, 0x40000000, RZ, 0xfc, !PT ;  /* 0x40000000eeee2812 */ /* 0x000fe400078efcff */
[----:B------:R-:W-:Y:S01]  /*b1940*/  ISETP.GE.AND P2, PT, R64, UR31, PT ;  /* 0x0000001f40007c0c */ /* 0x000fe2000bf46270 */
[----:B------:R-:W-:Y:S01]  /*b1950*/  ULDC UR31, c[0x0][0x22c] ;  /* 0x00008b00001f7ab9 */ /* 0x000fe20000000800 */
[----:B------:R-:W-:-:S04]  /*b1960*/  LOP3.LUT R237, R237, 0xffffffdf, RZ, 0xc0, !PT ;  /* 0xffffffdfeded7812 */ /* 0x000fc800078ec0ff */
[----:B------:R-:W-:Y:S02]  /*b1970*/  @P3 LOP3.LUT R237, R237, 0x20, RZ, 0xfc, !PT ;  /* 0x00000020eded3812 */ /* 0x000fe400078efcff */
[----:B------:R-:W-:Y:S01]  /*b1980*/  ISETP.GE.AND P1, PT, R63, UR29, PT ;  /* 0x0000001d3f007c0c */ /* 0x000fe2000bf26270 */
[----:B------:R-:W-:Y:S01]  /*b1990*/  ULDC UR29, c[0x0][0x22c] ;  /* 0x00008b00001d7ab9 */ /* 0x000fe20000000800 */
        /* <DEDUP_REMOVED lines=27> */
[----:B------:R-:W-:Y:S02]  /*b1b50*/  ISETP.GE.AND P1, PT, R54, UR16, PT ;  /* 0x0000001036007c0c */ /* 0x000fe4000bf26270 */
[----:B------:R-:W-:-:S04]  /*b1b60*/  LOP3.LUT R237, R237, 0xf7ffffff, RZ, 0xc0, !PT ;  /* 0xf7ffffffeded7812 */ /* 0x000fc800078ec0ff */
[----:B------:R-:W-:Y:S02]  /*b1b70*/  @P3 LOP3.LUT R237, R237, 0x8000000, RZ, 0xfc, !PT ;  /* 0x08000000eded3812 */ /* 0x000fe400078efcff */
[----:B------:R-:W-:Y:S02]  /*b1b80*/  ISETP.GE.AND P3, PT, R52, UR14, PT ;  /* 0x0000000e34007c0c */ /* 0x000fe4000bf66270 */
[----:B------:R-:W-:Y:S02]  /*b1b90*/  LOP3.LUT R237, R237, 0xbfffffff, RZ, 0xc0, !PT ;  /* 0xbfffffffeded7812 */ /* 0x000fe400078ec0ff */
[----:B------:R-:W-:Y:S02]  /*b1ba0*/  @P2 LOP3.LUT R236, R236, 0x1, RZ, 0xfc, !PT ;  /* 0x00000001ecec2812 */ /* 0x000fe400078efcff */
[----:B------:R-:W-:Y:S02]  /*b1bb0*/  @P1 LOP3.LUT R237, R237, 0x40000000, RZ, 0xfc, !PT ;  /* 0x40000000eded1812 */ /* 0x000fe400078efcff */
[----:B------:R-:W-:-:S02]  /*b1bc0*/  ISETP.GE.AND P1, PT, R51, UR19, PT ;  /* 0x0000001333007c0c */ /* 0x000fc4000bf26270 */
        /* <DEDUP_REMOVED lines=86> */
[----:B------:R-:W-:-:S04]  /*b2130*/  @P2 LOP3.LUT R14, R14, 0x4, RZ, 0xfc, !PT ;  /* 0x000000040e0e2812 */ /* 0x000fc800078efcff */
[----:B------:R-:W-:Y:S02]  /*b2140*/  LOP3.LUT R14, R14, 0xffffffef, RZ, 0xc0, !PT ;  /* 0xffffffef0e0e7812 */ /* 0x000fe400078ec0ff */
[----:B------:R-:W-:Y:S02]  /*b2150*/  ISETP.GE.AND P1, PT, R21, UR54, PT ;  /* 0x0000003615007c0c */ /* 0x000fe4000bf26270 */
[----:B------:R-:W-:Y:S02]  /*b2160*/  @P3 LOP3.LUT R14, R14, 0x10, RZ, 0xfc, !PT ;  /* 0x000000100e0e3812 */ /* 0x000fe400078efcff */
[----:B------:R-:W-:Y:S02]  /*b2170*/  ISETP.GE.AND P2, PT, R20, UR56, PT ;  /* 0x0000003814007c0c */ /* 0x000fe4000bf46270 */
[----:B------:R-:W-:Y:S02]  /*b2180*/  ISETP.GE.AND P3, PT, R19, UR57, PT ;  /* 0x0000003913007c0c */ /* 0x000fe4000bf66270 */
[----:B------:R-:W-:-:S02]  /*b2190*/  ISETP.GE.AND P4, PT, R18, UR58, PT ;  /* 0x0000003a12007c0c */ /* 0x000fc4000bf86270 */
[----:B------:R-:W-:Y:S02]  /*b21a0*/  ISETP.GE.AND P5, PT, R17, UR59, PT ;  /* 0x0000003b11007c0c */ /* 0x000fe4000bfa6270 */
[----:B------:R-:W-:Y:S01]  /*b21b0*/  ISETP.GE.AND P6, PT, R16, UR60, PT ;  /* 0x0000003c10007c0c */ /* 0x000fe2000bfc6270 */
[----:B------:R-:W2:Y:S01]  /*b21c0*/  LDL.LU R107, [R1+0x74] ;  /* 0x00007400016b7983 */ /* 0x000ea20000300800 */
[----:B------:R-:W-:Y:S01]  /*b21d0*/  LOP3.LUT R239, R239, 0xfffffffb, RZ, 0xc0, !PT ;  /* 0xfffffffbefef7812 */ /* 0x000fe200078ec0ff */
[----:B------:R-:W-:Y:S01]  /*b21e0*/  ULDC.64 UR28, c[0x0][0x228] ;  /* 0x00008a00001c7ab9 */ /* 0x000fe20000000a00 */
[----:B------:R-:W-:Y:S01]  /*b21f0*/  LOP3.LUT R13, R13, 0x7fffffff, RZ, 0xc0, !PT ;  /* 0x7fffffff0d0d7812 */ /* 0x000fe200078ec0ff */
[----:B------:R-:W2:Y:S01]  /*b2200*/  LDL.LU R106, [R1+0x384] ;  /* 0x00038400016a7983 */ /* 0x000ea20000300800 */
[----:B------:R-:W-:Y:S01]  /*b2210*/  ULDC.64 UR26, c[0x0][0x228] ;  /* 0x00008a00001a7ab9 */ /* 0x000fe20000000a00 */
[----:B------:R-:W-:Y:S01]  /*b2220*/  ULDC.64 UR24, c[0x0][0x228] ;  /* 0x00008a0000187ab9 */ /* 0x000fe20000000a00 */
[----:B------:R-:W-:Y:S01]  /*b2230*/  ULDC.64 UR22, c[0x0][0x228] ;  /* 0x00008a0000167ab9 */ /* 0x000fe20000000a00 */
[----:B------:R-:W3:Y:S01]  /*b2240*/  LDL.LU R105, [R1+0x70] ;  /* 0x0000700001697983 */ /* 0x000ee20000300800 */
[----:B------:R-:W-:Y:S01]  /*b2250*/  ULDC.64 UR20, c[0x0][0x228] ;  /* 0x00008a0000147ab9 */ /* 0x000fe20000000a00 */
[----:B------:R-:W-:Y:S01]  /*b2260*/  ULDC.64 UR18, c[0x0][0x228] ;  /* 0x00008a0000127ab9 */ /* 0x000fe20000000a00 */
[----:B------:R-:W-:Y:S01]  /*b2270*/  ULDC.64 UR14, c[0x0][0x228] ;  /* 0x00008a00000e7ab9 */ /* 0x000fe20000000a00 */
[----:B------:R-:W3:Y:S01]  /*b2280*/  LDL.LU R104, [R1+0x380] ;  /* 0x0003800001687983 */ /* 0x000ee20000300800 */
[----:B------:R-:W-:Y:S01]  /*b2290*/  ULDC.64 UR12, c[0x0][0x228] ;  /* 0x00008a00000c7ab9 */ /* 0x000fe20000000a00 */
[----:B------:R-:W-:Y:S01]  /*b22a0*/  ULDC.64 UR8, c[0x0][0x228] ;  /* 0x00008a0000087ab9 */ /* 0x000fe20000000a00 */
[----:B------:R-:W-:Y:S01]  /*b22b0*/  ULDC.64 UR6, c[0x0][0x228] ;  /* 0x00008a0000067ab9 */ /* 0x000fe20000000a00 */
[----:B------:R-:W4:Y:S01]  /*b22c0*/  LDL.LU R103, [R1+0x118] ;  /* 0x0001180001677983 */ /* 0x000f220000300800 */
[----:B------:R-:W-:-:S03]  /*b22d0*/  ULDC.64 UR30, c[0x0][0x228] ;  /* 0x00008a00001e7ab9 */ /* 0x000fc60000000a00 */
[----:B------:R-:W4:Y:S04]  /*b22e0*/  LDL.LU R102, [R1+0x2874] ;  /* 0x0028740001667983 */ /* 0x000f280000300800 */
[----:B------:R-:W4:Y:S04]  /*b22f0*/  LDL.LU R101, [R1+0x2870] ;  /* 0x0028700001657983 */ /* 0x000f280000300800 */
[----:B------:R-:W4:Y:S04]  /*b2300*/  LDL.LU R100, [R1+0x286c] ;  /* 0x00286c0001647983 */ /* 0x000f280000300800 */
[----:B------:R-:W4:Y:S04]  /*b2310*/  LDL.LU R99, [R1+0x10c] ;  /* 0x00010c0001637983 */ /* 0x000f280000300800 */
[----:B------:R-:W4:Y:S04]  /*b2320*/  LDL.LU R98, [R1+0x108] ;  /* 0x0001080001627983 */ /* 0x000f280000300800 */
[----:B------:R-:W4:Y:S01]  /*b2330*/  LDL.LU R97, [R1+0x94] ;  /* 0x0000940001617983 */ /* 0x000f220000300800 */
[----:B------:R-:W-:-:S02]  /*b2340*/  @P0 LOP3.LUT R239, R239, 0x4, RZ, 0xfc, !PT ;  /* 0x00000004efef0812 */ /* 0x000fc400078efcff */
[----:B------:R-:W-:Y:S01]  /*b2350*/  @P3 LOP3.LUT R13, R13, 0x80000000, RZ, 0xfc, !PT ;  /* 0x800000000d0d3812 */ /* 0x000fe200078efcff */
[----:B------:R-:W-:Y:S01]  /*b2360*/  STL.64 [R1+0x2b78], R236 ;  /* 0x002b78ec01007387 */ /* 0x000fe20000100a00 */
[----:B------:R-:W-:Y:S02]  /*b2370*/  LOP3.LUT R239, R239, 0xfffffffd, RZ, 0xc0, !PT ;  /* 0xfffffffdefef7812 */ /* 0x000fe400078ec0ff */
[----:B------:R-:W-:Y:S01]  /*b2380*/  LOP3.LUT R13, R13, 0xbfffffff, RZ, 0xc0, !PT ;  /* 0xbfffffff0d0d7812 */ /* 0x000fe200078ec0ff */
[----:B------:R0:W-:Y:S01]  /*b2390*/  STL.64 [R1+0x2b70], R14 ;  /* 0x002b700e01007387 */ /* 0x0001e20000100a00 */
[----:B------:R-:W-:Y:S02]  /*b23a0*/  @P1 LOP3.LUT R239, R239, 0x2, RZ, 0xfc, !PT ;  /* 0x00000002efef1812 */ /* 0x000fe400078efcff */
[----:B------:R-:W-:Y:S01]  /*b23b0*/  @P4 LOP3.LUT R13, R13, 0x40000000, RZ, 0xfc, !PT ;  /* 0x400000000d0d4812 */ /* 0x000fe200078efcff */
[----:B------:R-:W-:Y:S01]  /*b23c0*/  STL.64 [R1+0x2b68], R250 ;  /* 0x002b68fa01007387 */ /* 0x000fe20000100a00 */
[----:B------:R-:W-:-:S02]  /*b23d0*/  LOP3.LUT R239, R239, 0xfffffffe, RZ, 0xc0, !PT ;  /* 0xfffffffeefef7812 */ /* 0x000fc400078ec0ff */
[----:B------:R-:W-:Y:S01]  /*b23e0*/  LOP3.LUT R13, R13, 0xdfffffff, RZ, 0xc0, !PT ;  /* 0xdfffffff0d0d7812 */ /* 0x000fe200078ec0ff */
[----:B------:R-:W-:Y:S01]  /*b23f0*/  STL.64 [R1+0x2b60], R244 ;  /* 0x002b60f401007387 */ /* 0x000fe20000100a00 */
[----:B------:R-:W-:Y:S02]  /*b2400*/  @P2 LOP3.LUT R239, R239, 0x1, RZ, 0xfc, !PT ;  /* 0x00000001efef2812 */ /* 0x000fe400078efcff */
[----:B------:R-:W-:Y:S01]  /*b2410*/  @P5 LOP3.LUT R13, R13, 0x20000000, RZ, 0xfc, !PT ;  /* 0x200000000d0d5812 */ /* 0x000fe200078efcff */
[----:B------:R-:W-:Y:S01]  /*b2420*/  STL.64 [R1+0x2b58], R242 ;  /* 0x002b58f201007387 */ /* 0x000fe20000100a00 */
[C---:B------:R-:W-:Y:S02]  /*b2430*/  LOP3.LUT P5, RZ, R2.reuse, 0x2, RZ, 0xc0, !PT ;  /* 0x0000000202ff7812 */ /* 0x040fe400078ac0ff */
[----:B------:R-:W-:Y:S01]  /*b2440*/  LOP3.LUT R13, R13, 0xefffffff, RZ, 0xc0, !PT ;  /* 0xefffffff0d0d7812 */ /* 0x000fe200078ec0ff */
[----:B------:R-:W-:Y:S01]  /*b2450*/  STL.64 [R1+0x2b50], R240 ;  /* 0x002b50f001007387 */ /* 0x000fe20000100a00 */
[----:B------:R-:W-:-:S02]  /*b2460*/  LOP3.LUT P4, RZ, R2, 0x4, RZ, 0xc0, !PT ;  /* 0x0000000402ff7812 */ /* 0x000fc4000788c0ff */
[----:B------:R-:W-:Y:S01]  /*b2470*/  @P6 LOP3.LUT R13, R13, 0x10000000, RZ, 0xfc, !PT ;  /* 0x100000000d0d6812 */ /* 0x000fe200078efcff */
[----:B------:R-:W-:Y:S01]  /*b2480*/  STL.64 [R1+0x2b48], R10 ;  /* 0x002b480a01007387 */ /* 0x000fe20000100a00 */
[----:B------:R-:W-:Y:S02]  /*b2490*/  LOP3.LUT P6, RZ, R8, 0x20000000, RZ, 0xc0, !PT ;  /* 0x2000000008ff7812 */ /* 0x000fe400078cc0ff */
[C---:B------:R-:W-:Y:S01]  /*b24a0*/  LOP3.LUT P3, RZ, R2.reuse, 0x8, RZ, 0xc0, !PT ;  /* 0x0000000802ff7812 */ /* 0x040fe2000786c0ff */
[----:B------:R1:W-:Y:S01]  /*b24b0*/  STL.64 [R1+0x2b40], R4 ;  /* 0x002b400401007387 */ /* 0x0003e20000100a00 */
[C---:B------:R-:W-:Y:S02]  /*b24c0*/  LOP3.LUT P2, RZ, R2.reuse, 0x20, RZ, 0xc0, !PT ;  /* 0x0000002002ff7812 */ /* 0x040fe4000784c0ff */
[C---:B------:R-:W-:Y:S01]  /*b24d0*/  LOP3.LUT P1, RZ, R2.reuse, 0x40, RZ, 0xc0, !PT ;  /* 0x0000004002ff7812 */ /* 0x040fe2000782c0ff */
[----:B------:R1:W-:Y:S01]  /*b24e0*/  STL.64 [R1+0x2b38], R6 ;  /* 0x002b380601007387 */ /* 0x0003e20000100a00 */
[----:B------:R-:W-:-:S03]  /*b24f0*/  LOP3.LUT P0, RZ, R2, 0x80, RZ, 0xc0, !PT ;  /* 0x0000008002ff7812 */ /* 0x000fc6000780c0ff */
[----:B------:R-:W-:Y:S01]  /*b2500*/  STL.64 [R1+0x2b80], R238 ;  /* 0x002b80ee01007387 */ /* 0x000fe20000100a00 */
[----:B------:R-:W0:Y:S02]  /*b2510*/  S2R R108, SR_TID.X ;  /* 0x00000000006c7919 */ /* 0x000e240000002100 */
[----:B0-----:R-:W-:-:S05]  /*b2520*/  IMAD.SHL.U32 R108, R108, 0x40, RZ ;  /* 0x000000406c6c7824 */ /* 0x001fca00078e00ff */
[----:B------:R-:W-:-:S04]  /*b2530*/  LOP3.LUT R108, R108, 0x400, RZ, 0xc0, !PT ;  /* 0x000004006c6c7812 */ /* 0x000fc800078ec0ff */
[----:B------:R-:W-:Y:S02]  /*b2540*/  IADD3 R212, R108, UR4, R212 ;  /* 0x000000046cd47c10 */ /* 0x000fe4000fffe0d4 */
[----:B--2---:R-:W-:Y:S02]  /*b2550*/  PRMT R108, R106, 0x5410, R107 ;  /* 0x000054106a6c7816 */ /* 0x004fe4000000006b */
[----:B---3--:R-:W-:Y:S02]  /*b2560*/  PRMT R109, R104, 0x5410, R105 ;  /* 0x00005410686d7816 */ /* 0x008fe40000000069 */
[----:B----4-:R-:W-:Y:S02]  /*b2570*/  PRMT R110, R103, 0x5410, R248 ;  /* 0x00005410676e7816 */ /* 0x010fe400000000f8 */
[----:B------:R-:W2:Y:S01]  /*b2580*/  LDL.LU R103, [R1+0x198] ;  /* 0x0001980001677983 */ /* 0x000ea20000300800 */
[----:B------:R-:W-:-:S03]  /*b2590*/  LOP3.LUT R21, R102, 0xffff, RZ, 0xc0, !PT ;  /* 0x0000ffff66157812 */ /* 0x000fc600078ec0ff */
[----:B------:R-:W2:Y:S01]  /*b25a0*/  LDL.LU R102, [R1+0x3ac] ;  /* 0x0003ac0001667983 */ /* 0x000ea20000300800 */
[----:B------:R-:W-:-:S03]  /*b25b0*/  LOP3.LUT R20, R101, 0xffff, RZ, 0xc0, !PT ;  /* 0x0000ffff65147812 */ /* 0x000fc600078ec0ff */
[----:B------:R-:W3:Y:S01]  /*b25c0*/  LDL.LU R101, [R1+0x174] ;  /* 0x0001740001657983 */ /* 0x000ee20000300800 */
[----:B------:R-:W-:-:S03]  /*b25d0*/  LOP3.LUT R19, R100, 0xffff, RZ, 0xc0, !PT ;  /* 0x0000ffff64137812 */ /* 0x000fc600078ec0ff */
[----:B------:R-:W4:Y:S01]  /*b25e0*/  LDL.LU R100, [R1+0x90] ;  /* 0x0000900001647983 */ /* 0x000f220000300800 */
[----:B------:R-:W-:Y:S02]  /*b25f0*/  LOP3.LUT R18, R99, 0xffff, RZ, 0xc0, !PT ;  /* 0x0000ffff63127812 */ /* 0x000fe400078ec0ff */
[----:B------:R-:W-:Y:S02]  /*b2600*/  LOP3.LUT R17, R98, 0xffff, RZ, 0xc0, !PT ;  /* 0x0000ffff62117812 */ /* 0x000fe400078ec0ff */
[----:B------:R-:W4:Y:S01]  /*b2610*/  LDL.LU R98, [R1+0x154] ;  /* 0x0001540001627983 */ /* 0x000f220000300800 */
[----:B------:R-:W-:-:S03]  /*b2620*/  LOP3.LUT R16, R97, 0xffff, RZ, 0xc0, !PT ;  /* 0x0000ffff61107812 */ /* 0x000fc600078ec0ff */
[----:B------:R-:W4:Y:S01]  /*b2630*/  LDL.LU R97, [R1+0x150] ;  /* 0x0001500001617983 */ /* 0x000f220000300800 */
[----:B------:R-:W-:Y:S02]  /*b2640*/  SHF.R.U32.HI R24, RZ, 0x8, R21 ;  /* 0x00000008ff187819 */ /* 0x000fe40000011615 */
[--C-:B------:R-:W-:Y:S02]  /*b2650*/  SHF.R.U32.HI R23, RZ, 0x8, R18.reuse ;  /* 0x00000008ff177819 */ /* 0x100fe40000011612 */
[----:B------:R-:W-:Y:S02]  /*b2660*/  PRMT R14, R21, 0x3340, R18 ;  /* 0x00003340150e7816 */ /* 0x000fe40000000012 */
[----:B------:R-:W-:Y:S02]  /*b2670*/  SHF.R.U32.HI R18, RZ, 0x8, R20 ;  /* 0x00000008ff127819 */ /* 0x000fe40000011614 */
[--C-:B------:R-:W-:Y:S02]  /*b2680*/  PRMT R236, R20, 0x3340, R17.reuse ;  /* 0x0000334014ec7816 */ /* 0x100fe40000000011 */
[----:B------:R-:W-:-:S02]  /*b2690*/  SHF.R.U32.HI R22, RZ, 0x8, R17 ;  /* 0x00000008ff167819 */ /* 0x000fc40000011611 */
[--C-:B-1----:R-:W-:Y:S02]  /*b26a0*/  PRMT R4, R19, 0x3340, R16.reuse ;  /* 0x0000334013047816 */ /* 0x102fe40000000010 */
[----:B------:R-:W-:Y:S02]  /*b26b0*/  SHF.R.U32.HI R20, RZ, 0x8, R16 ;  /* 0x00000008ff147819 */ /* 0x000fe40000011610 */
[----:B------:R-:W-:Y:S02]  /*b26c0*/  LOP3.LUT R17, R24, 0xffff, RZ, 0xc0, !PT ;  /* 0x0000ffff18117812 */ /* 0x000fe400078ec0ff */
[----:B------:R-:W-:-:S04]  /*b26d0*/  LOP3.LUT R16, R23, 0xffff, RZ, 0xc0, !PT ;  /* 0x0000ffff17107812 */ /* 0x000fc800078ec0ff */
[----:B------:R-:W-:-:S05]  /*b26e0*/  PRMT R15, R17, 0x3340, R16 ;  /* 0x00003340110f7816 */ /* 0x000fca0000000010 */
[----:B------:R-:W-:Y:S04]  /*b26f0*/  STL.64 [R1+0x2bb0], R14 ;  /* 0x002bb00e01007387 */ /* 0x000fe80000100a00 */
[----:B------:R-:W-:Y:S04]  /*b2700*/  STL.64 [R1+0x2ba8], R12 ;  /* 0x002ba80c01007387 */ /* 0x000fe80000100a00 */
[----:B------:R-:W4:Y:S04]  /*b2710*/  LDL.LU R150, [R1+0x1c0] ;  /* 0x0001c00001967983 */ /* 0x000f280000300800 */
[----:B------:R-:W4:Y:S04]  /*b2720*/  LDL.LU R149, [R1+0x1b8] ;  /* 0x0001b80001957983 */ /* 0x000f280000300800 */
[----:B------:R-:W4:Y:S04]  /*b2730*/  LDL.LU R148, [R1+0x1b4] ;  /* 0x0001b40001947983 */ /* 0x000f280000300800 */
[----:B------:R-:W4:Y:S04]  /*b2740*/  LDL.LU R143, [R1+0x1c4] ;  /* 0x0001c400018f7983 */ /* 0x000f280000300800 */
[----:B------:R-:W4:Y:S04]  /*b2750*/  LDL.LU R135, [R1+0x190] ;  /* 0x0001900001877983 */ /* 0x000f280000300800 */
[----:B------:R-:W4:Y:S04]  /*b2760*/  LDL.LU R127, [R1+0x184] ;  /* 0x00018400017f7983 */ /* 0x000f280000300800 */
[----:B------:R-:W4:Y:S01]  /*b2770*/  LDL.LU R119, [R1+0x17c] ;  /* 0x00017c0001777983 */ /* 0x000f220000300800 */
[----:B------:R-:W0:Y:S01]  /*b2780*/  S2R R99, SR_TID.X ;  /* 0x0000000000637919 */ /* 0x000e220000002100 */
[----:B------:R-:W-:-:S02]  /*b2790*/  SHF.R.U32.HI R21, RZ, 0x8, R19 ;  /* 0x00000008ff157819 */ /* 0x000fc40000011613 */
[----:B------:R-:W4:Y:S02]  /*b27a0*/  LDL.LU R111, [R1+0x148] ;  /* 0x00014800016f7983 */ /* 0x000f240000300800 */
[----:B------:R-:W-:Y:S02]  /*b27b0*/  LOP3.LUT R21, R21, 0xffff, RZ, 0xc0, !PT ;  /* 0x0000ffff15157812 */ /* 0x000fe400078ec0ff */
[----:B------:R-:W-:Y:S01]  /*b27c0*/  LOP3.LUT R19, R18, 0xffff, RZ, 0xc0, !PT ;  /* 0x0000ffff12137812 */ /* 0x000fe200078ec0ff */
[----:B------:R-:W4:Y:S01]  /*b27d0*/  LDL.LU R107, [R1+0x234] ;  /* 0x00023400016b7983 */ /* 0x000f220000300800 */
[----:B------:R-:W-:Y:S02]  /*b27e0*/  LOP3.LUT R20, R20, 0xffff, RZ, 0xc0, !PT ;  /* 0x0000ffff14147812 */ /* 0x000fe400078ec0ff */
[----:B------:R-:W-:Y:S01]  /*b27f0*/  LOP3.LUT R18, R22, 0xffff, RZ, 0xc0, !PT ;  /* 0x0000ffff16127812 */ /* 0x000fe200078ec0ff */
[----:B------:R-:W4:Y:S01]  /*b2800*/  LDL.LU R106, [R1+0x230] ;  /* 0x00023000016a7983 */ /* 0x000f220000300800 */
[----:B------:R-:W-:-:S03]  /*b2810*/  PRMT R6, R21, 0x3340, R20 ;  /* 0x0000334015067816 */ /* 0x000fc60000000014 */
[----:B------:R-:W4:Y:S01]  /*b2820*/  LDL.LU R105, [R1+0x22c] ;  /* 0x00022c0001697983 */ /* 0x000f220000300800 */
[----:B------:R-:W-:Y:S01]  /*b2830*/  PRMT R237, R19, 0x3340, R18 ;  /* 0x0000334013ed7816 */ /* 0x000fe20000000012 */
[C---:B0-----:R-:W-:Y:S01]  /*b2840*/  IMAD.SHL.U32 R248, R99.reuse, 0x8, RZ ;  /* 0x0000000863f87824 */ /* 0x041fe200078e00ff */
[----:B------:R-:W-:-:S04]  /*b2850*/  LOP3.LUT R19, R99, 0x7f, RZ, 0xc0, !PT ;  /* 0x0000007f63137812 */ /* 0x000fc800078ec0ff */
[----:B------:R-:W-:Y:S01]  /*b2860*/  LEA R5, R19, UR4, 0x4 ;  /* 0x0000000413057c11 */ /* 0x000fe2000f8e20ff */
[----:B------:R-:W-:Y:S01]  /*b2870*/  ULDC.64 UR4, c[0x0][0x228] ;  /* 0x00008a0000047ab9 */ /* 0x000fe20000000a00 */
[----:B------:R-:W-:Y:S02]  /*b2880*/  LOP3.LUT R248, R248, 0x300, RZ, 0xc0, !PT ;  /* 0x00000300f8f87812 */ /* 0x000fe400078ec0ff */
[----:B------:R-:W-:Y:S02]  /*b2890*/  PRMT R21, R226, 0x5410, R216 ;  /* 0x00005410e2157816 */ /* 0x000fe400000000d8 */
[----:B------:R-:W-:Y:S01]  /*b28a0*/  PRMT R22, R225, 0x5410, R217 ;  /* 0x00005410e1167816 */ /* 0x000fe200000000d9 */
[----:B------:R-:W-:Y:S01]  /*b28b0*/  IMAD.IADD R248, R212, 0x1, R248 ;  /* 0x00000001d4f87824 */ /* 0x000fe200078e02f8 */
[----:B------:R-:W-:Y:S01]  /*b28c0*/  BAR.SYNC.DEFER_BLOCKING 0x0 ;  /* 0x0000000000007b1d */ /* 0x000fe20000010000 */
[----:B------:R-:W-:Y:S02]  /*b28d0*/  PRMT R23, R224, 0x5410, R218 ;  /* 0x00005410e0177816 */ /* 0x000fe400000000da */
[----:B--2---:R-:W-:-:S03]  /*b28e0*/  PRMT R104, R102, 0x5410, R103 ;  /* 0x0000541066687816 */ /* 0x004fc60000000067 */
[----:B------:R-:W2:Y:S01]  /*b28f0*/  LDL.LU R103, [R1+0x210] ;  /* 0x0002100001677983 */ /* 0x000ea20000300800 */
[----:B---3--:R-:W-:-:S03]  /*b2900*/  PRMT R16, R101, 0x5410, R213 ;  /* 0x0000541065107816 */ /* 0x008fc600000000d5 */
[----:B------:R-:W3:Y:S01]  /*b2910*/  LDL.LU R102, [R1+0x20c] ;  /* 0x00020c0001667983 */ /* 0x000ee20000300800 */
[----:B----4-:R-:W-:-:S03]  /*b2920*/  PRMT R20, R100, 0x5410, R215 ;  /* 0x0000541064147816 */ /* 0x010fc600000000d7 */
[----:B------:R-:W4:Y:S04]  /*b2930*/  LDL.LU R101, [R1+0x200] ;  /* 0x0002000001657983 */ /* 0x000f280000300800 */
[----:B------:R-:W4:Y:S04]  /*b2940*/  LDL.LU R100, [R1] ;  /* 0x0000000001647983 */ /* 0x000f280000300800 */
[----:B------:R-:W4:Y:S01]  /*b2950*/  LDL.LU R99, [R1+0x1fc] ;  /* 0x0001fc0001637983 */ /* 0x000f220000300800 */
[----:B------:R-:W-:Y:S02]  /*b2960*/  PRMT R18, R98, 0x5410, R219 ;  /* 0x0000541062127816 */ /* 0x000fe400000000db */
[----:B------:R-:W-:Y:S01]  /*b2970*/  PRMT R19, R97, 0x5410, R220 ;  /* 0x0000541061137816 */ /* 0x000fe200000000dc */
[----:B------:R-:W4:Y:S04]  /*b2980*/  LDL.LU R98, [R1+0x4] ;  /* 0x0000040001627983 */ /* 0x000f280000300800 */
[----:B------:R-:W4:Y:S04]  /*b2990*/  LDL.LU R97, [R1+0x138] ;  /* 0x0001380001617983 */ /* 0x000f280000300800 */
[----:B------:R-:W-:Y:S01]  /*b29a0*/  STSM.16.M88.4 [R248], R20 ;  /* 0x00000014f8007844 */ /* 0x000fe20000000200 */
[----:B------:R-:W-:Y:S01]  /*b29b0*/  PRMT R17, R227, 0x5410, R214 ;  /* 0x00005410e3117816 */ /* 0x000fe200000000d6 */
[----:B------:R-:W-:Y:S06]  /*b29c0*/  BAR.SYNC.DEFER_BLOCKING 0x0 ;  /* 0x0000000000007b1d */ /* 0x000fec0000010000 */
[----:B------:R-:W0:Y:S02]  /*b29d0*/  LDS.128 R224, [R5] ;  /* 0x0000000005e07984 */ /* 0x000e240000000c00 */
[----:B------:R-:W-:Y:S06]  /*b29e0*/  BAR.SYNC.DEFER_BLOCKING 0x0 ;  /* 0x0000000000007b1d */ /* 0x000fec0000010000 */
[----:B------:R1:W-:Y:S02]  /*b29f0*/  STSM.16.M88.4 [R248], R16 ;  /* 0x00000010f8007844 */ /* 0x0003e40000000200 */
[----:B-1----:R-:W-:-:S02]  /*b2a00*/  PRMT R16, R150, 0x5410, R221 ;  /* 0x0000541096107816 */ /* 0x002fc400000000dd */
[----:B------:R-:W-:Y:S02]  /*b2a10*/  PRMT R17, R149, 0x5410, R222 ;  /* 0x0000541095117816 */ /* 0x000fe400000000de */
[----:B------:R-:W-:Y:S01]  /*b2a20*/  PRMT R18, R148, 0x5410, R223 ;  /* 0x0000541094127816 */ /* 0x000fe200000000df */
[----:B------:R-:W-:Y:S01]  /*b2a30*/  BAR.SYNC.DEFER_BLOCKING 0x0 ;  /* 0x0000000000007b1d */ /* 0x000fe20000010000 */
[----:B------:R-:W-:Y:S02]  /*b2a40*/  PRMT R20, R143, 0x5410, R228 ;  /* 0x000054108f147816 */ /* 0x000fe400000000e4 */
[----:B------:R-:W-:-:S03]  /*b2a50*/  PRMT R21, R135, 0x5410, R229 ;  /* 0x0000541087157816 */ /* 0x000fc600000000e5 */
[----:B------:R-:W1:Y:S01]  /*b2a60*/  LDS.128 R220, [R5] ;  /* 0x0000000005dc7984 */ /* 0x000e620000000c00 */
[----:B------:R-:W-:Y:S02]  /*b2a70*/  PRMT R22, R127, 0x5410, R230 ;  /* 0x000054107f167816 */ /* 0x000fe400000000e6 */
[----:B------:R-:W-:Y:S01]  /*b2a80*/  PRMT R23, R119, 0x5410, R231 ;  /* 0x0000541077177816 */ /* 0x000fe200000000e7 */
[----:B------:R-:W-:Y:S06]  /*b2a90*/  BAR.SYNC.DEFER_BLOCKING 0x0 ;  /* 0x0000000000007b1d */ /* 0x000fec0000010000 */
[----:B------:R1:W-:Y:S02]  /*b2aa0*/  STSM.16.M88.4 [R248], R20 ;  /* 0x00000014f8007844 */ /* 0x0003e40000000200 */
[----:B------:R-:W-:Y:S06]  /*b2ab0*/  BAR.SYNC.DEFER_BLOCKING 0x0 ;  /* 0x0000000000007b1d */ /* 0x000fec0000010000 */
[----:B------:R-:W-:Y:S04]  /*b2ac0*/  STL [R1+0x90], R5 ;  /* 0x0000900501007387 */ /* 0x000fe80000100800 */
[----:B0-----:R-:W-:Y:S04]  /*b2ad0*/  STL.64 [R1+0x2ba0], R226 ;  /* 0x002ba0e201007387 */ /* 0x001fe80000100a00 */
[----:B------:R-:W-:Y:S04]  /*b2ae0*/  STL.64 [R1+0x2b98], R224 ;  /* 0x002b98e001007387 */ /* 0x000fe80000100a00 */
[----:B-1----:R-:W-:Y:S04]  /*b2af0*/  STL.64 [R1+0x2b90], R222 ;  /* 0x002b90de01007387 */ /* 0x002fe80000100a00 */
[----:B------:R-:W-:Y:S04]  /*b2b00*/  LDS.128 R216, [R5] ;  /* 0x0000000005d87984 */ /* 0x000fe80000000c00 */
[----:B------:R-:W-:Y:S04]  /*b2b10*/  STL.64 [R1+0x2b88], R220 ;  /* 0x002b88dc01007387 */ /* 0x000fe80000100a00 */
        /* <DEDUP_REMOVED lines=15> */
[----:B------:R-:W-:Y:S01]  /*b2c10*/  PRMT R19, R111, 0x5410, R232 ;  /* 0x000054106f137816 */ /* 0x000fe200000000e8 */
[----:B------:R-:W-:Y:S01]  /*b2c20*/  BAR.SYNC.DEFER_BLOCKING 0x0 ;  /* 0x0000000000007b1d */ /* 0x000fe20000010000 */
[----:B------:R-:W-:-:S05]  /*b2c30*/  PRMT R20, R107, 0x5410, R233 ;  /* 0x000054106b147816 */ /* 0x000fca00000000e9 */
[----:B------:R-:W4:Y:S04]  /*b2c40*/  LDL.LU R149, [R1+0x14c] ;  /* 0x00014c0001957983 */ /* 0x000f280000300800 */
[----:B------:R-:W4:Y:S04]  /*b2c50*/  LDL.LU R148, [R1+0xb8] ;  /* 0x0000b80001947983 */ /* 0x000f280000300800 */
[----:B------:R-:W4:Y:S04]  /*b2c60*/  LDL.LU R143, [R1+0x2a4] ;  /* 0x0002a400018f7983 */ /* 0x000f280000300800 */
[----:B------:R-:W4:Y:S01]  /*b2c70*/  LDL.LU R135, [R1+0xb0] ;  /* 0x0000b00001877983 */ /* 0x000f220000300800 */
[----:B------:R-:W-:-:S03]  /*b2c80*/  PRMT R21, R106, 0x5410, R235 ;  /* 0x000054106a157816 */ /* 0x000fc600000000eb */
[----:B------:R-:W4:Y:S01]  /*b2c90*/  LDL.LU R127, [R1+0x298] ;  /* 0x00029800017f7983 */ /* 0x000f220000300800 */
[----:B------:R-:W-:-:S03]  /*b2ca0*/  PRMT R22, R105, 0x5410, R247 ;  /* 0x0000541069167816 */ /* 0x000fc600000000f7 */
[----:B------:R-:W4:Y:S04]  /*b2cb0*/  LDL.LU R119, [R1+0xac] ;  /* 0x0000ac0001777983 */ /* 0x000f280000300800 */
[----:B------:R-:W4:Y:S04]  /*b2cc0*/  LDL.LU R111, [R1+0x294] ;  /* 0x00029400016f7983 */ /* 0x000f280000300800 */
[----:B------:R-:W4:Y:S04]  /*b2cd0*/  LDL.LU R107, [R1+0xa8] ;  /* 0x0000a800016b7983 */ /* 0x000f280000300800 */
[----:B------:R2:W-:Y:S04]  /*b2ce0*/  STSM.16.M88.4 [R248], R16 ;  /* 0x00000010f8007844 */ /* 0x0005e80000000200 */
[----:B------:R-:W4:Y:S04]  /*b2cf0*/  LDL.LU R106, [R1+0x2a0] ;  /* 0x0002a000016a7983 */ /* 0x000f280000300800 */
[----:B------:R-:W4:Y:S01]  /*b2d00*/  LDL.LU R105, [R1+0xa4] ;  /* 0x0000a40001697983 */ /* 0x000f220000300800 */
[----:B------:R-:W-:Y:S01]  /*b2d10*/  BAR.SYNC.DEFER_BLOCKING 0x0 ;  /* 0x0000000000007b1d */ /* 0x000fe20000010000 */
[----:B--2---:R-:W-:-:S02]  /*b2d20*/  PRMT R16, R103, 0x5410, R234 ;  /* 0x0000541067107816 */ /* 0x004fc400000000ea */
[----:B---3--:R-:W-:-:S03]  /*b2d30*/  PRMT R17, R102, 0x5410, R246 ;  /* 0x0000541066117816 */ /* 0x008fc600000000f6 */
[----:B------:R-:W2:Y:S01]  /*b2d40*/  LDL.LU R103, [R1+0x29c] ;  /* 0x00029c0001677983 */ /* 0x000ea20000300800 */
[----:B----4-:R-:W-:Y:S02]  /*b2d50*/  PRMT R18, R101, 0x5410, R252 ;  /* 0x0000541065127816 */ /* 0x010fe400000000fc */
[----:B------:R-:W-:Y:S01]  /*b2d60*/  PRMT R19, R99, 0x5410, R100 ;  /* 0x0000541063137816 */ /* 0x000fe20000000064 */
[----:B------:R-:W3:Y:S04]  /*b2d70*/  LDL.LU R102, [R1+0x9c] ;  /* 0x00009c0001667983 */ /* 0x000ee80000300800 */
[----:B------:R-:W3:Y:S04]  /*b2d80*/  LDL.LU R101, [R1+0x290] ;  /* 0x0002900001657983 */ /* 0x000ee80000300800 */
[----:B------:R-:W4:Y:S04]  /*b2d90*/  LDL.LU R100, [R1+0x98] ;  /* 0x0000980001647983 */ /* 0x000f280000300800 */
[----:B------:R-:W4:Y:S01]  /*b2da0*/  LDL.LU R99, [R1+0x28c] ;  /* 0x00028c0001637983 */ /* 0x000f220000300800 */
[----:B------:R-:W-:-:S03]  /*b2db0*/  PRMT R23, R97, 0x5410, R98 ;  /* 0x0000541061177816 */ /* 0x000fc60000000062 */
[----:B------:R-:W4:Y:S04]  /*b2dc0*/  LDL.LU R98, [R1+0xc] ;  /* 0x00000c0001627983 */ /* 0x000f280000300800 */
[----:B------:R-:W4:Y:S04]  /*b2dd0*/  LDL.LU R97, [R1+0x168] ;  /* 0x0001680001617983 */ /* 0x000f280000300800 */
[----:B------:R-:W-:Y:S01]  /*b2de0*/  LDS.128 R212, [R5] ;  /* 0x0000000005d47984 */ /* 0x000fe20000000c00 */
[----:B------:R-:W-:Y:S01]  /*b2df0*/  BAR.SYNC.DEFER_BLOCKING 0x0 ;  /* 0x0000000000007b1d */ /* 0x000fe20000010000 */
[----:B------:R-:W-:-:S05]  /*b2e00*/  PRMT R28, R164, 0x5410, R165 ;  /* 0x00005410a41c7816 */ /* 0x000fca00000000a5 */
[----:B------:R-:W4:Y:S04]  /*b2e10*/  LDL.LU R165, [R1+0xd4] ;  /* 0x0000d40001a57983 */ /* 0x000f280000300800 */
[----:B------:R-:W4:Y:S01]  /*b2e20*/  LDL.LU R164, [R1+0x2bc] ;  /* 0x0002bc0001a47983 */ /* 0x000f220000300800 */
[----:B------:R-:W-:-:S03]  /*b2e30*/  PRMT R29, R162, 0x5410, R163 ;  /* 0x00005410a21d7816 */ /* 0x000fc600000000a3 */
        /* <DEDUP_REMOVED lines=32> */
[----:B--2---:R-:W-:-:S03]  /*b3040*/  PRMT R33, R103, 0x5410, R105 ;  /* 0x0000541067217816 */ /* 0x004fc60000000069 */
[----:B------:R-:W2:Y:S04]  /*b3050*/  LDL.LU R105, [R1+0xe0] ;  /* 0x0000e00001697983 */ /* 0x000ea80000300800 */
[----:B------:R-:W2:Y:S01]  /*b3060*/  LDL.LU R103, [R1+0x2cc] ;  /* 0x0002cc0001677983 */ /* 0x000ea20000300800 */
[----:B---3--:R-:W-:-:S03]  /*b3070*/  PRMT R34, R101, 0x5410, R102 ;  /* 0x0000541065227816 */ /* 0x008fc60000000066 */
[----:B------:R-:W3:Y:S04]  /*b3080*/  LDL.LU R102, [R1+0xdc] ;  /* 0x0000dc0001667983 */ /* 0x000ee80000300800 */
[----:B------:R-:W3:Y:S01]  /*b3090*/  LDL.LU R101, [R1+0x2c8] ;  /* 0x0002c80001657983 */ /* 0x000ee20000300800 */
[----:B----4-:R-:W-:-:S03]  /*b30a0*/  PRMT R35, R99, 0x5410, R100 ;  /* 0x0000541063237816 */ /* 0x010fc60000000064 */
        /* <DEDUP_REMOVED lines=51> */
[----:B------:R-:W2:Y:S04]  /*b33e0*/  LDL.LU R98, [R1+0x1c] ;  /* 0x00001c0001627983 */ /* 0x000ea80000300800 */
[----:B------:R-:W2:Y:S01]  /*b33f0*/  LDL.LU R97, [R1+0x19c] ;  /* 0x00019c0001617983 */ /* 0x000ea20000300800 */
        /* <DEDUP_REMOVED lines=21> */
[----:B--2---:R-:W-:-:S03]  /*b3550*/  PRMT R71, R97, 0x5410, R98 ;  /* 0x0000541061477816 */ /* 0x004fc60000000062 */
[----:B------:R-:W2:Y:S04]  /*b3560*/  LDL.LU R98, [R1+0x20] ;  /* 0x0000200001627983 */ /* 0x000ea80000300800 */
[----:B------:R-:W2:Y:S01]  /*b3570*/  LDL.LU R97, [R1+0x1a4] ;  /* 0x0001a40001617983 */ /* 0x000ea20000300800 */
[----:B------:R-:W-:Y:S02]  /*b3580*/  PRMT R58, R154, 0x5410, R155 ;  /* 0x000054109a3a7816 */ /* 0x000fe4000000009b */
[----:B------:R-:W-:Y:S01]  /*b3590*/  PRMT R59, R151, 0x5410, R153 ;  /* 0x00005410973b7816 */ /* 0x000fe20000000099 */
[----:B------:R-:W2:Y:S01]  /*b35a0*/  LDL.LU R155, [R1+0x1b0] ;  /* 0x0001b000019b7983 */ /* 0x000ea20000300800 */
[----:B------:R-:W-:-:S03]  /*b35b0*/  PRMT R63, R149, 0x5410, R150 ;  /* 0x00005410953f7816 */ /* 0x000fc60000000096 */
        /* <DEDUP_REMOVED lines=15> */
[----:B------:R-:W2:Y:S04]  /*b36b0*/  LDL.LU R111, [R1+0x38c] ;  /* 0x00038c00016f7983 */ /* 0x000ea80000300800 */
[----:B------:R-:W2:Y:S04]  /*b36c0*/  LDL.LU R107, [R1+0x180] ;  /* 0x00018000016b7983 */ /* 0x000ea80000300800 */
[----:B------:R-:W2:Y:S04]  /*b36d0*/  LDL.LU R106, [R1+0x388] ;  /* 0x00038800016a7983 */ /* 0x000ea80000300800 */
        /* <DEDUP_REMOVED lines=10> */
[----:B------:R-:W2:Y:S04]  /*b3780*/  LDL.LU R97, [R1+0x3cc] ;  /* 0x0003cc0001617983 */ /* 0x000ea80000300800 */
[----:B------:R-:W-:Y:S01]  /*b3790*/  STSM.16.M88.4 [R248], R16 ;  /* 0x00000010f8007844 */ /* 0x000fe20000000200 */
[----:B------:R-:W-:Y:S01]  /*b37a0*/  BAR.SYNC.DEFER_BLOCKING 0x0 ;  /* 0x0000000000007b1d */ /* 0x000fe20000010000 */
[----:B------:R-:W-:-:S05]  /*b37b0*/  PRMT R85, R151, 0x5410, R153 ;  /* 0x0000541097557816 */ /* 0x000fca0000000099 */
[----:B------:R-:W2:Y:S04]  /*b37c0*/  LDL.LU R151, [R1+0x1ec] ;  /* 0x0001ec0001977983 */ /* 0x000ea80000300800 */
[----:B------:R-:W-:Y:S01]  /*b37d0*/  LDS.128 R16, [R5] ;  /* 0x0000000005107984 */ /* 0x000fe20000000c00 */
[----:B------:R-:W-:Y:S01]  /*b37e0*/  BAR.SYNC.DEFER_BLOCKING 0x0 ;  /* 0x0000000000007b1d */ /* 0x000fe20000010000 */
[----:B------:R-:W-:Y:S02]  /*b37f0*/  PRMT R86, R149, 0x5410, R150 ;  /* 0x0000541095567816 */ /* 0x000fe40000000096 */
[----:B------:R-:W-:Y:S02]  /*b3800*/  PRMT R80, R143, 0x5410, R148 ;  /* 0x000054108f507816 */ /* 0x000fe40000000094 */
[----:B------:R-:W-:Y:S01]  /*b3810*/  PRMT R81, R127, 0x5410, R135 ;  /* 0x000054107f517816 */ /* 0x000fe20000000087 */
        /* <DEDUP_REMOVED lines=8> */
[----:B------:R-:W-:Y:S01]  /*b38a0*/  STSM.16.M88.4 [R248], R20 ;  /* 0x00000014f8007844 */ /* 0x000fe20000000200 */
[----:B------:R-:W-:-:S03]  /*b38b0*/  PRMT R72, R158, 0x5410, R159 ;  /* 0x000054109e487816 */ /* 0x000fc6000000009f */
[----:B------:R-:W2:Y:S01]  /*b38c0*/  LDL.LU R111, [R1+0x1cc] ;  /* 0x0001cc00016f7983 */ /* 0x000ea20000300800 */
[----:B------:R-:W-:Y:S01]  /*b38d0*/  BAR.SYNC.DEFER_BLOCKING 0x0 ;  /* 0x0000000000007b1d */ /* 0x000fe20000010000 */
[----:B------:R-:W-:-:S05]  /*b38e0*/  PRMT R73, R156, 0x5410, R157 ;  /* 0x000054109c497816 */ /* 0x000fca000000009d */
[----:B------:R-:W2:Y:S04]  /*b38f0*/  LDL.LU R107, [R1+0x3b8] ;  /* 0x0003b800016b7983 */ /* 0x000ea80000300800 */
[----:B------:R-:W2:Y:S04]  /*b3900*/  LDL.LU R106, [R1+0x28] ;  /* 0x00002800016a7983 */ /* 0x000ea80000300800 */
[----:B------:R-:W2:Y:S04]  /*b3910*/  LDL.LU R105, [R1+0x1bc] ;  /* 0x0001bc0001697983 */ /* 0x000ea80000300800 */
[----:B------:R-:W2:Y:S01]  /*b3920*/  LDL.LU R159, [R1+0x254] ;  /* 0x00025400019f7983 */ /* 0x000ea20000300800 */
[----:B------:R-:W-:-:S03]  /*b3930*/  PRMT R84, R154, 0x5410, R155 ;  /* 0x000054109a547816 */ /* 0x000fc6000000009b */
[----:B------:R-:W-:Y:S01]  /*b3940*/  LDS.128 R20, [R5] ;  /* 0x0000000005147984 */ /* 0x000fe20000000c00 */
[----:B------:R-:W-:Y:S06]  /*b3950*/  BAR.SYNC.DEFER_BLOCKING 0x0 ;  /* 0x0000000000007b1d */ /* 0x000fec0000010000 */
[----:B------:R-:W-:Y:S02]  /*b3960*/  STSM.16.M88.4 [R248], R24 ;  /* 0x00000018f8007844 */ /* 0x000fe40000000200 */
[----:B------:R-:W-:Y:S06]  /*b3970*/  BAR.SYNC.DEFER_BLOCKING 0x0 ;  /* 0x0000000000007b1d */ /* 0x000fec0000010000 */
[----:B------:R-:W-:Y:S02]  /*b3980*/  LDS.128 R24, [R5] ;  /* 0x0000000005187984 */ /* 0x000fe40000000c00 */
[----:B------:R-:W-:Y:S06]  /*b3990*/  BAR.SYNC.DEFER_BLOCKING 0x0 ;  /* 0x0000000000007b1d */ /* 0x000fec0000010000 */
[----:B------:R-:W-:Y:S02]  /*b39a0*/  STSM.16.M88.4 [R248], R28 ;  /* 0x0000001cf8007844 */ /* 0x000fe40000000200 */
[----:B------:R-:W-:Y:S06]  /*b39b0*/  BAR.SYNC.DEFER_BLOCKING 0x0 ;  /* 0x0000000000007b1d */ /* 0x000fec0000010000 */
[----:B------:R-:W-:Y:S02]  /*b39c0*/  LDS.128 R28, [R5] ;  /* 0x00000000051c7984 */ /* 0x000fe40000000c00 */
[----:B------:R-:W-:Y:S01]  /*b39d0*/  BAR.SYNC.DEFER_BLOCKING 0x0 ;  /* 0x0000000000007b1d */ /* 0x000fe20000010000 */
[----:B---3--:R-:W-:-:S02]  /*b39e0*/  PRMT R92, R101, 0x5410, R102 ;  /* 0x00005410655c7816 */ /* 0x008fc40000000066 */
[----:B----4-:R-:W-:-:S03]  /*b39f0*/  PRMT R93, R99, 0x5410, R100 ;  /* 0x00005410635d7816 */ /* 0x010fc60000000064 */
[----:B------:R-:W3:Y:S04]  /*b3a00*/  LDL.LU R100, [R1+0x418] ;  /* 0x0004180001647983 */ /* 0x000ee80000300800 */
[----:B------:R-:W4:Y:S04]  /*b3a10*/  LDL.LU R158, [R1+0x244] ;  /* 0x00024400019e7983 */ /* 0x000f280000300800 */
[----:B------:R-:W4:Y:S04]  /*b3a20*/  LDL.LU R101, [R1+0x40c] ;  /* 0x00040c0001657983 */ /* 0x000f280000300800 */
[----:B------:R-:W4:Y:S01]  /*b3a30*/  LDL.LU R157, [R1+0x240] ;  /* 0x00024000019d7983 */ /* 0x000f220000300800 */
[----:B--2---:R-:W-:-:S03]  /*b3a40*/  PRMT R94, R97, 0x5410, R98 ;  /* 0x00005410615e7816 */ /* 0x004fc60000000062 */
[----:B------:R-:W2:Y:S04]  /*b3a50*/  LDL.LU R102, [R1+0x408] ;  /* 0x0004080001667983 */ /* 0x000ea80000300800 */
[----:B------:R-:W2:Y:S04]  /*b3a60*/  LDL.LU R156, [R1+0x23c] ;  /* 0x00023c00019c7983 */ /* 0x000ea80000300800 */
[----:B------:R-:W2:Y:S04]  /*b3a70*/  LDL.LU R155, [R1+0x414] ;  /* 0x00041400019b7983 */ /* 0x000ea80000300800 */
[----:B------:R-:W3:Y:S04]  /*b3a80*/  LDL.LU R154, [R1+0x238] ;  /* 0x00023800019a7983 */ /* 0x000ee80000300800 */
[----:B------:R-:W3:Y:S04]  /*b3a90*/  LDL.LU R97, [R1+0x410] ;  /* 0x0004100001617983 */ /* 0x000ee80000300800 */
[----:B------:R-:W4:Y:S04]  /*b3aa0*/  LDL.LU R153, [R1+0x228] ;  /* 0x0002280001997983 */ /* 0x000f280000300800 */
[----:B------:R-:W4:Y:S04]  /*b3ab0*/  LDL.LU R98, [R1+0x404] ;  /* 0x0004040001627983 */ /* 0x000f280000300800 */
[----:B------:R-:W2:Y:S04]  /*b3ac0*/  LDL.LU R143, [R1+0x224] ;  /* 0x00022400018f7983 */ /* 0x000ea80000300800 */
[----:B------:R-:W2:Y:S04]  /*b3ad0*/  LDL.LU R99, [R1+0x400] ;  /* 0x0004000001637983 */ /* 0x000ea80000300800 */
[----:B------:R-:W3:Y:S04]  /*b3ae0*/  LDL.LU R127, [R1+0x30] ;  /* 0x00003000017f7983 */ /* 0x000ee80000300800 */
[----:B------:R-:W3:Y:S04]  /*b3af0*/  LDL.LU R103, [R1+0x1d0] ;  /* 0x0001d00001677983 */ /* 0x000ee80000300800 */
[----:B------:R-:W-:Y:S01]  /*b3b00*/  STSM.16.M88.4 [R248], R32 ;  /* 0x00000020f8007844 */ /* 0x000fe20000000200 */
[----:B------:R-:W-:Y:S06]  /*b3b10*/  BAR.SYNC.DEFER_BLOCKING 0x0 ;  /* 0x0000000000007b1d */ /* 0x000fec0000010000 */
[----:B------:R-:W-:Y:S02]  /*b3b20*/  LDS.128 R32, [R5] ;  /* 0x0000000005207984 */ /* 0x000fe40000000c00 */
        /* <DEDUP_REMOVED lines=9> */
[----:B------:R-:W-:-:S02]  /*b3bc0*/  PRMT R88, R150, 0x5410, R151 ;  /* 0x0000541096587816 */ /* 0x000fc40000000097 */
[----:B------:R-:W-:Y:S02]  /*b3bd0*/  PRMT R95, R105, 0x5410, R106 ;  /* 0x00005410695f7816 */ /* 0x000fe4000000006a */
[----:B------:R-:W-:Y:S01]  /*b3be0*/  PRMT R89, R148, 0x5410, R149 ;  /* 0x0000541094597816 */ /* 0x000fe20000000095 */
[----:B------:R-:W4:Y:S01]  /*b3bf0*/  LDL.LU R151, [R1+0x274] ;  /* 0x0002740001977983 */ /* 0x000f220000300800 */
[----:B------:R-:W-:-:S03]  /*b3c00*/  PRMT R91, R107, 0x5410, R111 ;  /* 0x000054106b5b7816 */ /* 0x000fc6000000006f */
[----:B------:R-:W4:Y:S04]  /*b3c10*/  LDL.LU R105, [R1+0x424] ;  /* 0x0004240001697983 */ /* 0x000f280000300800 */
[----:B------:R-:W4:Y:S04]  /*b3c20*/  LDL.LU R150, [R1+0x26c] ;  /* 0x00026c0001967983 */ /* 0x000f280000300800 */
[----:B------:R-:W4:Y:S04]  /*b3c30*/  LDL.LU R106, [R1+0x420] ;  /* 0x00042000016a7983 */ /* 0x000f280000300800 */
[----:B------:R-:W-:Y:S01]  /*b3c40*/  STSM.16.M88.4 [R248], R44 ;  /* 0x0000002cf8007844 */ /* 0x000fe20000000200 */
[----:B------:R-:W-:Y:S01]  /*b3c50*/  BAR.SYNC.DEFER_BLOCKING 0x0 ;  /* 0x0000000000007b1d */ /* 0x000fe20000010000 */
[----:B------:R-:W-:-:S05]  /*b3c60*/  PRMT R90, R119, 0x5410, R135 ;  /* 0x00005410775a7816 */ /* 0x000fca0000000087 */
[----:B------:R-:W4:Y:S04]  /*b3c70*/  LDL.LU R149, [R1+0x268] ;  /* 0x0002680001957983 */ /* 0x000f280000300800 */
[----:B------:R-:W4:Y:S04]  /*b3c80*/  LDL.LU R107, [R1+0x41c] ;  /* 0x00041c00016b7983 */ /* 0x000f280000300800 */
[----:B------:R-:W4:Y:S04]  /*b3c90*/  LDL.LU R148, [R1+0x48] ;  /* 0x0000480001947983 */ /* 0x000f280000300800 */
[----:B------:R-:W4:Y:S04]  /*b3ca0*/  LDL.LU R111, [R1+0x1d8] ;  /* 0x0001d800016f7983 */ /* 0x000f280000300800 */
[----:B------:R-:W4:Y:S04]  /*b3cb0*/  LDL.LU R135, [R1+0x44] ;  /* 0x0000440001877983 */ /* 0x000f280000300800 */
[----:B------:R-:W4:Y:S04]  /*b3cc0*/  LDL.LU R119, [R1+0x1c8] ;  /* 0x0001c80001777983 */ /* 0x000f280000300800 */
[----:B------:R-:W-:Y:S01]  /*b3cd0*/  LDS.128 R44, [R5] ;  /* 0x00000000052c7984 */ /* 0x000fe20000000c00 */
[----:B------:R-:W-:Y:S06]  /*b3ce0*/  BAR.SYNC.DEFER_BLOCKING 0x0 ;  /* 0x0000000000007b1d */ /* 0x000fec0000010000 */
[----:B------:R-:W-:Y:S02]  /*b3cf0*/  STSM.16.M88.4 [R248], R48 ;  /* 0x00000030f8007844 */ /* 0x000fe40000000200 */
[----:B------:R-:W-:Y:S06]  /*b3d00*/  BAR.SYNC.DEFER_BLOCKING 0x0 ;  /* 0x0000000000007b1d */ /* 0x000fec0000010000 */
[----:B------:R-:W-:Y:S02]  /*b3d10*/  LDS.128 R48, [R5] ;  /* 0x0000000005307984 */ /* 0x000fe40000000c00 */
[----:B------:R-:W-:Y:S01]  /*b3d20*/  BAR.SYNC.DEFER_BLOCKING 0x0 ;  /* 0x0000000000007b1d */ /* 0x000fe20000010000 */
[----:B--2---:R-:W-:-:S05]  /*b3d30*/  PRMT R99, R99, 0x5410, R143 ;  /* 0x0000541063637816 */ /* 0x004fca000000008f */
[----:B------:R-:W2:Y:S01]  /*b3d40*/  LDL.LU R143, [R1+0x4c] ;  /* 0x00004c00018f7983 */ /* 0x000ea20000300800 */
[----:B---3--:R-:W-:-:S03]  /*b3d50*/  PRMT R103, R103, 0x5410, R127 ;  /* 0x0000541067677816 */ /* 0x008fc6000000007f */
[----:B------:R-:W2:Y:S04]  /*b3d60*/  LDL.LU R127, [R1+0x1d4] ;  /* 0x0001d400017f7983 */ /* 0x000ea80000300800 */
        /* <DEDUP_REMOVED lines=17> */
[----:B----4-:R-:W-:Y:S02]  /*b3e80*/  PRMT R119, R119, 0x5410, R135 ;  /* 0x0000541077777816 */ /* 0x010fe40000000087 */
[----:B------:R-:W-:Y:S01]  /*b3e90*/  PRMT R77, R162, 0x5410, R163 ;  /* 0x00005410a24d7816 */ /* 0x000fe200000000a3 */
[----:B------:R-:W3:Y:S01]  /*b3ea0*/  LDL.LU R164, [R1+0x50] ;  /* 0x0000500001a47983 */ /* 0x000ee20000300800 */
[----:B------:R-:W-:-:S03]  /*b3eb0*/  PRMT R98, R98, 0x5410, R153 ;  /* 0x0000541062627816 */ /* 0x000fc60000000099 */
[----:B------:R-:W3:Y:S01]  /*b3ec0*/  LDL.LU R135, [R1+0x1dc] ;  /* 0x0001dc0001877983 */ /* 0x000ee20000300800 */
[----:B------:R-:W-:-:S03]  /*b3ed0*/  PRMT R78, R160, 0x5410, R161 ;  /* 0x00005410a04e7816 */ /* 0x000fc600000000a1 */
[----:B------:R-:W4:Y:S04]  /*b3ee0*/  LDL.LU R163, [R1+0x54] ;  /* 0x0000540001a37983 */ /* 0x000f280000300800 */
[----:B------:R-:W-:Y:S01]  /*b3ef0*/  STSM.16.M88.4 [R248], R68 ;  /* 0x00000044f8007844 */ /* 0x000fe20000000200 */
[----:B------:R-:W-:Y:S01]  /*b3f00*/  BAR.SYNC.DEFER_BLOCKING 0x0 ;  /* 0x0000000000007b1d */ /* 0x000fe20000010000 */
[----:B------:R-:W-:Y:S02]  /*b3f10*/  PRMT R97, R97, 0x5410, R154 ;  /* 0x0000541061617816 */ /* 0x000fe4000000009a */
[----:B------:R-:W-:Y:S02]  /*b3f20*/  PRMT R111, R111, 0x5410, R148 ;  /* 0x000054106f6f7816 */ /* 0x000fe40000000094 */
[----:B------:R-:W-:-:S02]  /*b3f30*/  PRMT R100, R100, 0x5410, R159 ;  /* 0x0000541064647816 */ /* 0x000fc4000000009f */
[----:B------:R-:W-:Y:S02]  /*b3f40*/  PRMT R107, R107, 0x5410, R149 ;  /* 0x000054106b6b7816 */ /* 0x000fe40000000095 */
[----:B------:R-:W-:Y:S02]  /*b3f50*/  PRMT R101, R101, 0x5410, R158 ;  /* 0x0000541065657816 */ /* 0x000fe4000000009e */
[----:B------:R-:W-:Y:S02]  /*b3f60*/  PRMT R106, R106, 0x5410, R150 ;  /* 0x000054106a6a7816 */ /* 0x000fe40000000096 */
[----:B------:R-:W-:Y:S02]  /*b3f70*/  PRMT R102, R102, 0x5410, R157 ;  /* 0x0000541066667816 */ /* 0x000fe4000000009d */
[----:B------:R-:W-:Y:S01]  /*b3f80*/  PRMT R105, R105, 0x5410, R151 ;  /* 0x0000541069697816 */ /* 0x000fe20000000097 */
[----:B------:R-:W-:Y:S01]  /*b3f90*/  LDS.128 R68, [R5] ;  /* 0x0000000005447984 */ /* 0x000fe20000000c00 */
[----:B------:R-:W-:Y:S01]  /*b3fa0*/  BAR.SYNC.DEFER_BLOCKING 0x0 ;  /* 0x0000000000007b1d */ /* 0x000fe20000010000 */
[----:B------:R-:W-:-:S02]  /*b3fb0*/  PRMT R96, R155, 0x5410, R156 ;  /* 0x000054109b607816 */ /* 0x000fc4000000009c */
[----:B--2---:R-:W-:-:S03]  /*b3fc0*/  PRMT R127, R127, 0x5410, R143 ;  /* 0x000054107f7f7816 */ /* 0x004fc6000000008f */
[----:B------:R-:W4:Y:S04]  /*b3fd0*/  LDL.LU R143, [R1+0x1f4] ;  /* 0x0001f400018f7983 */ /* 0x000f280000300800 */
        /* <DEDUP_REMOVED lines=14> */
[----:B------:R-:W-:Y:S01]  /*b40c0*/  STSM.16.M88.4 [R248], R72 ;  /* 0x00000048f8007844 */ /* 0x000fe20000000200 */
[----:B------:R-:W-:Y:S06]  /*b40d0*/  BAR.SYNC.DEFER_BLOCKING 0x0 ;  /* 0x0000000000007b1d */ /* 0x000fec0000010000 */
[----:B------:R-:W2:Y:S04]  /*b40e0*/  LDL.LU R187, [R1+0x354] ;  /* 0x0003540001bb7983 */ /* 0x000ea80000300800 */
        /* <DEDUP_REMOVED lines=19> */
[----:B------:R-:W-:Y:S01]  /*b4220*/  BAR.SYNC.DEFER_BLOCKING 0x0 ;  /* 0x0000000000007b1d */ /* 0x000fe20000010000 */
[----:B----4-:R-:W-:-:S02]  /*b4230*/  PRMT R148, R148, 0x5410, R160 ;  /* 0x0000541094947816 */ /* 0x010fc400000000a0 */
[----:B---3--:R-:W-:Y:S02]  /*b4240*/  PRMT R154, R154, 0x5410, R161 ;  /* 0x000054109a9a7816 */ /* 0x008fe400000000a1 */
[----:B--2---:R-:W-:Y:S01]  /*b4250*/  PRMT R153, R153, 0x5410, R162 ;  /* 0x0000541099997816 */ /* 0x004fe200000000a2 */
[----:B------:R-:W2:Y:S04]  /*b4260*/  LDL.LU R160, [R1+0x5cc] ;  /* 0x0005cc0001a07983 */ /* 0x000ea80000300800 */
[----:B------:R-:W3:Y:S01]  /*b4270*/  LDL.LU R186, [R1+0x350] ;  /* 0x0003500001ba7983 */ /* 0x000ee20000300800 */
[----:B------:R-:W-:-:S03]  /*b4280*/  PRMT R155, R155, 0x5410, R156 ;  /* 0x000054109b9b7816 */ /* 0x000fc6000000009c */
[----:B------:R-:W3:Y:S04]  /*b4290*/  LDL.LU R161, [R1+0x5c8] ;  /* 0x0005c80001a17983 */ /* 0x000ee80000300800 */
[----:B------:R-:W4:Y:S04]  /*b42a0*/  LDL.LU R185, [R1+0x33c] ;  /* 0x00033c0001b97983 */ /* 0x000f280000300800 */
[----:B------:R-:W-:Y:S01]  /*b42b0*/  LDS.128 R92, [R5] ;  /* 0x00000000055c7984 */ /* 0x000fe20000000c00 */
[----:B------:R-:W-:Y:S01]  /*b42c0*/  BAR.SYNC.DEFER_BLOCKING 0x0 ;  /* 0x0000000000007b1d */ /* 0x000fe20000010000 */
[----:B------:R-:W-:-:S02]  /*b42d0*/  PRMT R151, R151, 0x5410, R157 ;  /* 0x0000541097977816 */ /* 0x000fc4000000009d */
[----:B------:R-:W-:-:S03]  /*b42e0*/  PRMT R150, R150, 0x5410, R158 ;  /* 0x0000541096967816 */ /* 0x000fc6000000009e */
[----:B------:R-:W4:Y:S04]  /*b42f0*/  LDL.LU R162, [R1+0x5b8] ;  /* 0x0005b80001a27983 */ /* 0x000f280000300800 */
[----:B------:R-:W2:Y:S04]  /*b4300*/  LDL.LU R184, [R1+0x334] ;  /* 0x0003340001b87983 */ /* 0x000ea80000300800 */
[----:B------:R-:W2:Y:S04]  /*b4310*/  LDL.LU R156, [R1+0x5c4] ;  /* 0x0005c400019c7983 */ /* 0x000ea80000300800 */
[----:B------:R-:W3:Y:S01]  /*b4320*/  LDL.LU R183, [R1+0x330] ;  /* 0x0003300001b77983 */ /* 0x000ee20000300800 */
[----:B------:R-:W-:-:S03]  /*b4330*/  PRMT R149, R149, 0x5410, R159 ;  /* 0x0000541095957816 */ /* 0x000fc6000000009f */
[----:B------:R-:W3:Y:S04]  /*b4340*/  LDL.LU R157, [R1+0x5c0] ;  /* 0x0005c000019d7983 */ /* 0x000ee80000300800 */
[----:B------:R-:W3:Y:S01]  /*b4350*/  LDL.LU R182, [R1+0x324] ;  /* 0x0003240001b67983 */ /* 0x000ee20000300800 */
[----:B------:R-:W-:-:S03]  /*b4360*/  PRMT R143, R143, 0x5410, R163 ;  /* 0x000054108f8f7816 */ /* 0x000fc600000000a3 */
[----:B------:R-:W3:Y:S04]  /*b4370*/  LDL.LU R158, [R1+0x5b4] ;  /* 0x0005b400019e7983 */ /* 0x000ee80000300800 */
[----:B------:R-:W3:Y:S04]  /*b4380*/  LDL.LU R181, [R1+0x5c] ;  /* 0x00005c0001b57983 */ /* 0x000ee80000300800 */
[----:B------:R-:W3:Y:S04]  /*b4390*/  LDL.LU R159, [R1+0x1f8] ;  /* 0x0001f800019f7983 */ /* 0x000ee80000300800 */
[----:B------:R-:W3:Y:S04]  /*b43a0*/  LDL.LU R180, [R1+0x340] ;  /* 0x0003400001b47983 */ /* 0x000ee80000300800 */
[----:B------:R-:W3:Y:S04]  /*b43b0*/  LDL.LU R163, [R1+0x5bc] ;  /* 0x0005bc0001a37983 */ /* 0x000ee80000300800 */
[----:B------:R-:W4:Y:S04]  /*b43c0*/  LDL.LU R179, [R1+0x398] ;  /* 0x0003980001b37983 */ /* 0x000f280000300800 */
[----:B------:R-:W4:Y:S04]  /*b43d0*/  LDL.LU R168, [R1+0x5e8] ;  /* 0x0005e80001a87983 */ /* 0x000f280000300800 */
[----:B------:R-:W2:Y:S01]  /*b43e0*/  LDL.LU R178, [R1+0x378] ;  /* 0x0003780001b27983 */ /* 0x000ea20000300800 */
[----:B------:R-:W-:-:S03]  /*b43f0*/  PRMT R135, R135, 0x5410, R164 ;  /* 0x0000541087877816 */ /* 0x000fc600000000a4 */
[----:B------:R-:W2:Y:S04]  /*b4400*/  LDL.LU R169, [R1+0x5dc] ;  /* 0x0005dc0001a97983 */ /* 0x000ea80000300800 */
[----:B------:R-:W3:Y:S04]  /*b4410*/  LDL.LU R177, [R1+0x374] ;  /* 0x0003740001b17983 */ /* 0x000ee80000300800 */
[----:B------:R-:W-:Y:S04]  /*b4420*/  STSM.16.M88.4 [R248], R96 ;  /* 0x00000060f8007844 */ /* 0x000fe80000000200 */
[----:B------:R-:W3:Y:S01]  /*b4430*/  LDL.LU R170, [R1+0x5d8] ;  /* 0x0005d80001aa7983 */ /* 0x000ee20000300800 */
[----:B------:R-:W-:Y:S06]  /*b4440*/  BAR.SYNC.DEFER_BLOCKING 0x0 ;  /* 0x0000000000007b1d */ /* 0x000fec0000010000 */
        /* <DEDUP_REMOVED lines=10> */
[----:B------:R-:W-:Y:S01]  /*b44f0*/  LDS.128 R96, [R5] ;  /* 0x0000000005607984 */ /* 0x000fe20000000c00 */
[----:B------:R-:W-:Y:S06]  /*b4500*/  BAR.SYNC.DEFER_BLOCKING 0x0 ;  /* 0x0000000000007b1d */ /* 0x000fec0000010000 */
        /* <DEDUP_REMOVED lines=29> */
[----:B------:R-:W-:Y:S01]  /*b46e0*/  STSM.16.M88.4 [R248], R120 ;  /* 0x00000078f8007844 */ /* 0x000fe20000000200 */
        /* <DEDUP_REMOVED lines=18> */
[----:B------:R-:W4:Y:S01]  /*b4810*/  LDL.LU R195, [R1+0x3fc] ;  /* 0x0003fc0001c37983 */ /* 0x000f220000300800 */
[----:B------:R-:W-:-:S03]  /*b4820*/  PRMT R161, R161, 0x5410, R186 ;  /* 0x00005410a1a17816 */ /* 0x000fc600000000ba */
[----:B------:R-:W4:Y:S04]  /*b4830*/  LDL.LU R184, [R1+0x267c] ;  /* 0x00267c0001b87983 */ /* 0x000f280000300800 */
[----:B------:R-:W2:Y:S01]  /*b4840*/  LDL.LU R194, [R1+0x3f8] ;  /* 0x0003f80001c27983 */ /* 0x000ea20000300800 */
[----:B------:R-:W-:-:S03]  /*b4850*/  PRMT R163, R163, 0x5410, R180 ;  /* 0x00005410a3a37816 */ /* 0x000fc600000000b4 */
[----:B------:R-:W2:Y:S04]  /*b4860*/  LDL.LU R185, [R1+0x8f4] ;  /* 0x0008f40001b97983 */ /* 0x000ea80000300800 */
[----:B------:R-:W3:Y:S01]  /*b4870*/  LDL.LU R193, [R1+0x3f4] ;  /* 0x0003f40001c17983 */ /* 0x000ee20000300800 */
[----:B------:R-:W-:-:S03]  /*b4880*/  PRMT R159, R159, 0x5410, R181 ;  /* 0x000054109f9f7816 */ /* 0x000fc600000000b5 */
[----:B------:R-:W-:Y:S04]  /*b4890*/  LDS.128 R120, [R5] ;  /* 0x0000000005787984 */ /* 0x000fe80000000c00 */
[----:B------:R-:W3:Y:S01]  /*b48a0*/  LDL.LU R186, [R1+0x8f0] ;  /* 0x0008f00001ba7983 */ /* 0x000ee20000300800 */
[----:B------:R-:W-:Y:S01]  /*b48b0*/  BAR.SYNC.DEFER_BLOCKING 0x0 ;  /* 0x0000000000007b1d */ /* 0x000fe20000010000 */
[----:B------:R-:W-:-:S05]  /*b48c0*/  PRMT R158, R158, 0x5410, R182 ;  /* 0x000054109e9e7816 */ /* 0x000fca00000000b6 */
[----:B------:R-:W4:Y:S04]  /*b48d0*/  LDL.LU R192, [R1+0x3e4] ;  /* 0x0003e40001c07983 */ /* 0x000f280000300800 */
[----:B------:R-:W4:Y:S04]  /*b48e0*/  LDL.LU R180, [R1+0x7a8] ;  /* 0x0007a80001b47983 */ /* 0x000f280000300800 */
        /* <DEDUP_REMOVED lines=46> */
[----:B------:R-:W4:Y:S04]  /*b4bd0*/  LDL.LU R243, [R1+0x4bc] ;  /* 0x0004bc0001f37983 */ /* 0x000f280000300800 */
        /* <DEDUP_REMOVED lines=18> */
[----:B------:R-:W3:Y:S04]  /*b4d00*/  LDL.LU R201, [R1+0x26a8] ;  /* 0x0026a80001c97983 */ /* 0x000ee80000300800 */
[----:B------:R-:W4:Y:S01]  /*b4d10*/  LDL.LU R209, [R1+0x4dc] ;  /* 0x0004dc0001d17983 */ /* 0x000f220000300800 */
[----:B------:R-:W-:-:S03]  /*b4d20*/  PRMT R175, R175, 0x5410, R197 ;  /* 0x00005410afaf7816 */ /* 0x000fc600000000c5 */
[----:B------:R-:W-:Y:S04]  /*b4d30*/  STSM.16.M88.4 [R248], R148 ;  /* 0x00000094f8007844 */ /* 0x000fe80000000200 */
[----:B------:R-:W4:Y:S01]  /*b4d40*/  LDL.LU R202, [R1+0x26a4] ;  /* 0x0026a40001ca7983 */ /* 0x000f220000300800 */
[----:B------:R-:W-:Y:S01]  /*b4d50*/  BAR.SYNC.DEFER_BLOCKING 0x0 ;  /* 0x0000000000007b1d */ /* 0x000fe20000010000 */
[----:B------:R-:W-:-:S05]  /*b4d60*/  PRMT R174, R174, 0x5410, R198 ;  /* 0x00005410aeae7816 */ /* 0x000fca00000000c6 */
        /* <DEDUP_REMOVED lines=12> */
[----:B------:R-:W-:Y:S01]  /*b4e30*/  LDS.128 R148, [R5] ;  /* 0x0000000005947984 */ /* 0x000fe20000000c00 */
[----:B------:R-:W-:Y:S06]  /*b4e40*/  BAR.SYNC.DEFER_BLOCKING 0x0 ;  /* 0x0000000000007b1d */ /* 0x000fec0000010000 */
        /* <DEDUP_REMOVED lines=21> */
[----:B--2---:R-:W-:-:S02]  /*b4fa0*/  PRMT R196, R196, 0x5410, R208 ;  /* 0x00005410c4c47816 */ /* 0x004fc400000000d0 */
[----:B----4-:R-:W-:Y:S02]  /*b4fb0*/  PRMT R202, R202, 0x5410, R209 ;  /* 0x00005410caca7816 */ /* 0x010fe400000000d1 */
[----:B---3--:R-:W-:Y:S01]  /*b4fc0*/  PRMT R201, R201, 0x5410, R210 ;  /* 0x00005410c9c97816 */ /* 0x008fe200000000d2 */
        /* <DEDUP_REMOVED lines=26> */
[----:B------:R-:W-:-:S03]  /*b5170*/  PRMT R192, R192, 0x5410, R240 ;  /* 0x00005410c0c07816 */ /* 0x000fc600000000f0 */
[----:B------:R-:W4:Y:S01]  /*b5180*/  LDL.LU R239, [R1+0x518] ;  /* 0x0005180001ef7983 */ /* 0x000f220000300800 */
[----:B------:R-:W-:-:S03]  /*b5190*/  PRMT R193, R193, 0x5410, R241 ;  /* 0x00005410c1c17816 */ /* 0x000fc600000000f1 */
[----:B------:R-:W-:Y:S04]  /*b51a0*/  LDS.128 R172, [R5] ;  /* 0x0000000005ac7984 */ /* 0x000fe80000000c00 */
[----:B------:R-:W4:Y:S01]  /*b51b0*/  LDL.LU R7, [R1+0x2704] ;  /* 0x0027040001077983 */ /* 0x000f220000300800 */
[----:B------:R-:W-:Y:S01]  /*b51c0*/  PRMT R194, R194, 0x5410, R242 ;  /* 0x00005410c2c27816 */ /* 0x000fe200000000f2 */
        /* <DEDUP_REMOVED lines=8> */
[----:B------:R-:W-:Y:S01]  /*b5250*/  STSM.16.M88.4 [R248], R176 ;  /* 0x000000b0f8007844 */ /* 0x000fe20000000200 */
[----:B------:R-:W-:Y:S06]  /*b5260*/  BAR.SYNC.DEFER_BLOCKING 0x0 ;  /* 0x0000000000007b1d */ /* 0x000fec0000010000 */
[----:B------:R-:W-:Y:S02]  /*b5270*/  LDS.128 R176, [R5] ;  /* 0x0000000005b07984 */ /* 0x000fe40000000c00 */
[----:B------:R-:W-:Y:S01]  /*b5280*/  BAR.SYNC.DEFER_BLOCKING 0x0 ;  /* 0x0000000000007b1d */ /* 0x000fe20000010000 */
[----:B------:R-:W-:-:S02]  /*b5290*/  PRMT R189, R189, 0x5410, R244 ;  /* 0x00005410bdbd7816 */ /* 0x000fc400000000f4 */
[----:B------:R-:W-:-:S03]  /*b52a0*/  PRMT R190, R190, 0x5410, R245 ;  /* 0x00005410bebe7816 */ /* 0x000fc600000000f5 */
[----:B------:R-:W4:Y:S04]  /*b52b0*/  LDL.LU R244, [R1+0x84] ;  /* 0x0000840001f47983 */ /* 0x000f280000300800 */
[----:B------:R-:W4:Y:S04]  /*b52c0*/  LDL.LU R245, [R1+0x250] ;  /* 0x0002500001f57983 */ /* 0x000f280000300800 */
[----:B------:R-:W-:Y:S01]  /*b52d0*/  STSM.16.M88.4 [R248], R180 ;  /* 0x000000b4f8007844 */ /* 0x000fe20000000200 */
[----:B------:R-:W-:Y:S06]  /*b52e0*/  BAR.SYNC.DEFER_BLOCKING 0x0 ;  /* 0x0000000000007b1d */ /* 0x000fec0000010000 */
[----:B------:R-:W-:Y:S02]  /*b52f0*/  LDS.128 R180, [R5] ;  /* 0x0000000005b47984 */ /* 0x000fe40000000c00 */
[----:B------:R-:W-:Y:S06]  /*b5300*/  BAR.SYNC.DEFER_BLOCKING 0x0 ;  /* 0x0000000000007b1d */ /* 0x000fec0000010000 */
[----:B------:R-:W-:Y:S02]  /*b5310*/  STSM.16.M88.4 [R248], R184 ;  /* 0x000000b8f8007844 */ /* 0x000fe40000000200 */
[----:B------:R-:W-:Y:S01]  /*b5320*/  BAR.SYNC.DEFER_BLOCKING 0x0 ;  /* 0x0000000000007b1d */ /* 0x000fe20000010000 */
[----:B------:R-:W-:-:S02]  /*b5330*/  PRMT R191, R191, 0x5410, R250 ;  /* 0x00005410bfbf7816 */ /* 0x000fc400000000fa */
[----:B------:R-:W-:-:S03]  /*b5340*/  PRMT R195, R195, 0x5410, R251 ;  /* 0x00005410c3c37816 */ /* 0x000fc600000000fb */
        /* <DEDUP_REMOVED lines=15> */
[----:B---3--:R-:W-:-:S02]  /*b5440*/  PRMT R209, R209, 0x5410, R229 ;  /* 0x00005410d1d17816 */ /* 0x008fc400000000e5 */
[----:B--2---:R-:W-:Y:S02]  /*b5450*/  PRMT R208, R208, 0x5410, R230 ;  /* 0x00005410d0d07816 */ /* 0x004fe400000000e6 */
[----:B----4-:R-:W-:Y:S02]  /*b5460*/  PRMT R229, R241, 0x5410, R240 ;  /* 0x00005410f1e57816 */ /* 0x010fe400000000f0 */
[----:B------:R-:W2:Y:S01]  /*b5470*/  LDL.LU R240, [R1+0x538] ;  /* 0x0005380001f07983 */ /* 0x000ea20000300800 */
[----:B------:R-:W-:-:S03]  /*b5480*/  PRMT R230, R243, 0x5410, R242 ;  /* 0x00005410f3e67816 */ /* 0x000fc600000000f2 */
[----:B------:R-:W2:Y:S04]  /*b5490*/  LDL.LU R241, [R1+0x2ad0] ;  /* 0x002ad00001f17983 */ /* 0x000ea80000300800 */
[----:B------:R-:W3:Y:S04]  /*b54a0*/  LDL.LU R242, [R1+0x530] ;  /* 0x0005300001f27983 */ /* 0x000ee80000300800 */
[----:B------:R-:W3:Y:S04]  /*b54b0*/  LDL.LU R243, [R1+0x2ac0] ;  /* 0x002ac00001f37983 */ /* 0x000ee80000300800 */
[----:B------:R-:W-:Y:S01]  /*b54c0*/  LDS.128 R196, [R5] ;  /* 0x0000000005c47984 */ /* 0x000fe20000000c00 */
[----:B------:R-:W-:Y:S06]  /*b54d0*/  BAR.SYNC.DEFER_BLOCKING 0x0 ;  /* 0x0000000000007b1d */ /* 0x000fec0000010000 */
[----:B------:R-:W-:Y:S02]  /*b54e0*/  STSM.16.M88.4 [R248], R200 ;  /* 0x000000c8f8007844 */ /* 0x000fe40000000200 */
[----:B------:R-:W-:Y:S01]  /*b54f0*/  BAR.SYNC.DEFER_BLOCKING 0x0 ;  /* 0x0000000000007b1d */ /* 0x000fe20000010000 */
[----:B------:R-:W-:-:S02]  /*b5500*/  PRMT R204, R204, 0x5410, R224 ;  /* 0x00005410cccc7816 */ /* 0x000fc400000000e0 */
[----:B------:R-:W-:-:S03]  /*b5510*/  PRMT R205, R205, 0x5410, R225 ;  /* 0x00005410cdcd7816 */ /* 0x000fc600000000e1 */
[----:B------:R-:W-:Y:S01]  /*b5520*/  LDS.128 R200, [R5] ;  /* 0x0000000005c87984 */ /* 0x000fe20000000c00 */
[----:B------:R-:W-:Y:S02]  /*b5530*/  PRMT R206, R206, 0x5410, R226 ;  /* 0x00005410cece7816 */ /* 0x000fe400000000e2 */
[----:B------:R-:W-:Y:S01]  /*b5540*/  PRMT R207, R207, 0x5410, R227 ;  /* 0x00005410cfcf7816 */ /* 0x000fe200000000e3 */
[----:B------:R-:W-:Y:S01]  /*b5550*/  BAR.SYNC.DEFER_BLOCKING 0x0 ;  /* 0x0000000000007b1d */ /* 0x000fe20000010000 */
[----:B------:R-:W-:-:S05]  /*b5560*/  PRMT R231, R245, 0x5410, R244 ;  /* 0x00005410f5e77816 */ /* 0x000fca00000000f4 */
[----:B------:R-:W4:Y:S04]  /*b5570*/  LDL.LU R244, [R1+0x52c] ;  /* 0x00052c0001f47983 */ /* 0x000f280000300800 */
[----:B------:R-:W4:Y:S01]  /*b5580*/  LDL.LU R245, [R1+0x2acc] ;  /* 0x002acc0001f57983 */ /* 0x000f220000300800 */
[----:B------:R-:W-:Y:S02]  /*b5590*/  PRMT R210, R210, 0x5410, R228 ;  /* 0x00005410d2d27816 */ /* 0x000fe400000000e4 */
[----:B------:R-:W-:Y:S01]  /*b55a0*/  PRMT R211, R211, 0x5410, R12 ;  /* 0x00005410d3d37816 */ /* 0x000fe2000000000c */
[----:B------:R-:W4:Y:S04]  /*b55b0*/  LDL.LU R221, [R1+0x528] ;  /* 0x0005280001dd7983 */ /* 0x000f280000300800 */
[----:B------:R-:W-:Y:S01]  /*b55c0*/  STSM.16.M88.4 [R248], R204 ;  /* 0x000000ccf8007844 */ /* 0x000fe20000000200 */
[----:B------:R-:W-:Y:S01]  /*b55d0*/  BAR.SYNC.DEFER_BLOCKING 0x0 ;  /* 0x0000000000007b1d */ /* 0x000fe20000010000 */
[----:B------:R-:W-:-:S02]  /*b55e0*/  PRMT R232, R14, 0x5410, R13 ;  /* 0x000054100ee87816 */ /* 0x000fc4000000000d */
[----:B------:R-:W-:Y:S02]  /*b55f0*/  PRMT R228, R11, 0x5410, R10 ;  /* 0x000054100be47816 */ /* 0x000fe4000000000a */
[----:B------:R-:W-:Y:S01]  /*b5600*/  PRMT R233, R238, 0x5410, R15 ;  /* 0x00005410eee97816 */ /* 0x000fe2000000000f */
[----:B------:R-:W4:Y:S04]  /*b5610*/  LDL.LU R222, [R1+0x2ac8] ;  /* 0x002ac80001de7983 */ /* 0x000f280000300800 */
[----:B------:R-:W4:Y:S04]  /*b5620*/  LDL.LU R12, [R1+0x524] ;  /* 0x00052400010c7983 */ /* 0x000f280000300800 */
[----:B------:R-:W4:Y:S04]  /*b5630*/  LDL.LU R13, [R1+0x2714] ;  /* 0x00271400010d7983 */ /* 0x000f280000300800 */
[----:B------:R-:W4:Y:S04]  /*b5640*/  LDL.LU R14, [R1+0x8c] ;  /* 0x00008c00010e7983 */ /* 0x000f280000300800 */
[----:B------:R-:W-:Y:S01]  /*b5650*/  LDS.128 R204, [R5] ;  /* 0x0000000005cc7984 */ /* 0x000fe20000000c00 */
[----:B------:R-:W-:Y:S01]  /*b5660*/  BAR.SYNC.DEFER_BLOCKING 0x0 ;  /* 0x0000000000007b1d */ /* 0x000fe20000010000 */
[----:B------:R-:W-:-:S05]  /*b5670*/  PRMT R235, R251, 0x5410, R250 ;  /* 0x00005410fbeb7816 */ /* 0x000fca00000000fa */
[----:B------:R-:W4:Y:S04]  /*b5680*/  LDL.LU R15, [R1+0x25c] ;  /* 0x00025c00010f7983 */ /* 0x000f280000300800 */
[----:B------:R-:W4:Y:S04]  /*b5690*/  LDL.LU R250, [R1+0x534] ;  /* 0x0005340001fa7983 */ /* 0x000f280000300800 */
[----:B------:R-:W4:Y:S04]  /*b56a0*/  LDL.LU R251, [R1+0x2ac4] ;  /* 0x002ac40001fb7983 */ /* 0x000f280000300800 */
[----:B------:R-:W-:Y:S01]  /*b56b0*/  STSM.16.M88.4 [R248], R208 ;  /* 0x000000d0f8007844 */ /* 0x000fe20000000200 */
[----:B------:R-:W-:Y:S06]  /*b56c0*/  BAR.SYNC.DEFER_BLOCKING 0x0 ;  /* 0x0000000000007b1d */ /* 0x000fec0000010000 */
[----:B------:R-:W-:Y:S02]  /*b56d0*/  LDS.128 R208, [R5] ;  /* 0x0000000005d07984 */ /* 0x000fe40000000c00 */
[----:B------:R-:W-:Y:S06]  /*b56e0*/  BAR.SYNC.DEFER_BLOCKING 0x0 ;  /* 0x0000000000007b1d */ /* 0x000fec0000010000 */
[----:B------:R0:W-:Y:S02]  /*b56f0*/  STSM.16.M88.4 [R248], R228 ;  /* 0x000000e4f8007844 */ /* 0x0001e40000000200 */
[----:B------:R-:W-:Y:S06]  /*b5700*/  BAR.SYNC.DEFER_BLOCKING 0x0 ;  /* 0x0000000000007b1d */ /* 0x000fec0000010000 */
[----:B0-----:R-:W4:Y:S04]  /*b5710*/  LDL.LU R231, [R1+0x53c] ;  /* 0x00053c0001e77983 */ /* 0x001f280000300800 */
[----:B------:R-:W4:Y:S04]  /*b5720*/  LDL.LU R223, [R1+0x558] ;  /* 0x0005580001df7983 */ /* 0x000f280000300800 */
[----:B------:R-:W0:Y:S01]  /*b5730*/  LDS.128 R224, [R5] ;  /* 0x0000000005e07984 */ /* 0x000e220000000c00 */
[----:B------:R-:W-:Y:S01]  /*b5740*/  PRMT R234, R7, 0x5410, R239 ;  /* 0x0000541007ea7816 */ /* 0x000fe200000000ef */
[----:B------:R-:W-:Y:S06]  /*b5750*/  BAR.SYNC.DEFER_BLOCKING 0x0 ;  /* 0x0000000000007b1d */ /* 0x000fec0000010000 */
[----:B------:R-:W-:Y:S04]  /*b5760*/  STSM.16.M88.4 [R248], R232 ;  /* 0x000000e8f8007844 */ /* 0x000fe80000000200 */
[----:B0-----:R0:W-:Y:S04]  /*b5770*/  STL.64 [R1+0x60], R224 ;  /* 0x000060e001007387 */ /* 0x0011e80000100a00 */
[----:B------:R1:W-:Y:S04]  /*b5780*/  STL.64 [R1+0x68], R226 ;  /* 0x000068e201007387 */ /* 0x0003e80000100a00 */
[----:B0-----:R-:W4:Y:S04]  /*b5790*/  LDL.LU R224, [R1+0x2af0] ;  /* 0x002af00001e07983 */ /* 0x001f280000300800 */
[----:B------:R-:W4:Y:S04]  /*b57a0*/  LDL.LU R225, [R1+0x550] ;  /* 0x0005500001e17983 */ /* 0x000f280000300800 */
[----:B-1----:R-:W4:Y:S04]  /*b57b0*/  LDL.LU R226, [R1+0x2ae4] ;  /* 0x002ae40001e27983 */ /* 0x002f280000300800 */
[----:B------:R-:W4:Y:S04]  /*b57c0*/  LDL.LU R227, [R1+0x54c] ;  /* 0x00054c0001e37983 */ /* 0x000f280000300800 */
[----:B------:R-:W4:Y:S01]  /*b57d0*/  LDL.LU R238, [R1+0x2ae0] ;  /* 0x002ae00001ee7983 */ /* 0x000f220000300800 */
[----:B--2---:R-:W-:-:S03]  /*b57e0*/  PRMT R233, R241, 0x5410, R240 ;  /* 0x00005410f1e97816 */ /* 0x004fc600000000f0 */
[----:B------:R-:W2:Y:S04]  /*b57f0*/  LDL.LU R239, [R1+0x548] ;  /* 0x0005480001ef7983 */ /* 0x000ea80000300800 */
[----:B------:R-:W2:Y:S01]  /*b5800*/  LDL.LU R7, [R1+0x2aec] ;  /* 0x002aec0001077983 */ /* 0x000ea20000300800 */
[----:B---3--:R-:W-:-:S03]  /*b5810*/  PRMT R234, R243, 0x5410, R242 ;  /* 0x00005410f3ea7816 */ /* 0x008fc600000000f2 */
[----:B------:R-:W3:Y:S04]  /*b5820*/  LDL.LU R10, [R1+0x544] ;  /* 0x00054400010a7983 */ /* 0x000ee80000300800 */
[----:B------:R-:W3:Y:S04]  /*b5830*/  LDL.LU R11, [R1+0x2adc] ;  /* 0x002adc00010b7983 */ /* 0x000ee80000300800 */
[----:B------:R-:W3:Y:S04]  /*b5840*/  LDL.LU R240, [R1+0x540] ;  /* 0x0005400001f07983 */ /* 0x000ee80000300800 */
[----:B------:R-:W3:Y:S04]  /*b5850*/  LDL.LU R241, [R1+0x2ad8] ;  /* 0x002ad80001f17983 */ /* 0x000ee80000300800 */
[----:B------:R-:W3:Y:S04]  /*b5860*/  LDL.LU R242, [R1+0xa0] ;  /* 0x0000a00001f27983 */ /* 0x000ee80000300800 */
[----:B------:R-:W3:Y:S01]  /*b5870*/  LDL.LU R243, [R1+0x27c] ;  /* 0x00027c0001f37983 */ /* 0x000ee20000300800 */
[----:B----4-:R-:W-:-:S03]  /*b5880*/  PRMT R228, R245, 0x5410, R244 ;  /* 0x00005410f5e47816 */ /* 0x010fc600000000f4 */
[----:B------:R-:W4:Y:S04]  /*b5890*/  LDL.LU R244, [R1+0x554] ;  /* 0x0005540001f47983 */ /* 0x000f280000300800 */
[----:B------:R-:W4:Y:S01]  /*b58a0*/  LDL.LU R245, [R1+0x2ae8] ;  /* 0x002ae80001f57983 */ /* 0x000f220000300800 */
[----:B------:R-:W-:Y:S02]  /*b58b0*/  PRMT R230, R13, 0x5410, R12 ;  /* 0x000054100de67816 */ /* 0x000fe4000000000c */
[----:B------:R-:W-:Y:S02]  /*b58c0*/  PRMT R229, R222, 0x5410, R221 ;  /* 0x00005410dee57816 */ /* 0x000fe400000000dd */
[----:B------:R-:W-:Y:S02]  /*b58d0*/  PRMT R235, R251, 0x5410, R250 ;  /* 0x00005410fbeb7816 */ /* 0x000fe400000000fa */
[----:B------:R-:W-:Y:S01]  /*b58e0*/  PRMT R232, R220, 0x5410, R231 ;  /* 0x00005410dce87816 */ /* 0x000fe200000000e7 */
[----:B------:R-:W-:Y:S01]  /*b58f0*/  BAR.SYNC.DEFER_BLOCKING 0x0 ;  /* 0x0000000000007b1d */ /* 0x000fe20000010000 */
[----:B------:R-:W-:-:S05]  /*b5900*/  PRMT R231, R15, 0x5410, R14 ;  /* 0x000054100fe77816 */ /* 0x000fca000000000e */
[----:B------:R-:W0:Y:S02]  /*b5910*/  LDS.128 R12, [R5] ;  /* 0x00000000050c7984 */ /* 0x000e240000000c00 */
[----:B------:R-:W-:Y:S06]  /*b5920*/  BAR.SYNC.DEFER_BLOCKING 0x0 ;  /* 0x0000000000007b1d */ /* 0x000fec0000010000 */
[----:B0-----:R-:W-:Y:S04]  /*b5930*/  STL.64 [R1+0x50], R12 ;  /* 0x0000500c01007387 */ /* 0x001fe80000100a00 */
[----:B------:R0:W-:Y:S04]  /*b5940*/  STL.64 [R1+0x58], R14 ;  /* 0x0000580e01007387 */ /* 0x0001e80000100a00 */
[----:B0-----:R-:W4:Y:S04]  /*b5950*/  LDL.LU.64 R14, [R1+0x2bb0] ;  /* 0x002bb000010e7983 */ /* 0x001f280000300a00 */
[----:B------:R-:W4:Y:S04]  /*b5960*/  LDL.LU.64 R12, [R1+0x2ba8] ;  /* 0x002ba800010c7983 */ /* 0x000f280000300a00 */
[----:B------:R-:W4:Y:S04]  /*b5970*/  LDL.LU R250, [R1+0x570] ;  /* 0x0005700001fa7983 */ /* 0x000f280000300800 */
[----:B------:R-:W4:Y:S04]  /*b5980*/  LDL.LU R251, [R1+0x2b08] ;  /* 0x002b080001fb7983 */ /* 0x000f280000300800 */
[----:B------:R-:W-:Y:S01]  /*b5990*/  STSM.16.M88.4 [R248], R228 ;  /* 0x000000e4f8007844 */ /* 0x000fe20000000200 */
[----:B------:R-:W-:Y:S06]  /*b59a0*/  BAR.SYNC.DEFER_BLOCKING 0x0 ;  /* 0x0000000000007b1d */ /* 0x000fec0000010000 */
[----:B------:R-:W0:Y:S02]  /*b59b0*/  LDS.128 R228, [R5] ;  /* 0x0000000005e47984 */ /* 0x000e240000000c00 */
[----:B------:R-:W-:Y:S06]  /*b59c0*/  BAR.SYNC.DEFER_BLOCKING 0x0 ;  /* 0x0000000000007b1d */ /* 0x000fec0000010000 */
[----:B------:R1:W-:Y:S04]  /*b59d0*/  STSM.16.M88.4 [R248], R232 ;  /* 0x000000e8f8007844 */ /* 0x0003e80000000200 */
[----:B0-----:R2:W-:Y:S04]  /*b59e0*/  STL.64 [R1+0x40], R228 ;  /* 0x000040e401007387 */ /* 0x0015e80000100a00 */
[----:B------:R3:W-:Y:S01]  /*b59f0*/  STL.64 [R1+0x48], R230 ;  /* 0x000048e601007387 */ /* 0x0007e20000100a00 */
[----:B-1----:R-:W-:-:S03]  /*b5a00*/  PRMT R232, R224, 0x5410, R223 ;  /* 0x00005410e0e87816 */ /* 0x002fc600000000df */
[----:B------:R-:W4:Y:S01]  /*b5a10*/  LDL.LU R220, [R1+0x2afc] ;  /* 0x002afc0001dc7983 */ /* 0x000f220000300800 */
[----:B--2---:R-:W-:-:S03]  /*b5a20*/  PRMT R228, R7, 0x5410, R239 ;  /* 0x0000541007e47816 */ /* 0x004fc600000000ef */
[----:B------:R-:W2:Y:S01]  /*b5a30*/  LDL.LU R221, [R1+0x560] ;  /* 0x0005600001dd7983 */ /* 0x000ea20000300800 */
[----:B---3--:R-:W-:-:S03]  /*b5a40*/  PRMT R230, R241, 0x5410, R240 ;  /* 0x00005410f1e67816 */ /* 0x008fc600000000f0 */
[----:B------:R-:W2:Y:S01]  /*b5a50*/  LDL.LU R222, [R1+0x2af8] ;  /* 0x002af80001de7983 */ /* 0x000ea20000300800 */
[----:B------:R-:W-:Y:S01]  /*b5a60*/  PRMT R231, R243, 0x5410, R242 ;  /* 0x00005410f3e77816 */ /* 0x000fe200000000f2 */
[----:B------:R-:W-:Y:S01]  /*b5a70*/  BAR.SYNC.DEFER_BLOCKING 0x0 ;  /* 0x0000000000007b1d */ /* 0x000fe20000010000 */
[----:B------:R-:W-:Y:S02]  /*b5a80*/  PRMT R229, R11, 0x5410, R10 ;  /* 0x000054100be57816 */ /* 0x000fe4000000000a */
[----:B------:R-:W-:Y:S02]  /*b5a90*/  PRMT R233, R226, 0x5410, R225 ;  /* 0x00005410e2e97816 */ /* 0x000fe400000000e1 */
[----:B------:R-:W-:Y:S01]  /*b5aa0*/  PRMT R234, R238, 0x5410, R227 ;  /* 0x00005410eeea7816 */ /* 0x000fe200000000e3 */
[----:B------:R-:W3:Y:S04]  /*b5ab0*/  LDL.LU R223, [R1+0x55c] ;  /* 0x00055c0001df7983 */ /* 0x000ee80000300800 */
[----:B------:R-:W3:Y:S04]  /*b5ac0*/  LDL.LU R224, [R1+0x2af4] ;  /* 0x002af40001e07983 */ /* 0x000ee80000300800 */
[----:B------:R-:W3:Y:S04]  /*b5ad0*/  LDL.LU R225, [R1+0xb4] ;  /* 0x0000b40001e17983 */ /* 0x000ee80000300800 */
[----:B------:R-:W3:Y:S04]  /*b5ae0*/  LDL.LU R238, [R1+0x280] ;  /* 0x0002800001ee7983 */ /* 0x000ee80000300800 */
[----:B------:R-:W0:Y:S01]  /*b5af0*/  LDS.128 R240, [R5] ;  /* 0x0000000005f07984 */ /* 0x000e220000000c00 */
[----:B------:R-:W-:Y:S06]  /*b5b00*/  BAR.SYNC.DEFER_BLOCKING 0x0 ;  /* 0x0000000000007b1d */ /* 0x000fec0000010000 */
[----:B------:R-:W3:Y:S04]  /*b5b10*/  LDL.LU R239, [R1+0x574] ;  /* 0x0005740001ef7983 */ /* 0x000ee80000300800 */
[----:B------:R-:W3:Y:S04]  /*b5b20*/  LDL.LU R7, [R1+0x2b0c] ;  /* 0x002b0c0001077983 */ /* 0x000ee80000300800 */
[----:B------:R1:W-:Y:S04]  /*b5b30*/  STSM.16.M88.4 [R248], R228 ;  /* 0x000000e4f8007844 */ /* 0x0003e80000000200 */
[----:B0-----:R-:W-:Y:S04]  /*b5b40*/  STL.64 [R1+0x30], R240 ;  /* 0x000030f001007387 */ /* 0x001fe80000100a00 */
[----:B------:R-:W-:Y:S01]  /*b5b50*/  STL.64 [R1+0x38], R242 ;  /* 0x000038f201007387 */ /* 0x000fe20000100a00 */
[----:B------:R-:W-:Y:S01]  /*b5b60*/  BAR.SYNC.DEFER_BLOCKING 0x0 ;  /* 0x0000000000007b1d */ /* 0x000fe20000010000 */
[----:B----4-:R-:W-:-:S05]  /*b5b70*/  PRMT R235, R245, 0x5410, R244 ;  /* 0x00005410f5eb7816 */ /* 0x010fca00000000f4 */
[----:B-1----:R-:W4:Y:S04]  /*b5b80*/  LDL.LU R228, [R1+0x2b04] ;  /* 0x002b040001e47983 */ /* 0x002f280000300800 */
[----:B------:R-:W2:Y:S04]  /*b5b90*/  LDL.LU R229, [R1+0x568] ;  /* 0x0005680001e57983 */ /* 0x000ea80000300800 */
[----:B------:R-:W2:Y:S04]  /*b5ba0*/  LDL.LU R230, [R1+0x2b00] ;  /* 0x002b000001e67983 */ /* 0x000ea80000300800 */
[----:B------:R-:W4:Y:S04]  /*b5bb0*/  LDL.LU R231, [R1+0x564] ;  /* 0x0005640001e77983 */ /* 0x000f280000300800 */
[----:B------:R-:W0:Y:S01]  /*b5bc0*/  LDS.128 R240, [R5] ;  /* 0x0000000005f07984 */ /* 0x000e220000000c00 */
[----:B------:R-:W-:Y:S06]  /*b5bd0*/  BAR.SYNC.DEFER_BLOCKING 0x0 ;  /* 0x0000000000007b1d */ /* 0x000fec0000010000 */
[----:B------:R1:W-:Y:S04]  /*b5be0*/  STSM.16.M88.4 [R248], R232 ;  /* 0x000000e8f8007844 */ /* 0x0003e80000000200 */
[----:B0-----:R0:W-:Y:S04]  /*b5bf0*/  STL.64 [R1+0x20], R240 ;  /* 0x000020f001007387 */ /* 0x0011e80000100a00 */
[----:B------:R0:W-:Y:S04]  /*b5c00*/  STL.64 [R1+0x28], R242 ;  /* 0x000028f201007387 */ /* 0x0001e80000100a00 */
[----:B-1----:R-:W4:Y:S04]  /*b5c10*/  LDL.LU R235, [R1+0x56c] ;  /* 0x00056c0001eb7983 */ /* 0x002f280000300800 */
        /* <DEDUP_REMOVED lines=9> */
[----:B------:R-:W4:Y:S01]  /*b5cb0*/  LDL.LU R245, [R1+0x2b18] ;  /* 0x002b180001f57983 */ /* 0x000f220000300800 */
[----:B------:R-:W-:-:S03]  /*b5cc0*/  PRMT R232, R251, 0x5410, R250 ;  /* 0x00005410fbe87816 */ /* 0x000fc600000000fa */
[----:B------:R-:W4:Y:S04]  /*b5cd0*/  LDL.LU R250, [R1+0x578] ;  /* 0x0005780001fa7983 */ /* 0x000f280000300800 */
[----:B------:R-:W4:Y:S01]  /*b5ce0*/  LDL.LU R251, [R1+0x2b14] ;  /* 0x002b140001fb7983 */ /* 0x000f220000300800 */
[----:B--2---:R-:W-:Y:S02]  /*b5cf0*/  PRMT R234, R230, 0x5410, R229 ;  /* 0x00005410e6ea7816 */ /* 0x004fe400000000e5 */
[----:B------:R-:W-:Y:S02]  /*b5d00*/  PRMT R229, R222, 0x5410, R221 ;  /* 0x00005410dee57816 */ /* 0x000fe400000000dd */
[----:B---3--:R-:W-:Y:S02]  /*b5d10*/  PRMT R230, R224, 0x5410, R223 ;  /* 0x00005410e0e67816 */ /* 0x008fe400000000df */
[----:B----4-:R-:W-:-:S02]  /*b5d20*/  PRMT R233, R228, 0x5410, R235 ;  /* 0x00005410e4e97816 */ /* 0x010fc400000000eb */
[----:B------:R-:W-:Y:S01]  /*b5d30*/  PRMT R228, R220, 0x5410, R231 ;  /* 0x00005410dce47816 */ /* 0x000fe200000000e7 */
[----:B------:R-:W-:Y:S01]  /*b5d40*/  BAR.SYNC.DEFER_BLOCKING 0x0 ;  /* 0x0000000000007b1d */ /* 0x000fe20000010000 */
[----:B------:R-:W-:-:S05]  /*b5d50*/  PRMT R231, R238, 0x5410, R225 ;  /* 0x00005410eee77816 */ /* 0x000fca00000000e1 */
[----:B------:R-:W0:Y:S02]  /*b5d60*/  LDS.128 R220, [R5] ;  /* 0x0000000005dc7984 */ /* 0x000e240000000c00 */
[----:B------:R-:W-:Y:S06]  /*b5d70*/  BAR.SYNC.DEFER_BLOCKING 0x0 ;  /* 0x0000000000007b1d */ /* 0x000fec0000010000 */
[----:B------:R-:W-:Y:S02]  /*b5d80*/  STSM.16.M88.4 [R248], R228 ;  /* 0x000000e4f8007844 */ /* 0x000fe40000000200 */
[----:B------:R-:W-:Y:S01]  /*b5d90*/  BAR.SYNC.DEFER_BLOCKING 0x0 ;  /* 0x0000000000007b1d */ /* 0x000fe20000010000 */
[----:B------:R-:W-:-:S05]  /*b5da0*/  PRMT R235, R7, 0x5410, R239 ;  /* 0x0000541007eb7816 */ /* 0x000fca00000000ef */
[----:B------:R-:W1:Y:S02]  /*b5db0*/  LDS.128 R228, [R5] ;  /* 0x0000000005e47984 */ /* 0x000e640000000c00 */
[----:B------:R-:W-:Y:S06]  /*b5dc0*/  BAR.SYNC.DEFER_BLOCKING 0x0 ;  /* 0x0000000000007b1d */ /* 0x000fec0000010000 */
[----:B------:R-:W-:Y:S02]  /*b5dd0*/  STSM.16.M88.4 [R248], R232 ;  /* 0x000000e8f8007844 */ /* 0x000fe40000000200 */
[----:B------:R-:W-:Y:S06]  /*b5de0*/  BAR.SYNC.DEFER_BLOCKING 0x0 ;  /* 0x0000000000007b1d */ /* 0x000fec0000010000 */
[----:B0-----:R0:W-:Y:S04]  /*b5df0*/  STL.64 [R1+0x10], R220 ;  /* 0x000010dc01007387 */ /* 0x0011e80000100a00 */
[----:B------:R2:W-:Y:S04]  /*b5e00*/  STL.64 [R1+0x18], R222 ;  /* 0x000018de01007387 */ /* 0x0005e80000100a00 */
[----:B0-----:R-:W3:Y:S04]  /*b5e10*/  LDL.LU R221, [R1+0x5a8] ;  /* 0x0005a80001dd7983 */ /* 0x001ee80000300800 */
[----:B------:R-:W-:Y:S04]  /*b5e20*/  LDS.128 R232, [R5] ;  /* 0x0000000005e87984 */ /* 0x000fe80000000c00 */
[----:B--2---:R-:W3:Y:S04]  /*b5e30*/  LDL.LU R222, [R1+0x2b30] ;  /* 0x002b300001de7983 */ /* 0x004ee80000300800 */
[----:B------:R-:W2:Y:S04]  /*b5e40*/  LDL.LU R223, [R1+0x5a4] ;  /* 0x0005a40001df7983 */ /* 0x000ea80000300800 */
[----:B------:R-:W2:Y:S04]  /*b5e50*/  LDL.LU R238, [R1+0x2b2c] ;  /* 0x002b2c0001ee7983 */ /* 0x000ea80000300800 */
[----:B------:R-:W4:Y:S04]  /*b5e60*/  LDL.LU R239, [R1+0x5a0] ;  /* 0x0005a00001ef7983 */ /* 0x000f280000300800 */
[----:B------:R-:W4:Y:S04]  /*b5e70*/  LDL.LU R7, [R1+0x2b28] ;  /* 0x002b280001077983 */ /* 0x000f280000300800 */
[----:B-1----:R0:W-:Y:S04]  /*b5e80*/  STL.64 [R1], R228 ;  /* 0x000000e401007387 */ /* 0x0021e80000100a00 */
[----:B------:R1:W-:Y:S01]  /*b5e90*/  STL.64 [R1+0x8], R230 ;  /* 0x000008e601007387 */ /* 0x0003e20000100a00 */
[----:B0-----:R-:W-:-:S02]  /*b5ea0*/  PRMT R228, R243, 0x5410, R242 ;  /* 0x00005410f3e47816 */ /* 0x001fc400000000f2 */
[----:B------:R-:W-:Y:S02]  /*b5eb0*/  PRMT R229, R245, 0x5410, R244 ;  /* 0x00005410f5e57816 */ /* 0x000fe400000000f4 */
[----:B-1----:R-:W-:Y:S02]  /*b5ec0*/  PRMT R230, R251, 0x5410, R250 ;  /* 0x00005410fbe67816 */ /* 0x002fe400000000fa */
[----:B------:R-:W-:Y:S01]  /*b5ed0*/  PRMT R231, R14, 0x5410, R15 ;  /* 0x000054100ee77816 */ /* 0x000fe2000000000f */
[----:B------:R-:W-:Y:S01]  /*b5ee0*/  BAR.SYNC.DEFER_BLOCKING 0x0 ;  /* 0x0000000000007b1d */ /* 0x000fe20000010000 */
[----:B------:R-:W-:Y:S02]  /*b5ef0*/  PRMT R226, R227, 0x5410, R226 ;  /* 0x00005410e3e27816 */ /* 0x000fe400000000e2 */
[----:B------:R-:W-:Y:S02]  /*b5f00*/  PRMT R225, R11, 0x5410, R10 ;  /* 0x000054100be17816 */ /* 0x000fe4000000000a */
[----:B------:R-:W-:Y:S01]  /*b5f10*/  PRMT R224, R241, 0x5410, R240 ;  /* 0x00005410f1e07816 */ /* 0x000fe200000000f0 */
[----:B------:R-:W4:Y:S04]  /*b5f20*/  LDL.LU.64 R10, [R1+0x2670] ;  /* 0x00267000010a7983 */ /* 0x000f280000300a00 */
[----:B------:R-:W4:Y:S01]  /*b5f30*/  LDL.LU.64 R240, [R1+0x2660] ;  /* 0x0026600001f07983 */ /* 0x000f220000300a00 */
[----:B------:R-:W-:-:S03]  /*b5f40*/  PRMT R220, R236, 0x5410, R237 ;  /* 0x00005410ecdc7816 */ /* 0x000fc600000000ed */
[----:B------:R-:W4:Y:S04]  /*b5f50*/  LDL.LU.64 R242, [R1+0x2668] ;  /* 0x0026680001f27983 */ /* 0x000f280000300a00 */
[----:B------:R-:W4:Y:S04]  /*b5f60*/  LDL.LU.64 R244, [R1+0x2650] ;  /* 0x0026500001f47983 */ /* 0x000f280000300a00 */
[----:B------:R0:W-:Y:S04]  /*b5f70*/  STSM.16.M88.4 [R248], R228 ;  /* 0x000000e4f8007844 */ /* 0x0001e80000000200 */
[----:B------:R-:W4:Y:S04]  /*b5f80*/  LDL.LU.64 R250, [R1+0x2658] ;  /* 0x0026580001fa7983 */ /* 0x000f280000300a00 */
[----:B------:R-:W4:Y:S04]  /*b5f90*/  LDL.LU.64 R14, [R1+0x2648] ;  /* 0x00264800010e7983 */ /* 0x000f280000300a00 */
[----:B------:R-:W4:Y:S01]  /*b5fa0*/  LDL.LU.64 R236, [R1+0x2640] ;  /* 0x0026400001ec7983 */ /* 0x000f220000300a00 */
[----:B0-----:R-:W-:-:S02]  /*b5fb0*/  IMAD.MOV.U32 R228, RZ, RZ, R226 ;  /* 0x000000ffffe47224 */ /* 0x001fc400078e00e2 */
[----:B------:R-:W-:Y:S02]  /*b5fc0*/  IMAD.MOV.U32 R229, RZ, RZ, R225 ;  /* 0x000000ffffe57224 */ /* 0x000fe400078e00e1 */
[----:B------:R-:W-:Y:S01]  /*b5fd0*/  IMAD.MOV.U32 R230, RZ, RZ, R224 ;  /* 0x000000ffffe67224 */ /* 0x000fe200078e00e0 */
[----:B------:R-:W-:Y:S06]  /*b5fe0*/  BAR.SYNC.DEFER_BLOCKING 0x0 ;  /* 0x0000000000007b1d */ /* 0x000fec0000010000 */
[----:B------:R-:W0:Y:S04]  /*b5ff0*/  LDS.128 R224, [R5] ;  /* 0x0000000005e07984 */ /* 0x000e280000000c00 */
[----:B0-----:R-:W-:Y:S04]  /*b6000*/  STL.64 [R1+0x70], R224 ;  /* 0x000070e001007387 */ /* 0x001fe80000100a00 */
[----:B------:R0:W-:Y:S04]  /*b6010*/  STL.64 [R1+0x78], R226 ;  /* 0x000078e201007387 */ /* 0x0001e80000100a00 */
[----:B0-----:R-:W4:Y:S04]  /*b6020*/  LDL.LU.64 R226, [R1+0x2ba0] ;  /* 0x002ba00001e27983 */ /* 0x001f280000300a00 */
[----:B------:R-:W4:Y:S01]  /*b6030*/  LDL.LU.64 R224, [R1+0x2b98] ;  /* 0x002b980001e07983 */ /* 0x000f220000300a00 */
[----:B------:R-:W-:Y:S01]  /*b6040*/  IMAD.MOV.U32 R231, RZ, RZ, R220 ;  /* 0x000000ffffe77224 */ /* 0x000fe200078e00dc */
[----:B------:R-:W-:Y:S06]  /*b6050*/  BAR.SYNC.DEFER_BLOCKING 0x0 ;  /* 0x0000000000007b1d */ /* 0x000fec0000010000 */
[----:B------:R-:W-:Y:S02]  /*b6060*/  STSM.16.M88.4 [R248], R228 ;  /* 0x000000e4f8007844 */ /* 0x000fe40000000200 */
[----:B------:R-:W-:Y:S06]  /*b6070*/  BAR.SYNC.DEFER_BLOCKING 0x0 ;  /* 0x0000000000007b1d */ /* 0x000fec0000010000 */
[----:B------:R-:W0:Y:S01]  /*b6080*/  LDS.128 R228, [R5] ;  /* 0x0000000005e47984 */ /* 0x000e220000000c00 */
[----:B---3--:R-:W-:-:S02]  /*b6090*/  PRMT R220, R222, 0x5410, R221 ;  /* 0x00005410dedc7816 */ /* 0x008fc400000000dd */
[----:B--2---:R-:W-:Y:S02]  /*b60a0*/  PRMT R221, R238, 0x5410, R223 ;  /* 0x00005410eedd7816 */ /* 0x004fe400000000df */
[----:B------:R-:W-:Y:S02]  /*b60b0*/  PRMT R223, R4, 0x5410, R6 ;  /* 0x0000541004df7816 */ /* 0x000fe40000000006 */
[----:B----4-:R-:W-:Y:S01]  /*b60c0*/  PRMT R222, R7, 0x5410, R239 ;  /* 0x0000541007de7816 */ /* 0x010fe200000000ef */
[----:B------:R-:W-:Y:S06]  /*b60d0*/  BAR.SYNC.DEFER_BLOCKING 0x0 ;  /* 0x0000000000007b1d */ /* 0x000fec0000010000 */
[----:B------:R1:W-:Y:S04]  /*b60e0*/  STSM.16.M88.4 [R248], R220 ;  /* 0x000000dcf8007844 */ /* 0x0003e80000000200 */
[----:B-1----:R-:W2:Y:S04]  /*b60f0*/  LDL.LU.64 R222, [R1+0x2b90] ;  /* 0x002b900001de7983 */ /* 0x002ea80000300a00 */
[----:B------:R-:W3:Y:S01]  /*b6100*/  LDL.LU.64 R220, [R1+0x2b88] ;  /* 0x002b880001dc7983 */ /* 0x000ee20000300a00 */
[C---:B------:R-:W-:Y:S01]  /*b6110*/  PRMT R4, R224.reuse, 0x7770, RZ ;  /* 0x00007770e0047816 */ /* 0x040fe200000000ff */
[----:B------:R-:W-:Y:S01]  /*b6120*/  BAR.SYNC.DEFER_BLOCKING 0x0 ;  /* 0x0000000000007b1d */ /* 0x000fe20000010000 */
[----:B------:R-:W-:-:S05]  /*b6130*/  PRMT R248, R224, 0x7771, RZ ;  /* 0x00007771e0f87816 */ /* 0x000fca00000000ff */
[----:B------:R1:W-:Y:S04]  /*b6140*/  @P6 STG.E.U8 desc[UR10][R10.64], R4 ;  /* 0x000000040a006986 */ /* 0x0003e8000c10110a */
[----:B------:R4:W-:Y:S04]  /*b6150*/  @P5 STG.E.U8 desc[UR10][R240.64], R248 ;  /* 0x000000f8f0005986 */ /* 0x0009e8000c10110a */
[----:B-1----:R-:W2:Y:S01]  /*b6160*/  LDL.LU.64 R10, [R1+0x2638] ;  /* 0x00263800010a7983 */ /* 0x002ea20000300a00 */
[C---:B----4-:R-:W-:Y:S02]  /*b6170*/  PRMT R248, R224.reuse, 0x7772, RZ ;  /* 0x00007772e0f87816 */ /* 0x050fe400000000ff */
[----:B------:R-:W-:-:S03]  /*b6180*/  PRMT R224, R224, 0x7773, RZ ;  /* 0x00007773e0e07816 */ /* 0x000fc600000000ff */
[----:B------:R-:W-:Y:S04]  /*b6190*/  @P4 STG.E.U8 desc[UR10][R242.64], R248 ;  /* 0x000000f8f2004986 */ /* 0x000fe8000c10110a */
[----:B------:R1:W-:Y:S02]  /*b61a0*/  @P3 STG.E.U8 desc[UR10][R244.64], R224 ;  /* 0x000000e0f4003986 */ /* 0x0003e4000c10110a */
[----:B-1----:R-:W-:-:S05]  /*b61b0*/  PRMT R224, R225, 0x7770, RZ ;  /* 0x00007770e1e07816 */ /* 0x002fca00000000ff */
[----:B------:R1:W-:Y:S02]  /*b61c0*/  @P2 STG.E.U8 desc[UR10][R250.64], R224 ;  /* 0x000000e0fa002986 */ /* 0x0003e4000c10110a */
[----:B-1----:R-:W-:-:S05]  /*b61d0*/  PRMT R224, R225, 0x7771, RZ ;  /* 0x00007771e1e07816 */ /* 0x002fca00000000ff */
[----:B------:R1:W-:Y:S02]  /*b61e0*/  @P1 STG.E.U8 desc[UR10][R14.64], R224 ;  /* 0x000000e00e001986 */ /* 0x0003e4000c10110a */
[----:B-1----:R-:W-:-:S05]  /*b61f0*/  PRMT R224, R225, 0x7772, RZ ;  /* 0x00007772e1e07816 */ /* 0x002fca00000000ff */
[----:B------:R1:W-:Y:S04]  /*b6200*/  @P0 STG.E.U8 desc[UR10][R236.64], R224 ;  /* 0x000000e0ec000986 */ /* 0x0003e8000c10110a */
[----:B-1----:R-:W4:Y:S04]  /*b6210*/  LDL.LU.64 R236, [R1+0x2630] ;  /* 0x0026300001ec7983 */ /* 0x002f280000300a00 */
[----:B------:R-:W3:Y:S04]  /*b6220*/  LDL.LU.64 R240, [R1+0x2628] ;  /* 0x0026280001f07983 */ /* 0x000ee80000300a00 */
[----:B------:R-:W3:Y:S04]  /*b6230*/  LDL.LU.64 R242, [R1+0x2620] ;  /* 0x0026200001f27983 */ /* 0x000ee80000300a00 */
[----:B------:R-:W3:Y:S04]  /*b6240*/  LDL.LU.64 R244, [R1+0x2618] ;  /* 0x0026180001f47983 */ /* 0x000ee80000300a00 */
[----:B------:R-:W3:Y:S04]  /*b6250*/  LDL.LU.64 R250, [R1+0x2610] ;  /* 0x0026100001fa7983 */ /* 0x000ee80000300a00 */
[----:B------:R-:W3:Y:S04]  /*b6260*/  LDL.LU.64 R14, [R1+0x2608] ;  /* 0x00260800010e7983 */ /* 0x000ee80000300a00 */
[----:B------:R-:W3:Y:S01]  /*b6270*/  LDL.LU.64 R238, [R1+0x2600] ;  /* 0x0026000001ee7983 */ /* 0x000ee20000300a00 */
[----:B------:R-:W-:-:S02]  /*b6280*/  LOP3.LUT P6, RZ, R2, 0x80000, RZ, 0xc0, !PT ;  /* 0x0008000002ff7812 */ /* 0x000fc400078cc0ff */
[----:B------:R-:W-:-:S11]  /*b6290*/  LOP3.LUT R247, R247, 0xfbffffff, RZ, 0xc0, !PT ;  /* 0xfbfffffff7f77812 */ /* 0x000fd600078ec0ff */
[----:B------:R-:W-:Y:S02]  /*b62a0*/  @P6 LOP3.LUT R247, R247, 0x4000000, RZ, 0xfc, !PT ;  /* 0x04000000f7f76812 */ /* 0x000fe400078efcff */
[----:B------:R-:W-:Y:S02]  /*b62b0*/  LOP3.LUT P6, RZ, R2, 0x20000, RZ, 0xc0, !PT ;  /* 0x0002000002ff7812 */ /* 0x000fe400078cc0ff */
        /* <DEDUP_REMOVED lines=15> */
[----:B------:R-:W-:Y:S02]  /*b63b0*/  LOP3.LUT R252, R252, 0xfffffffe, RZ, 0xc0, !PT ;  /* 0xfffffffefcfc7812 */ /* 0x000fe400078ec0ff */
[C---:B------:R-:W-:Y:S02]  /*b63c0*/  LOP3.LUT P3, RZ, R8.reuse, 0x8000, RZ, 0xc0, !PT ;  /* 0x0000800008ff7812 */ /* 0x040fe4000786c0ff */
[----:B------:R-:W-:-:S07]  /*b63d0*/  LOP3.LUT P2, RZ, R8, 0x40000, RZ, 0xc0, !PT ;  /* 0x0004000008ff7812 */ /* 0x000fce000784c0ff */
[----:B------:R-:W-:Y:S02]  /*b63e0*/  @P6 LOP3.LUT R252, R252, 0x1, RZ, 0xfc, !PT ;  /* 0x00000001fcfc6812 */ /* 0x000fe400078efcff */
[C---:B------:R-:W-:Y:S02]  /*b63f0*/  LOP3.LUT P6, RZ, R8.reuse, 0x80000, RZ, 0xc0, !PT ;  /* 0x0008000008ff7812 */ /* 0x040fe400078cc0ff */
[----:B------:R-:W-:Y:S02]  /*b6400*/  LOP3.LUT P1, RZ, R8, 0x100000, RZ, 0xc0, !PT ;  /* 0x0010000008ff7812 */ /* 0x000fe4000782c0ff */
[----:B------:R-:W-:Y:S02]  /*b6410*/  PRMT R225, R225, 0x7773, RZ ;  /* 0x00007773e1e17816 */ /* 0x000fe400000000ff */
[----:B------:R-:W-:Y:S02]  /*b6420*/  LOP3.LUT R252, R252, 0xfffffffd, RZ, 0xc0, !PT ;  /* 0xfffffffdfcfc7812 */ /* 0x000fe400078ec0ff */
[----:B------:R-:W-:-:S02]  /*b6430*/  PRMT R224, R226, 0x7770, RZ ;  /* 0x00007770e2e07816 */ /* 0x000fc400000000ff */
[----:B------:R-:W-:-:S03]  /*b6440*/  LOP3.LUT P0, RZ, R8, 0x200000, RZ, 0xc0, !PT ;  /* 0x0020000008ff7812 */ /* 0x000fc6000780c0ff */
[----:B------:R-:W-:Y:S02]  /*b6450*/  @P6 LOP3.LUT R252, R252, 0x2, RZ, 0xfc, !PT ;  /* 0x00000002fcfc6812 */ /* 0x000fe400078efcff */
[----:B------:R-:W-:Y:S01]  /*b6460*/  LOP3.LUT P6, RZ, R8, 0x400000, RZ, 0xc0, !PT ;  /* 0x0040000008ff7812 */ /* 0x000fe200078cc0ff */
[----:B--2---:R-:W-:Y:S04]  /*b6470*/  @P3 STG.E.U8 desc[UR10][R10.64], R225 ;  /* 0x000000e10a003986 */ /* 0x004fe8000c10110a */
[----:B----4-:R1:W-:Y:S02]  /*b6480*/  @P2 STG.E.U8 desc[UR10][R236.64], R224 ;  /* 0x000000e0ec002986 */ /* 0x0103e4000c10110a */
[C---:B-1----:R-:W-:Y:S02]  /*b6490*/  PRMT R224, R226.reuse, 0x7771, RZ ;  /* 0x00007771e2e07816 */ /* 0x042fe400000000ff */
[----:B------:R-:W2:Y:S04]  /*b64a0*/  LDL.LU.64 R236, [R1+0x25f0] ;  /* 0x0025f00001ec7983 */ /* 0x000ea80000300a00 */
[----:B---3--:R1:W-:Y:S04]  /*b64b0*/  @P1 STG.E.U8 desc[UR10][R240.64], R224 ;  /* 0x000000e0f0001986 */ /* 0x0083e8000c10110a */
[----:B------:R-:W3:Y:S04]  /*b64c0*/  LDL.LU.64 R6, [R1+0x25e0] ;  /* 0x0025e00001067983 */ /* 0x000ee80000300a00 */
[----:B------:R-:W4:Y:S01]  /*b64d0*/  LDL.LU.64 R4, [R1+0x25d8] ;  /* 0x0025d80001047983 */ /* 0x000f220000300a00 */
[----:B-1----:R-:W-:-:S03]  /*b64e0*/  PRMT R224, R226, 0x7772, RZ ;  /* 0x00007772e2e07816 */ /* 0x002fc600000000ff */
[----:B------:R-:W4:Y:S01]  /*b64f0*/  LDL.LU.64 R10, [R1+0x25d0] ;  /* 0x0025d000010a7983 */ /* 0x000f220000300a00 */
[----:B------:R-:W-:-:S03]  /*b6500*/  PRMT R226, R226, 0x7773, RZ ;  /* 0x00007773e2e27816 */ /* 0x000fc600000000ff */
[----:B------:R1:W-:Y:S04]  /*b6510*/  @P0 STG.E.U8 desc[UR10][R242.64], R224 ;  /* 0x000000e0f2000986 */ /* 0x0003e8000c10110a */
[----:B------:R0:W-:Y:S01]  /*b6520*/  @P6 STG.E.U8 desc[UR10][R244.64], R226 ;  /* 0x000000e2f4006986 */ /* 0x0001e2000c10110a */
[----:B------:R-:W-:-:S03]  /*b6530*/  LOP3.LUT P6, RZ, R252, 0x2, RZ, 0xc0, !PT ;  /* 0x00000002fcff7812 */ /* 0x000fc600078cc0ff */
[----:B------:R-:W4:Y:S01]  /*b6540*/  LDL.LU.64 R240, [R1+0x25c8] ;  /* 0x0025c80001f07983 */ /* 0x000f220000300a00 */
[----:B-1----:R-:W-:-:S03]  /*b6550*/  PRMT R224, R227, 0x7770, RZ ;  /* 0x00007770e3e07816 */ /* 0x002fc600000000ff */
[----:B------:R-:W4:Y:S04]  /*b6560*/  LDL.LU.64 R242, [R1+0x25c0] ;  /* 0x0025c00001f27983 */ /* 0x000f280000300a00 */
[----:B0-----:R-:W4:Y:S04]  /*b6570*/  LDL.LU.64 R244, [R1+0x25b8] ;  /* 0x0025b80001f47983 */ /* 0x001f280000300a00 */
[----:B------:R0:W-:Y:S01]  /*b6580*/  @P6 STG.E.U8 desc[UR10][R250.64], R224 ;  /* 0x000000e0fa006986 */ /* 0x0001e2000c10110a */
[----:B------:R-:W-:Y:S02]  /*b6590*/  LOP3.LUT P6, RZ, R252, 0x1, RZ, 0xc0, !PT ;  /* 0x00000001fcff7812 */ /* 0x000fe400078cc0ff */
[----:B0-----:R-:W-:Y:S01]  /*b65a0*/  PRMT R224, R227, 0x7771, RZ ;  /* 0x00007771e3e07816 */ /* 0x001fe200000000ff */
[----:B------:R-:W4:Y:S10]  /*b65b0*/  LDL.LU.64 R250, [R1+0x25b0] ;  /* 0x0025b00001fa7983 */ /* 0x000f340000300a00 */
[----:B------:R0:W-:Y:S01]  /*b65c0*/  @P6 STG.E.U8 desc[UR10][R14.64], R224 ;  /* 0x000000e00e006986 */ /* 0x0001e2000c10110a */
[----:B------:R-:W-:-:S02]  /*b65d0*/  LOP3.LUT P6, RZ, R247, 0x80000000, RZ, 0xc0, !PT ;  /* 0x80000000f7ff7812 */ /* 0x000fc400078cc0ff */
[----:B0-----:R-:W-:Y:S01]  /*b65e0*/  PRMT R224, R227, 0x7772, RZ ;  /* 0x00007772e3e07816 */ /* 0x001fe200000000ff */
[----:B------:R-:W4:Y:S10]  /*b65f0*/  LDL.LU.64 R14, [R1+0x25a8] ;  /* 0x0025a800010e7983 */ /* 0x000f340000300a00 */
[----:B------:R0:W-:Y:S04]  /*b6600*/  @P6 STG.E.U8 desc[UR10][R238.64], R224 ;  /* 0x000000e0ee006986 */ /* 0x0001e8000c10110a */
[----:B0-----:R-:W4:Y:S04]  /*b6610*/  LDL.LU.64 R238, [R1+0x2b80] ;  /* 0x002b800001ee7983 */ /* 0x001f280000300a00 */
[----:B------:R-:W2:Y:S01]  /*b6620*/  LDL.LU.64 R224, [R1+0x25f8] ;  /* 0x0025f80001e07983 */ /* 0x000ea20000300a00 */
[----:B------:R-:W-:-:S02]  /*b6630*/  LOP3.LUT P6, RZ, R247, 0x40000000, RZ, 0xc0, !PT ;  /* 0x40000000f7ff7812 */ /* 0x000fc400078cc0ff */
[----:B------:R-:W-:-:S11]  /*b6640*/  PRMT R227, R227, 0x7773, RZ ;  /* 0x00007773e3e37816 */ /* 0x000fd600000000ff */
[----:B--2---:R0:W-:Y:S04]  /*b6650*/  @P6 STG.E.U8 desc[UR10][R224.64], R227 ;  /* 0x000000e3e0006986 */ /* 0x0041e8000c10110a */
[----:B0-----:R-:W2:Y:S01]  /*b6660*/  LDL.LU.64 R226, [R1+0x25e8] ;  /* 0x0025e80001e27983 */ /* 0x001ea20000300a00 */
[----:B------:R-:W-:Y:S02]  /*b6670*/  LOP3.LUT P6, RZ, R247, 0x20000000, RZ, 0xc0, !PT ;  /* 0x20000000f7ff7812 */ /* 0x000fe400078cc0ff */
[----:B------:R-:W-:-:S11]  /*b6680*/  PRMT R224, R220, 0x7770, RZ ;  /* 0x00007770dce07816 */ /* 0x000fd600000000ff */
[----:B------:R0:W-:Y:S01]  /*b6690*/  @P6 STG.E.U8 desc[UR10][R236.64], R224 ;  /* 0x000000e0ec006986 */ /* 0x0001e2000c10110a */
[----:B------:R-:W-:Y:S02]  /*b66a0*/  LOP3.LUT P6, RZ, R247, 0x10000000, RZ, 0xc0, !PT ;  /* 0x10000000f7ff7812 */ /* 0x000fe400078cc0ff */
[----:B0-----:R-:W-:Y:S01]  /*b66b0*/  PRMT R224, R220, 0x7771, RZ ;  /* 0x00007771dce07816 */ /* 0x001fe200000000ff */
[----:B------:R-:W4:Y:S01]  /*b66c0*/  LDL.LU.64 R236, [R1+0x2b78] ;  /* 0x002b780001ec7983 */ /* 0x000f220000300a00 */
[C---:B------:R-:W-:Y:S02]  /*b66d0*/  LOP3.LUT P5, RZ, R2.reuse, 0x100000, RZ, 0xc0, !PT ;  /* 0x0010000002ff7812 */ /* 0x040fe400078ac0ff */
[C---:B------:R-:W-:Y:S02]  /*b66e0*/  LOP3.LUT P4, RZ, R2.reuse, 0x400000, RZ, 0xc0, !PT ;  /* 0x0040000002ff7812 */ /* 0x040fe4000788c0ff */
[C---:B------:R-:W-:Y:S02]  /*b66f0*/  LOP3.LUT P3, RZ, R2.reuse, 0x800000, RZ, 0xc0, !PT ;  /* 0x0080000002ff7812 */ /* 0x040fe4000786c0ff */
[----:B------:R-:W-:-:S02]  /*b6700*/  LOP3.LUT P2, RZ, R2, 0x4000000, RZ, 0xc0, !PT ;  /* 0x0400000002ff7812 */ /* 0x000fc4000784c0ff */
[C---:B------:R-:W-:Y:S02]  /*b6710*/  LOP3.LUT P1, RZ, R2.reuse, 0x8000000, RZ, 0xc0, !PT ;  /* 0x0800000002ff7812 */ /* 0x040fe4000782c0ff */
[----:B------:R-:W-:Y:S01]  /*b6720*/  LOP3.LUT P0, RZ, R2, 0x20000000, RZ, 0xc0, !PT ;  /* 0x2000000002ff7812 */ /* 0x000fe2000780c0ff */
[----:B--2---:R0:W-:Y:S01]  /*b6730*/  @P6 STG.E.U8 desc[UR10][R226.64], R224 ;  /* 0x000000e0e2006986 */ /* 0x0041e2000c10110a */
[----:B------:R-:W-:Y:S02]  /*b6740*/  LOP3.LUT P6, RZ, R247, 0x8000000, RZ, 0xc0, !PT ;  /* 0x08000000f7ff7812 */ /* 0x000fe400078cc0ff */
[----:B0-----:R-:W-:-:S11]  /*b6750*/  PRMT R224, R220, 0x7772, RZ ;  /* 0x00007772dce07816 */ /* 0x001fd600000000ff */
[----:B---3--:R-:W-:Y:S01]  /*b6760*/  @P6 STG.E.U8 desc[UR10][R6.64], R224 ;  /* 0x000000e006006986 */ /* 0x008fe2000c10110a */
[----:B------:R-:W-:Y:S02]  /*b6770*/  LOP3.LUT P6, RZ, R247, 0x4000000, RZ, 0xc0, !PT ;  /* 0x04000000f7ff7812 */ /* 0x000fe400078cc0ff */
[----:B------:R-:W-:-:S11]  /*b6780*/  PRMT R220, R220, 0x7773, RZ ;  /* 0x00007773dcdc7816 */ /* 0x000fd600000000ff */
[----:B----4-:R0:W-:Y:S02]  /*b6790*/  @P6 STG.E.U8 desc[UR10][R4.64], R220 ;  /* 0x000000dc04006986 */ /* 0x0101e4000c10110a */
[----:B0-----:R-:W-:-:S05]  /*b67a0*/  PRMT R220, R221, 0x7770, RZ ;  /* 0x00007770dddc7816 */ /* 0x001fca00000000ff */
[----:B------:R0:W-:Y:S02]  /*b67b0*/  @P5 STG.E.U8 desc[UR10][R10.64], R220 ;  /* 0x000000dc0a005986 */ /* 0x0001e4000c10110a */
[----:B0-----:R-:W-:-:S05]  /*b67c0*/  PRMT R220, R221, 0x7771, RZ ;  /* 0x00007771dddc7816 */ /* 0x001fca00000000ff */
[----:B------:R0:W-:Y:S02]  /*b67d0*/  @P4 STG.E.U8 desc[UR10][R240.64], R220 ;  /* 0x000000dcf0004986 */ /* 0x0001e4000c10110a */
[C---:B0-----:R-:W-:Y:S02]  /*b67e0*/  PRMT R220, R221.reuse, 0x7772, RZ ;  /* 0x00007772dddc7816 */ /* 0x041fe400000000ff */
[----:B------:R-:W-:-:S03]  /*b67f0*/  PRMT R221, R221, 0x7773, RZ ;  /* 0x00007773dddd7816 */ /* 0x000fc600000000ff */
[----:B------:R0:W-:Y:S04]  /*b6800*/  @P3 STG.E.U8 desc[UR10][R242.64], R220 ;  /* 0x000000dcf2003986 */ /* 0x0001e8000c10110a */
[----:B------:R-:W-:Y:S01]  /*b6810*/  @P2 STG.E.U8 desc[UR10][R244.64], R221 ;  /* 0x000000ddf4002986 */ /* 0x000fe2000c10110a */
[----:B0-----:R-:W-:-:S05]  /*b6820*/  PRMT R220, R222, 0x7770, RZ ;  /* 0x00007770dedc7816 */ /* 0x001fca00000000ff */
[----:B------:R0:W-:Y:S02]  /*b6830*/  @P1 STG.E.U8 desc[UR10][R250.64], R220 ;  /* 0x000000dcfa001986 */ /* 0x0001e4000c10110a */
[----:B0-----:R-:W-:-:S05]  /*b6840*/  PRMT R220, R222, 0x7771, RZ ;  /* 0x00007771dedc7816 */ /* 0x001fca00000000ff */
[----:B------:R0:W-:Y:S04]  /*b6850*/  @P0 STG.E.U8 desc[UR10][R14.64], R220 ;  /* 0x000000dc0e000986 */ /* 0x0001e8000c10110a */
[----:B0-----:R-:W2:Y:S04]  /*b6860*/  LDL.LU.64 R14, [R1+0x25a0] ;  /* 0x0025a000010e7983 */ /* 0x001ea80000300a00 */
[----:B------:R-:W3:Y:S04]  /*b6870*/  LDL.LU.64 R250, [R1+0x2598] ;  /* 0x0025980001fa7983 */ /* 0x000ee80000300a00 */
[----:B------:R-:W4:Y:S04]  /*b6880*/  LDL.LU.64 R4, [R1+0x2590] ;  /* 0x0025900001047983 */ /* 0x000f280000300a00 */
[----:B------:R-:W4:Y:S04]  /*b6890*/  LDL.LU.64 R10, [R1+0x2588] ;  /* 0x00258800010a7983 */ /* 0x000f280000300a00 */
[----:B------:R-:W4:Y:S04]  /*b68a0*/  LDL.LU.64 R240, [R1+0x2580] ;  /* 0x0025800001f07983 */ /* 0x000f280000300a00 */
[----:B------:R-:W4:Y:S01]  /*b68b0*/  LDL.LU.64 R242, [R1+0x2578] ;  /* 0x0025780001f27983 */ /* 0x000f220000300a00 */
[----:B------:R-:W-:-:S03]  /*b68c0*/  LOP3.LUT P3, RZ, R2, 0x80000000, RZ, 0xc0, !PT ;  /* 0x8000000002ff7812 */ /* 0x000fc6000786c0ff */
[----:B------:R-:W4:Y:S01]  /*b68d0*/  LDL.LU.64 R244, [R1+0x2570] ;  /* 0x0025700001f47983 */ /* 0x000f220000300a00 */
[----:B------:R-:W-:Y:S02]  /*b68e0*/  PRMT R220, R222, 0x7772, RZ ;  /* 0x00007772dedc7816 */ /* 0x000fe400000000ff */
[----:B------:R-:W-:Y:S02]  /*b68f0*/  LOP3.LUT P2, RZ, R238, 0x2, RZ, 0xc0, !PT ;  /* 0x00000002eeff7812 */ /* 0x000fe4000784c0ff */
[----:B------:R-:W-:Y:S02]  /*b6900*/  PRMT R222, R222, 0x7773, RZ ;  /* 0x00007773dede7816 */ /* 0x000fe400000000ff */
        /* <DEDUP_REMOVED lines=13> */
[----:B------:R-:W-:Y:S01]  /*b69e0*/  LOP3.LUT R247, R247, 0xffbfffff, RZ, 0xc0, !PT ;  /* 0xffbffffff7f77812 */ /* 0x000fe200078ec0ff */
[----:B--2---:R0:W-:Y:S04]  /*b69f0*/  @P3 STG.E.U8 desc[UR10][R14.64], R220 ;  /* 0x000000dc0e003986 */ /* 0x0041e8000c10110a */
[----:B0-----:R-:W2:Y:S04]  /*b6a00*/  LDL.LU.64 R14, [R1+0x2568] ;  /* 0x00256800010e7983 */ /* 0x001ea80000300a00 */
[----:B---3--:R0:W-:Y:S04]  /*b6a10*/  @P2 STG.E.U8 desc[UR10][R250.64], R222 ;  /* 0x000000defa002986 */ /* 0x0081e8000c10110a */
[----:B0-----:R-:W3:Y:S01]  /*b6a20*/  LDL.LU.64 R250, [R1+0x2560] ;  /* 0x0025600001fa7983 */ /* 0x001ee20000300a00 */
[----:B------:R-:W-:-:S02]  /*b6a30*/  @P6 LOP3.LUT R247, R247, 0x400000, RZ, 0xfc, !PT ;  /* 0x00400000f7f76812 */ /* 0x000fc400078efcff */
[C---:B------:R-:W-:Y:S01]  /*b6a40*/  LOP3.LUT P6, RZ, R238.reuse, 0x1000, RZ, 0xc0, !PT ;  /* 0x00001000eeff7812 */ /* 0x040fe200078cc0ff */
[----:B------:R-:W3:Y:S01]  /*b6a50*/  LDL.LU.64 R224, [R1+0x2548] ;  /* 0x0025480001e07983 */ /* 0x000ee20000300a00 */
[----:B------:R-:W-:Y:S02]  /*b6a60*/  LOP3.LUT R247, R247, 0xff7fffff, RZ, 0xc0, !PT ;  /* 0xff7ffffff7f77812 */ /* 0x000fe400078ec0ff */
[C---:B------:R-:W-:Y:S01]  /*b6a70*/  LOP3.LUT P1, RZ, R238.reuse, 0x8, RZ, 0xc0, !PT ;  /* 0x00000008eeff7812 */ /* 0x040fe2000782c0ff */
[----:B------:R-:W3:Y:S01]  /*b6a80*/  LDL.LU.64 R226, [R1+0x2540] ;  /* 0x0025400001e27983 */ /* 0x000ee20000300a00 */
[----:B------:R-:W-:Y:S02]  /*b6a90*/  LOP3.LUT P0, RZ, R238, 0x20, RZ, 0xc0, !PT ;  /* 0x00000020eeff7812 */ /* 0x000fe4000780c0ff */
[----:B------:R-:W-:Y:S01]  /*b6aa0*/  PRMT R220, R223, 0x7770, RZ ;  /* 0x00007770dfdc7816 */ /* 0x000fe200000000ff */
[----:B------:R-:W3:Y:S04]  /*b6ab0*/  LDL.LU.64 R6, [R1+0x2538] ;  /* 0x0025380001067983 */ /* 0x000ee80000300a00 */
[----:B------:R-:W-:-:S02]  /*b6ac0*/  @P6 LOP3.LUT R247, R247, 0x800000, RZ, 0xfc, !PT ;  /* 0x00800000f7f76812 */ /* 0x000fc400078efcff */
[----:B------:R-:W-:Y:S02]  /*b6ad0*/  LOP3.LUT P6, RZ, R238, 0x400, RZ, 0xc0, !PT ;  /* 0x00000400eeff7812 */ /* 0x000fe400078cc0ff */
[----:B------:R-:W-:-:S11]  /*b6ae0*/  LOP3.LUT R247, R247, 0xfeffffff, RZ, 0xc0, !PT ;  /* 0xfefffffff7f77812 */ /* 0x000fd600078ec0ff */
[----:B------:R-:W-:Y:S02]  /*b6af0*/  @P6 LOP3.LUT R247, R247, 0x1000000, RZ, 0xfc, !PT ;  /* 0x01000000f7f76812 */ /* 0x000fe400078efcff */
[----:B------:R-:W-:Y:S02]  /*b6b00*/  LOP3.LUT P6, RZ, R238, 0x200, RZ, 0xc0, !PT ;  /* 0x00000200eeff7812 */ /* 0x000fe400078cc0ff */
[----:B------:R-:W-:Y:S01]  /*b6b10*/  LOP3.LUT R247, R247, 0xfdffffff, RZ, 0xc0, !PT ;  /* 0xfdfffffff7f77812 */ /* 0x000fe200078ec0ff */
[----:B----4-:R0:W-:Y:S10]  /*b6b20*/  @P1 STG.E.U8 desc[UR10][R4.64], R220 ;  /* 0x000000dc04001986 */ /* 0x0101f4000c10110a */
[----:B------:R-:W-:-:S02]  /*b6b30*/  @P6 LOP3.LUT R247, R247, 0x2000000, RZ, 0xfc, !PT ;  /* 0x02000000f7f76812 */ /* 0x000fc400078efcff */
[----:B------:R-:W-:Y:S01]  /*b6b40*/  LOP3.LUT P6, RZ, R238, 0x80, RZ, 0xc0, !PT ;  /* 0x00000080eeff7812 */ /* 0x000fe200078cc0ff */
[----:B0-----:R-:W4:Y:S01]  /*b6b50*/  LDL.LU.64 R4, [R1+0x2530] ;  /* 0x0025300001047983 */ /* 0x001f220000300a00 */
[----:B------:R-:W-:-:S05]  /*b6b60*/  PRMT R220, R223, 0x7771, RZ ;  /* 0x00007771dfdc7816 */ /* 0x000fca00000000ff */
[----:B------:R0:W-:Y:S02]  /*b6b70*/  @P0 STG.E.U8 desc[UR10][R10.64], R220 ;  /* 0x000000dc0a000986 */ /* 0x0001e4000c10110a */
[----:B0-----:R-:W-:Y:S02]  /*b6b80*/  PRMT R220, R223, 0x7772, RZ ;  /* 0x00007772dfdc7816 */ /* 0x001fe400000000ff */
[----:B------:R-:W4:Y:S04]  /*b6b90*/  LDL.LU.64 R10, [R1+0x2528] ;  /* 0x00252800010a7983 */ /* 0x000f280000300a00 */
[----:B------:R0:W-:Y:S01]  /*b6ba0*/  @P6 STG.E.U8 desc[UR10][R240.64], R220 ;  /* 0x000000dcf0006986 */ /* 0x0001e2000c10110a */
[----:B------:R-:W-:Y:S02]  /*b6bb0*/  LOP3.LUT P6, RZ, R247, 0x2000000, RZ, 0xc0, !PT ;  /* 0x02000000f7ff7812 */ /* 0x000fe400078cc0ff */
[----:B------:R-:W-:-:S11]  /*b6bc0*/  PRMT R223, R223, 0x7773, RZ ;  /* 0x00007773dfdf7816 */ /* 0x000fd600000000ff */
[----:B------:R1:W-:Y:S01]  /*b6bd0*/  @P6 STG.E.U8 desc[UR10][R242.64], R223 ;  /* 0x000000dff2006986 */ /* 0x0003e2000c10110a */
[C---:B------:R-:W-:Y:S02]  /*b6be0*/  LOP3.LUT P6, RZ, R247.reuse, 0x1000000, RZ, 0xc0, !PT ;  /* 0x01000000f7ff7812 */ /* 0x040fe400078cc0ff */
[----:B0-----:R-:W-:Y:S01]  /*b6bf0*/  PRMT R220, R216, 0x7770, RZ ;  /* 0x00007770d8dc7816 */ /* 0x001fe200000000ff */
[----:B-1----:R-:W4:Y:S10]  /*b6c00*/  LDL.LU.64 R222, [R1+0x2550] ;  /* 0x0025500001de7983 */ /* 0x002f340000300a00 */
[----:B------:R0:W-:Y:S01]  /*b6c10*/  @P6 STG.E.U8 desc[UR10][R244.64], R220 ;  /* 0x000000dcf4006986 */ /* 0x0001e2000c10110a */
[----:B------:R-:W-:-:S03]  /*b6c20*/  LOP3.LUT P6, RZ, R247, 0x800000, RZ, 0xc0, !PT ;  /* 0x00800000f7ff7812 */ /* 0x000fc600078cc0ff */
[----:B------:R-:W4:Y:S04]  /*b6c30*/  LDL.LU.64 R240, [R1+0x2520] ;  /* 0x0025200001f07983 */ /* 0x000f280000300a00 */
[----:B------:R-:W4:Y:S01]  /*b6c40*/  LDL.LU.64 R242, [R1+0x2518] ;  /* 0x0025180001f27983 */ /* 0x000f220000300a00 */
[----:B0-----:R-:W-:-:S03]  /*b6c50*/  PRMT R220, R216, 0x7771, RZ ;  /* 0x00007771d8dc7816 */ /* 0x001fc600000000ff */
[----:B------:R-:W4:Y:S04]  /*b6c60*/  LDL.LU.64 R244, [R1+0x2510] ;  /* 0x0025100001f47983 */ /* 0x000f280000300a00 */
[----:B--2---:R0:W-:Y:S01]  /*b6c70*/  @P6 STG.E.U8 desc[UR10][R14.64], R220 ;  /* 0x000000dc0e006986 */ /* 0x0041e2000c10110a */
[C---:B------:R-:W-:Y:S02]  /*b6c80*/  LOP3.LUT P6, RZ, R247.reuse, 0x400000, RZ, 0xc0, !PT ;  /* 0x00400000f7ff7812 */ /* 0x040fe400078cc0ff */
[----:B0-----:R-:W-:Y:S01]  /*b6c90*/  PRMT R220, R216, 0x7772, RZ ;  /* 0x00007772d8dc7816 */ /* 0x001fe200000000ff */
[----:B------:R-:W2:Y:S10]  /*b6ca0*/  LDL.LU.64 R14, [R1+0x2b70] ;  /* 0x002b7000010e7983 */ /* 0x000eb40000300a00 */
[----:B---3--:R0:W-:Y:S04]  /*b6cb0*/  @P6 STG.E.U8 desc[UR10][R250.64], R220 ;  /* 0x000000dcfa006986 */ /* 0x0081e8000c10110a */
[----:B0-----:R-:W3:Y:S04]  /*b6cc0*/  LDL.LU.64 R250, [R1+0x2b68] ;  /* 0x002b680001fa7983 */ /* 0x001ee80000300a00 */
[----:B------:R-:W4:Y:S01]  /*b6cd0*/  LDL.LU.64 R220, [R1+0x2558] ;  /* 0x0025580001dc7983 */ /* 0x000f220000300a00 */
[----:B------:R-:W-:-:S02]  /*b6ce0*/  LOP3.LUT P6, RZ, R247, 0x200000, RZ, 0xc0, !PT ;  /* 0x00200000f7ff7812 */ /* 0x000fc400078cc0ff */
[----:B------:R-:W-:Y:S02]  /*b6cf0*/  PRMT R216, R216, 0x7773, RZ ;  /* 0x00007773d8d87816 */ /* 0x000fe400000000ff */
[C---:B------:R-:W-:Y:S02]  /*b6d00*/  LOP3.LUT P5, RZ, R238.reuse, 0x800000, RZ, 0xc0, !PT ;  /* 0x00800000eeff7812 */ /* 0x040fe400078ac0ff */
[C---:B------:R-:W-:Y:S02]  /*b6d10*/  LOP3.LUT P4, RZ, R238.reuse, 0x2000000, RZ, 0xc0, !PT ;  /* 0x02000000eeff7812 */ /* 0x040fe4000788c0ff */
[C---:B------:R-:W-:Y:S02]  /*b6d20*/  LOP3.LUT P3, RZ, R238.reuse, 0x8000000, RZ, 0xc0, !PT ;  /* 0x08000000eeff7812 */ /* 0x040fe4000786c0ff */
[C---:B------:R-:W-:Y:S02]  /*b6d30*/  LOP3.LUT P2, RZ, R238.reuse, 0x20000000, RZ, 0xc0, !PT ;  /* 0x20000000eeff7812 */ /* 0x040fe4000784c0ff */
[----:B------:R-:W-:-:S02]  /*b6d40*/  LOP3.LUT P1, RZ, R238, 0x80000000, RZ, 0xc0, !PT ;  /* 0x80000000eeff7812 */ /* 0x000fc4000782c0ff */
[----:B------:R-:W-:Y:S01]  /*b6d50*/  LOP3.LUT P0, RZ, R237, 0x1, RZ, 0xc0, !PT ;  /* 0x00000001edff7812 */ /* 0x000fe2000780c0ff */
[----:B----4-:R0:W-:Y:S01]  /*b6d60*/  @P6 STG.E.U8 desc[UR10][R220.64], R216 ;  /* 0x000000d8dc006986 */ /* 0x0101e2000c10110a */
[----:B------:R-:W-:Y:S02]  /*b6d70*/  LOP3.LUT P6, RZ, R247, 0x100000, RZ, 0xc0, !PT ;  /* 0x00100000f7ff7812 */ /* 0x000fe400078cc0ff */
[----:B0-----:R-:W-:-:S11]  /*b6d80*/  PRMT R216, R217, 0x7770, RZ ;  /* 0x00007770d9d87816 */ /* 0x001fd600000000ff */
[----:B------:R0:W-:Y:S01]  /*b6d90*/  @P6 STG.E.U8 desc[UR10][R222.64], R216 ;  /* 0x000000d8de006986 */ /* 0x0001e2000c10110a */
[----:B------:R-:W-:Y:S02]  /*b6da0*/  LOP3.LUT P6, RZ, R247, 0x80000, RZ, 0xc0, !PT ;  /* 0x00080000f7ff7812 */ /* 0x000fe400078cc0ff */
[----:B0-----:R-:W-:-:S11]  /*b6db0*/  PRMT R216, R217, 0x7771, RZ ;  /* 0x00007771d9d87816 */ /* 0x001fd600000000ff */
[----:B------:R0:W-:Y:S01]  /*b6dc0*/  @P6 STG.E.U8 desc[UR10][R224.64], R216 ;  /* 0x000000d8e0006986 */ /* 0x0001e2000c10110a */
[----:B------:R-:W-:Y:S02]  /*b6dd0*/  LOP3.LUT P6, RZ, R247, 0x40000, RZ, 0xc0, !PT ;  /* 0x00040000f7ff7812 */ /* 0x000fe400078cc0ff */
[C---:B0-----:R-:W-:Y:S02]  /*b6de0*/  PRMT R216, R217.reuse, 0x7772, RZ ;  /* 0x00007772d9d87816 */ /* 0x041fe400000000ff */
[----:B------:R-:W-:-:S09]  /*b6df0*/  PRMT R217, R217, 0x7773, RZ ;  /* 0x00007773d9d97816 */ /* 0x000fd200000000ff */
[----:B------:R0:W-:Y:S04]  /*b6e00*/  @P6 STG.E.U8 desc[UR10][R226.64], R216 ;  /* 0x000000d8e2006986 */ /* 0x0001e8000c10110a */
[----:B------:R-:W-:Y:S01]  /*b6e10*/  @P5 STG.E.U8 desc[UR10][R6.64], R217 ;  /* 0x000000d906005986 */ /* 0x000fe2000c10110a */
        /* <DEDUP_REMOVED lines=9> */
[----:B------:R0:W-:Y:S04]  /*b6eb0*/  @P0 STG.E.U8 desc[UR10][R244.64], R216 ;  /* 0x000000d8f4000986 */ /* 0x0001e8000c10110a */
[----:B0-----:R-:W4:Y:S04]  /*b6ec0*/  LDL.LU.64 R244, [R1+0x2508] ;  /* 0x0025080001f47983 */ /* 0x001f280000300a00 */
[----:B------:R-:W2:Y:S04]  /*b6ed0*/  LDL.LU.64 R242, [R1+0x2500] ;  /* 0x0025000001f27983 */ /* 0x000ea80000300a00 */
        /* <DEDUP_REMOVED lines=26> */
[----:B------:R-:W-:Y:S02]  /*b7080*/  LOP3.LUT P2, RZ, R237, 0x8, RZ, 0xc0, !PT ;  /* 0x00000008edff7812 */ /* 0x000fe4000784c0ff */
[----:B------:R-:W-:-:S05]  /*b7090*/  PRMT R216, R219, 0x7771, RZ ;  /* 0x00007771dbd87816 */ /* 0x000fca00000000ff */
[----:B------:R-:W-:Y:S02]  /*b70a0*/  @P6 LOP3.LUT R247, R247, 0x10000, RZ, 0xfc, !PT ;  /* 0x00010000f7f76812 */ /* 0x000fe400078efcff */
[C---:B------:R-:W-:Y:S02]  /*b70b0*/  LOP3.LUT P6, RZ, R237.reuse, 0x800, RZ, 0xc0, !PT ;  /* 0x00000800edff7812 */ /* 0x040fe400078cc0ff */
[C---:B------:R-:W-:Y:S02]  /*b70c0*/  LOP3.LUT P1, RZ, R237.reuse, 0x40, RZ, 0xc0, !PT ;  /* 0x00000040edff7812 */ /* 0x040fe4000782c0ff */
[----:B------:R-:W-:Y:S02]  /*b70d0*/  LOP3.LUT P0, RZ, R237, 0x80, RZ, 0xc0, !PT ;  /* 0x00000080edff7812 */ /* 0x000fe4000780c0ff */
[----:B------:R-:W-:-:S07]  /*b70e0*/  LOP3.LUT R247, R247, 0xfffdffff, RZ, 0xc0, !PT ;  /* 0xfffdfffff7f77812 */ /* 0x000fce00078ec0ff */
[----:B------:R-:W-:Y:S02]  /*b70f0*/  @P6 LOP3.LUT R247, R247, 0x20000, RZ, 0xfc, !PT ;  /* 0x00020000f7f76812 */ /* 0x000fe400078efcff */
[----:B------:R-:W-:Y:S01]  /*b7100*/  LOP3.LUT P6, RZ, R237, 0x200, RZ, 0xc0, !PT ;  /* 0x00000200edff7812 */ /* 0x000fe200078cc0ff */
[----:B----4-:R0:W-:Y:S02]  /*b7110*/  @P3 STG.E.U8 desc[UR10][R244.64], R216 ;  /* 0x000000d8f4003986 */ /* 0x0101e4000c10110a */
[C---:B0-----:R-:W-:Y:S02]  /*b7120*/  PRMT R216, R219.reuse, 0x7772, RZ ;  /* 0x00007772dbd87816 */ /* 0x041fe400000000ff */
[----:B------:R-:W4:Y:S01]  /*b7130*/  LDL.LU.64 R244, [R1+0x24d0] ;  /* 0x0024d00001f47983 */ /* 0x000f220000300a00 */
[----:B------:R-:W-:-:S03]  /*b7140*/  PRMT R219, R219, 0x7773, RZ ;  /* 0x00007773dbdb7816 */ /* 0x000fc600000000ff */
[----:B--2---:R0:W-:Y:S04]  /*b7150*/  @P2 STG.E.U8 desc[UR10][R242.64], R216 ;  /* 0x000000d8f2002986 */ /* 0x0041e8000c10110a */
[----:B---3--:R1:W-:Y:S01]  /*b7160*/  @P1 STG.E.U8 desc[UR10][R226.64], R219 ;  /* 0x000000dbe2001986 */ /* 0x0083e2000c10110a */
[----:B0-----:R-:W-:-:S03]  /*b7170*/  PRMT R216, R212, 0x7770, RZ ;  /* 0x00007770d4d87816 */ /* 0x001fc600000000ff */
[----:B------:R-:W2:Y:S04]  /*b7180*/  LDL.LU.64 R242, [R1+0x24c8] ;  /* 0x0024c80001f27983 */ /* 0x000ea80000300a00 */
[----:B------:R0:W-:Y:S04]  /*b7190*/  @P0 STG.E.U8 desc[UR10][R6.64], R216 ;  /* 0x000000d806000986 */ /* 0x0001e8000c10110a */
[----:B-1----:R-:W3:Y:S04]  /*b71a0*/  LDL.LU.64 R218, [R1+0x24b8] ;  /* 0x0024b80001da7983 */ /* 0x002ee80000300a00 */
[----:B------:R-:W3:Y:S01]  /*b71b0*/  LDL.LU.64 R220, [R1+0x24b0] ;  /* 0x0024b00001dc7983 */ /* 0x000ee20000300a00 */
[----:B0-----:R-:W-:-:S03]  /*b71c0*/  PRMT R216, R212, 0x7771, RZ ;  /* 0x00007771d4d87816 */ /* 0x001fc600000000ff */
[----:B------:R-:W3:Y:S04]  /*b71d0*/  LDL.LU.64 R222, [R1+0x24a8] ;  /* 0x0024a80001de7983 */ /* 0x000ee80000300a00 */
[----:B------:R0:W-:Y:S01]  /*b71e0*/  @P6 STG.E.U8 desc[UR10][R4.64], R216 ;  /* 0x000000d804006986 */ /* 0x0001e2000c10110a */
[----:B------:R-:W-:-:S03]  /*b71f0*/  LOP3.LUT P6, RZ, R247, 0x20000, RZ, 0xc0, !PT ;  /* 0x00020000f7ff7812 */ /* 0x000fc600078cc0ff */
[----:B------:R-:W3:Y:S04]  /*b7200*/  LDL.LU.64 R224, [R1+0x24a0] ;  /* 0x0024a00001e07983 */ /* 0x000ee80000300a00 */
[----:B------:R-:W3:Y:S01]  /*b7210*/  LDL.LU.64 R226, [R1+0x2498] ;  /* 0x0024980001e27983 */ /* 0x000ee20000300a00 */
[----:B0-----:R-:W-:-:S03]  /*b7220*/  PRMT R216, R212, 0x7772, RZ ;  /* 0x00007772d4d87816 */ /* 0x001fc600000000ff */
[----:B------:R-:W3:Y:S04]  /*b7230*/  LDL.LU.64 R6, [R1+0x2490] ;  /* 0x0024900001067983 */ /* 0x000ee80000300a00 */
[----:B------:R0:W-:Y:S04]  /*b7240*/  @P6 STG.E.U8 desc[UR10][R10.64], R216 ;  /* 0x000000d80a006986 */ /* 0x0001e8000c10110a */
[----:B0-----:R-:W3:Y:S01]  /*b7250*/  LDL.LU.64 R216, [R1+0x24c0] ;  /* 0x0024c00001d87983 */ /* 0x001ee20000300a00 */
[C---:B------:R-:W-:Y:S02]  /*b7260*/  LOP3.LUT P6, RZ, R247.reuse, 0x10000, RZ, 0xc0, !PT ;  /* 0x00010000f7ff7812 */ /* 0x040fe400078cc0ff */
[----:B------:R-:W-:Y:S01]  /*b7270*/  PRMT R212, R212, 0x7773, RZ ;  /* 0x00007773d4d47816 */ /* 0x000fe200000000ff */
[----:B------:R-:W3:Y:S04]  /*b7280*/  LDL.LU.64 R4, [R1+0x2488] ;  /* 0x0024880001047983 */ /* 0x000ee80000300a00 */
[----:B------:R-:W3:Y:S06]  /*b7290*/  LDL.LU.64 R10, [R1+0x2480] ;  /* 0x00248000010a7983 */ /* 0x000eec0000300a00 */
[----:B------:R0:W-:Y:S04]  /*b72a0*/  @P6 STG.E.U8 desc[UR10][R240.64], R212 ;  /* 0x000000d4f0006986 */ /* 0x0001e8000c10110a */
[----:B0-----:R-:W3:Y:S01]  /*b72b0*/  LDL.LU.64 R240, [R1+0x2478] ;  /* 0x0024780001f07983 */ /* 0x001ee20000300a00 */
[----:B------:R-:W-:-:S02]  /*b72c0*/  LOP3.LUT P6, RZ, R247, 0x8000, RZ, 0xc0, !PT ;  /* 0x00008000f7ff7812 */ /* 0x000fc400078cc0ff */
[----:B------:R-:W-:Y:S02]  /*b72d0*/  PRMT R212, R213, 0x7770, RZ ;  /* 0x00007770d5d47816 */ /* 0x000fe400000000ff */
[C---:B------:R-:W-:Y:S02]  /*b72e0*/  LOP3.LUT P5, RZ, R237.reuse, 0x2000000, RZ, 0xc0, !PT ;  /* 0x02000000edff7812 */ /* 0x040fe400078ac0ff */
[C---:B------:R-:W-:Y:S02]  /*b72f0*/  LOP3.LUT P4, RZ, R237.reuse, 0x10000000, RZ, 0xc0, !PT ;  /* 0x10000000edff7812 */ /* 0x040fe4000788c0ff */
[C---:B------:R-:W-:Y:S02]  /*b7300*/  LOP3.LUT P3, RZ, R237.reuse, 0x20000000, RZ, 0xc0, !PT ;  /* 0x20000000edff7812 */ /* 0x040fe4000786c0ff */
[----:B------:R-:W-:Y:S02]  /*b7310*/  LOP3.LUT P2, RZ, R237, 0x80000000, RZ, 0xc0, !PT ;  /* 0x80000000edff7812 */ /* 0x000fe4000784c0ff */
[----:B------:R-:W-:-:S02]  /*b7320*/  LOP3.LUT P1, RZ, R236, 0x2, RZ, 0xc0, !PT ;  /* 0x00000002ecff7812 */ /* 0x000fc4000782c0ff */
[----:B------:R-:W-:Y:S01]  /*b7330*/  LOP3.LUT P0, RZ, R236, 0x8, RZ, 0xc0, !PT ;  /* 0x00000008ecff7812 */ /* 0x000fe2000780c0ff */
[----:B----4-:R0:W-:Y:S01]  /*b7340*/  @P6 STG.E.U8 desc[UR10][R244.64], R212 ;  /* 0x000000d4f4006986 */ /* 0x0101e2000c10110a */
[----:B------:R-:W-:Y:S02]  /*b7350*/  LOP3.LUT P6, RZ, R247, 0x4000, RZ, 0xc0, !PT ;  /* 0x00004000f7ff7812 */ /* 0x000fe400078cc0ff */
[----:B0-----:R-:W-:Y:S01]  /*b7360*/  PRMT R212, R213, 0x7771, RZ ;  /* 0x00007771d5d47816 */ /* 0x001fe200000000ff */
[----:B------:R-:W4:Y:S10]  /*b7370*/  LDL.LU.64 R244, [R1+0x2b60] ;  /* 0x002b600001f47983 */ /* 0x000f340000300a00 */
[----:B--2---:R0:W-:Y:S01]  /*b7380*/  @P6 STG.E.U8 desc[UR10][R242.64], R212 ;  /* 0x000000d4f2006986 */ /* 0x0041e2000c10110a */
[----:B------:R-:W-:-:S02]  /*b7390*/  LOP3.LUT P6, RZ, R247, 0x2000, RZ, 0xc0, !PT ;  /* 0x00002000f7ff7812 */ /* 0x000fc400078cc0ff */
[C---:B0-----:R-:W-:Y:S01]  /*b73a0*/  PRMT R212, R213.reuse, 0x7772, RZ ;  /* 0x00007772d5d47816 */ /* 0x041fe200000000ff */
[----:B------:R-:W2:Y:S01]  /*b73b0*/  LDL.LU.64 R242, [R1+0x2b58] ;  /* 0x002b580001f27983 */ /* 0x000ea20000300a00 */
[----:B------:R-:W-:-:S09]  /*b73c0*/  PRMT R213, R213, 0x7773, RZ ;  /* 0x00007773d5d57816 */ /* 0x000fd200000000ff */
[----:B---3--:R0:W-:Y:S01]  /*b73d0*/  @P6 STG.E.U8 desc[UR10][R216.64], R212 ;  /* 0x000000d4d8006986 */ /* 0x0081e2000c10110a */
[----:B------:R-:W-:-:S13]  /*b73e0*/  LOP3.LUT P6, RZ, R247, 0x1000, RZ, 0xc0, !PT ;  /* 0x00001000f7ff7812 */ /* 0x000fda00078cc0ff */
[----:B------:R-:W-:Y:S01]  /*b73f0*/  @P6 STG.E.U8 desc[UR10][R218.64], R213 ;  /* 0x000000d5da006986 */ /* 0x000fe2000c10110a */
[----:B------:R-:W-:Y:S02]  /*b7400*/  LOP3.LUT P6, RZ, R247, 0x800, RZ, 0xc0, !PT ;  /* 0x00000800f7ff7812 */ /* 0x000fe400078cc0ff */
[----:B0-----:R-:W-:-:S11]  /*b7410*/  PRMT R212, R214, 0x7770, RZ ;  /* 0x00007770d6d47816 */ /* 0x001fd600000000ff */
[----:B------:R0:W-:Y:S01]  /*b7420*/  @P6 STG.E.U8 desc[UR10][R220.64], R212 ;  /* 0x000000d4dc006986 */ /* 0x0001e2000c10110a */
[----:B------:R-:W-:Y:S02]  /*b7430*/  LOP3.LUT P6, RZ, R247, 0x400, RZ, 0xc0, !PT ;  /* 0x00000400f7ff7812 */ /* 0x000fe400078cc0ff */
[----:B0-----:R-:W-:-:S11]  /*b7440*/  PRMT R212, R214, 0x7771, RZ ;  /* 0x00007771d6d47816 */ /* 0x001fd600000000ff */
        /* <DEDUP_REMOVED lines=11> */
[----:B------:R-:W-:Y:S04]  /*b7500*/  @P1 STG.E.U8 desc[UR10][R10.64], R212 ;  /* 0x000000d40a001986 */ /* 0x000fe8000c10110a */
[----:B------:R0:W-:Y:S04]  /*b7510*/  @P0 STG.E.U8 desc[UR10][R240.64], R215 ;  /* 0x000000d7f0000986 */ /* 0x0001e8000c10110a */
[----:B0-----:R-:W3:Y:S04]  /*b7520*/  LDL.LU.64 R240, [R1+0x2470] ;  /* 0x0024700001f07983 */ /* 0x001ee80000300a00 */
[----:B------:R-:W4:Y:S04]  /*b7530*/  LDL.LU.64 R10, [R1+0x2468] ;  /* 0x00246800010a7983 */ /* 0x000f280000300a00 */
[----:B------:R-:W2:Y:S04]  /*b7540*/  LDL.LU.64 R220, [R1+0x2460] ;  /* 0x0024600001dc7983 */ /* 0x000ea80000300a00 */
[----:B------:R-:W2:Y:S04]  /*b7550*/  LDL.LU.64 R222, [R1+0x2458] ;  /* 0x0024580001de7983 */ /* 0x000ea80000300a00 */
[----:B------:R-:W2:Y:S04]  /*b7560*/  LDL.LU.64 R224, [R1+0x2450] ;  /* 0x0024500001e07983 */ /* 0x000ea80000300a00 */
[----:B------:R-:W2:Y:S04]  /*b7570*/  LDL.LU.64 R226, [R1+0x2448] ;  /* 0x0024480001e27983 */ /* 0x000ea80000300a00 */
[----:B------:R-:W2:Y:S01]  /*b7580*/  LDL.LU.64 R6, [R1+0x2440] ;  /* 0x0024400001067983 */ /* 0x000ea20000300a00 */
[----:B------:R-:W-:-:S02]  /*b7590*/  LOP3.LUT P6, RZ, R236, 0x8000000, RZ, 0xc0, !PT ;  /* 0x08000000ecff7812 */ /* 0x000fc400078cc0ff */
[----:B------:R-:W-:-:S11]  /*b75a0*/  LOP3.LUT R247, R247, 0xfffffffb, RZ, 0xc0, !PT ;  /* 0xfffffffbf7f77812 */ /* 0x000fd600078ec0ff */
[----:B------:R-:W-:Y:S02]  /*b75b0*/  @P6 LOP3.LUT R247, R247, 0x4, RZ, 0xfc, !PT ;  /* 0x00000004f7f76812 */ /* 0x000fe400078efcff */
[----:B------:R-:W-:Y:S02]  /*b75c0*/  LOP3.LUT P6, RZ, R236, 0x2000000, RZ, 0xc0, !PT ;  /* 0x02000000ecff7812 */ /* 0x000fe400078cc0ff */
[----:B------:R-:W-:-:S11]  /*b75d0*/  LOP3.LUT R247, R247, 0xfffffff7, RZ, 0xc0, !PT ;  /* 0xfffffff7f7f77812 */ /* 0x000fd600078ec0ff */
[----:B------:R-:W-:Y:S02]  /*b75e0*/  @P6 LOP3.LUT R247, R247, 0x8, RZ, 0xfc, !PT ;  /* 0x00000008f7f76812 */ /* 0x000fe400078efcff */
[C---:B------:R-:W-:Y:S02]  /*b75f0*/  LOP3.LUT P6, RZ, R236.reuse, 0x800000, RZ, 0xc0, !PT ;  /* 0x00800000ecff7812 */ /* 0x040fe400078cc0ff */
[----:B------:R-:W-:Y:S02]  /*b7600*/  LOP3.LUT R247, R247, 0xffffffef, RZ, 0xc0, !PT ;  /* 0xffffffeff7f77812 */ /* 0x000fe400078ec0ff */
[----:B------:R-:W-:Y:S02]  /*b7610*/  LOP3.LUT P3, RZ, R236, 0x20, RZ, 0xc0, !PT ;  /* 0x00000020ecff7812 */ /* 0x000fe4000786c0ff */
[----:B------:R-:W-:-:S07]  /*b7620*/  PRMT R212, R16, 0x7770, RZ ;  /* 0x0000777010d47816 */ /* 0x000fce00000000ff */
[----:B------:R-:W-:Y:S02]  /*b7630*/  @P6 LOP3.LUT R247, R247, 0x10, RZ, 0xfc, !PT ;  /* 0x00000010f7f76812 */ /* 0x000fe400078efcff */
[C---:B------:R-:W-:Y:S02]  /*b7640*/  LOP3.LUT P6, RZ, R236.reuse, 0x200000, RZ, 0xc0, !PT ;  /* 0x00200000ecff7812 */ /* 0x040fe400078cc0ff */
[----:B------:R-:W-:Y:S02]  /*b7650*/  LOP3.LUT R247, R247, 0xffffffdf, RZ, 0xc0, !PT ;  /* 0xffffffdff7f77812 */ /* 0x000fe400078ec0ff */
[----:B------:R-:W-:-:S09]  /*b7660*/  LOP3.LUT P2, RZ, R236, 0x80, RZ, 0xc0, !PT ;  /* 0x00000080ecff7812 */ /* 0x000fd2000784c0ff */
[----:B------:R-:W-:Y:S02]  /*b7670*/  @P6 LOP3.LUT R247, R247, 0x20, RZ, 0xfc, !PT ;  /* 0x00000020f7f76812 */ /* 0x000fe400078efcff */
[----:B------:R-:W-:Y:S02]  /*b7680*/  LOP3.LUT P6, RZ, R236, 0x80000, RZ, 0xc0, !PT ;  /* 0x00080000ecff7812 */ /* 0x000fe400078cc0ff */
[----:B------:R-:W-:-:S11]  /*b7690*/  LOP3.LUT R247, R247, 0xffffffbf, RZ, 0xc0, !PT ;  /* 0xffffffbff7f77812 */ /* 0x000fd600078ec0ff */
[----:B------:R-:W-:Y:S02]  /*b76a0*/  @P6 LOP3.LUT R247, R247, 0x40, RZ, 0xfc, !PT ;  /* 0x00000040f7f76812 */ /* 0x000fe400078efcff */
[C---:B------:R-:W-:Y:S02]  /*b76b0*/  LOP3.LUT P6, RZ, R236.reuse, 0x40000, RZ, 0xc0, !PT ;  /* 0x00040000ecff7812 */ /* 0x040fe400078cc0ff */
[----:B------:R-:W-:Y:S02]  /*b76c0*/  LOP3.LUT R247, R247, 0xffffff7f, RZ, 0xc0, !PT ;  /* 0xffffff7ff7f77812 */ /* 0x000fe400078ec0ff */
[----:B------:R-:W-:-:S09]  /*b76d0*/  LOP3.LUT P1, RZ, R236, 0x200, RZ, 0xc0, !PT ;  /* 0x00000200ecff7812 */ /* 0x000fd2000782c0ff */
        /* <DEDUP_REMOVED lines=8> */
[----:B------:R-:W-:Y:S01]  /*b7760*/  LOP3.LUT P6, RZ, R236, 0x1000, RZ, 0xc0, !PT ;  /* 0x00001000ecff7812 */ /* 0x000fe200078cc0ff */
[----:B---3--:R0:W-:Y:S04]  /*b7770*/  @P3 STG.E.U8 desc[UR10][R240.64], R212 ;  /* 0x000000d4f0003986 */ /* 0x0081e8000c10110a */
[----:B0-----:R-:W3:Y:S01]  /*b7780*/  LDL.LU.64 R240, [R1+0x2438] ;  /* 0x0024380001f07983 */ /* 0x001ee20000300a00 */
[----:B------:R-:W-:-:S05]  /*b7790*/  PRMT R212, R16, 0x7771, RZ ;  /* 0x0000777110d47816 */ /* 0x000fca00000000ff */
[----:B----4-:R0:W-:Y:S04]  /*b77a0*/  @P2 STG.E.U8 desc[UR10][R10.64], R212 ;  /* 0x000000d40a002986 */ /* 0x0101e8000c10110a */
[----:B0-----:R-:W4:Y:S04]  /*b77b0*/  LDL.LU.64 R10, [R1+0x2430] ;  /* 0x00243000010a7983 */ /* 0x001f280000300a00 */
[----:B------:R-:W4:Y:S01]  /*b77c0*/  LDL.LU.64 R4, [R1+0x2428] ;  /* 0x0024280001047983 */ /* 0x000f220000300a00 */
[----:B------:R-:W-:-:S05]  /*b77d0*/  PRMT R212, R16, 0x7772, RZ ;  /* 0x0000777210d47816 */ /* 0x000fca00000000ff */
[----:B--2---:R0:W-:Y:S04]  /*b77e0*/  @P1 STG.E.U8 desc[UR10][R220.64], R212 ;  /* 0x000000d4dc001986 */ /* 0x0041e8000c10110a */
[----:B0-----:R-:W2:Y:S04]  /*b77f0*/  LDL.LU.64 R212, [R1+0x2420] ;  /* 0x0024200001d47983 */ /* 0x001ea80000300a00 */
[----:B------:R-:W2:Y:S01]  /*b7800*/  LDL.LU.64 R214, [R1+0x2418] ;  /* 0x0024180001d67983 */ /* 0x000ea20000300a00 */
[----:B------:R-:W-:-:S03]  /*b7810*/  PRMT R16, R16, 0x7773, RZ ;  /* 0x0000777310107816 */ /* 0x000fc600000000ff */
[----:B------:R-:W2:Y:S04]  /*b7820*/  LDL.LU.64 R216, [R1+0x2410] ;  /* 0x0024100001d87983 */ /* 0x000ea80000300a00 */
[----:B------:R0:W-:Y:S04]  /*b7830*/  @P0 STG.E.U8 desc[UR10][R222.64], R16 ;  /* 0x00000010de000986 */ /* 0x0001e8000c10110a */
[----:B------:R-:W2:Y:S04]  /*b7840*/  LDL.LU.64 R218, [R1+0x2408] ;  /* 0x0024080001da7983 */ /* 0x000ea80000300a00 */
[----:B------:R-:W2:Y:S01]  /*b7850*/  LDL.LU.64 R220, [R1+0x2400] ;  /* 0x0024000001dc7983 */ /* 0x000ea20000300a00 */
[----:B0-----:R-:W-:-:S03]  /*b7860*/  PRMT R16, R17, 0x7770, RZ ;  /* 0x0000777011107816 */ /* 0x001fc600000000ff */
[----:B------:R-:W2:Y:S04]  /*b7870*/  LDL.LU.64 R222, [R1+0x23f8] ;  /* 0x0023f80001de7983 */ /* 0x000ea80000300a00 */
[----:B------:R0:W-:Y:S01]  /*b7880*/  @P6 STG.E.U8 desc[UR10][R224.64], R16 ;  /* 0x00000010e0006986 */ /* 0x0001e2000c10110a */
[----:B------:R-:W-:Y:S02]  /*b7890*/  LOP3.LUT P6, RZ, R247, 0x200, RZ, 0xc0, !PT ;  /* 0x00000200f7ff7812 */ /* 0x000fe400078cc0ff */
[----:B0-----:R-:W-:Y:S01]  /*b78a0*/  PRMT R16, R17, 0x7771, RZ ;  /* 0x0000777111107816 */ /* 0x001fe200000000ff */
[----:B------:R-:W2:Y:S10]  /*b78b0*/  LDL.LU.64 R224, [R1+0x23f0] ;  /* 0x0023f00001e07983 */ /* 0x000eb40000300a00 */
[----:B------:R0:W-:Y:S01]  /*b78c0*/  @P6 STG.E.U8 desc[UR10][R226.64], R16 ;  /* 0x00000010e2006986 */ /* 0x0001e2000c10110a */
[----:B------:R-:W-:-:S03]  /*b78d0*/  LOP3.LUT P6, RZ, R247, 0x100, RZ, 0xc0, !PT ;  /* 0x00000100f7ff7812 */ /* 0x000fc600078cc0ff */
[----:B0-----:R-:W2:Y:S01]  /*b78e0*/  LDL.LU.64 R226, [R1+0x23e8] ;  /* 0x0023e80001e27983 */ /* 0x001ea20000300a00 */
[----:B------:R-:W-:-:S09]  /*b78f0*/  PRMT R16, R17, 0x7772, RZ ;  /* 0x0000777211107816 */ /* 0x000fd200000000ff */
[----:B------:R0:W-:Y:S04]  /*b7900*/  @P6 STG.E.U8 desc[UR10][R6.64], R16 ;  /* 0x0000001006006986 */ /* 0x0001e8000c10110a */
[----:B0-----:R-:W2:Y:S01]  /*b7910*/  LDL.LU.64 R6, [R1+0x23e0] ;  /* 0x0023e00001067983 */ /* 0x001ea20000300a00 */
[----:B------:R-:W-:Y:S02]  /*b7920*/  LOP3.LUT P6, RZ, R247, 0x80, RZ, 0xc0, !PT ;  /* 0x00000080f7ff7812 */ /* 0x000fe400078cc0ff */
[----:B------:R-:W-:Y:S02]  /*b7930*/  PRMT R17, R17, 0x7773, RZ ;  /* 0x0000777311117816 */ /* 0x000fe400000000ff */
[----:B------:R-:W-:Y:S02]  /*b7940*/  PRMT R16, R18, 0x7770, RZ ;  /* 0x0000777012107816 */ /* 0x000fe400000000ff */
[----:B------:R-:W-:-:S02]  /*b7950*/  LOP3.LUT P5, RZ, R236, 0x20000000, RZ, 0xc0, !PT ;  /* 0x20000000ecff7812 */ /* 0x000fc400078ac0ff */
[----:B------:R-:W-:Y:S02]  /*b7960*/  LOP3.LUT P4, RZ, R236, 0x80000000, RZ, 0xc0, !PT ;  /* 0x80000000ecff7812 */ /* 0x000fe4000788c0ff */
[C---:B------:R-:W-:Y:S02]  /*b7970*/  LOP3.LUT P3, RZ, R15.reuse, 0x2, RZ, 0xc0, !PT ;  /* 0x000000020fff7812 */ /* 0x040fe4000786c0ff */
[C---:B------:R-:W-:Y:S02]  /*b7980*/  LOP3.LUT P2, RZ, R15.reuse, 0x4, RZ, 0xc0, !PT ;  /* 0x000000040fff7812 */ /* 0x040fe4000784c0ff */
[C---:B------:R-:W-:Y:S02]  /*b7990*/  LOP3.LUT P1, RZ, R15.reuse, 0x10, RZ, 0xc0, !PT ;  /* 0x000000100fff7812 */ /* 0x040fe4000782c0ff */
[----:B------:R-:W-:Y:S01]  /*b79a0*/  LOP3.LUT P0, RZ, R15, 0x20, RZ, 0xc0, !PT ;  /* 0x000000200fff7812 */ /* 0x000fe2000780c0ff */
[----:B---3--:R0:W-:Y:S01]  /*b79b0*/  @P6 STG.E.U8 desc[UR10][R240.64], R17 ;  /* 0x00000011f0006986 */ /* 0x0081e2000c10110a */
[----:B------:R-:W-:-:S03]  /*b79c0*/  LOP3.LUT P6, RZ, R247, 0x40, RZ, 0xc0, !PT ;  /* 0x00000040f7ff7812 */ /* 0x000fc600078cc0ff */
[----:B0-----:R-:W3:Y:S10]  /*b79d0*/  LDL.LU.64 R240, [R1+0x2b50] ;  /* 0x002b500001f07983 */ /* 0x001ef40000300a00 */
[----:B----4-:R0:W-:Y:S01]  /*b79e0*/  @P6 STG.E.U8 desc[UR10][R10.64], R16 ;  /* 0x000000100a006986 */ /* 0x0101e2000c10110a */
[----:B------:R-:W-:-:S02]  /*b79f0*/  LOP3.LUT P6, RZ, R247, 0x20, RZ, 0xc0, !PT ;  /* 0x00000020f7ff7812 */ /* 0x000fc400078cc0ff */
[----:B0-----:R-:W-:Y:S01]  /*b7a00*/  PRMT R16, R18, 0x7771, RZ ;  /* 0x0000777112107816 */ /* 0x001fe200000000ff */
[----:B------:R-:W4:Y:S10]  /*b7a10*/  LDL.LU.64 R10, [R1+0x2b48] ;  /* 0x002b4800010a7983 */ /* 0x000f340000300a00 */
[----:B------:R0:W-:Y:S01]  /*b7a20*/  @P6 STG.E.U8 desc[UR10][R4.64], R16 ;  /* 0x0000001004006986 */ /* 0x0001e2000c10110a */
[----:B------:R-:W-:-:S02]  /*b7a30*/  LOP3.LUT P6, RZ, R247, 0x10, RZ, 0xc0, !PT ;  /* 0x00000010f7ff7812 */ /* 0x000fc400078cc0ff */
[----:B0-----:R-:W-:Y:S01]  /*b7a40*/  PRMT R16, R18, 0x7772, RZ ;  /* 0x0000777212107816 */ /* 0x001fe200000000ff */
[----:B------:R-:W4:Y:S10]  /*b7a50*/  LDL.LU.64 R4, [R1+0x2b40] ;  /* 0x002b400001047983 */ /* 0x000f340000300a00 */
[----:B--2---:R0:W-:Y:S01]  /*b7a60*/  @P6 STG.E.U8 desc[UR10][R212.64], R16 ;  /* 0x00000010d4006986 */ /* 0x0041e2000c10110a */
[----:B------:R-:W-:-:S02]  /*b7a70*/  LOP3.LUT P6, RZ, R247, 0x8, RZ, 0xc0, !PT ;  /* 0x00000008f7ff7812 */ /* 0x000fc400078cc0ff */
[----:B------:R-:W-:-:S11]  /*b7a80*/  PRMT R18, R18, 0x7773, RZ ;  /* 0x0000777312127816 */ /* 0x000fd600000000ff */
[----:B------:R-:W-:Y:S01]  /*b7a90*/  @P6 STG.E.U8 desc[UR10][R214.64], R18 ;  /* 0x00000012d6006986 */ /* 0x000fe2000c10110a */
[----:B------:R-:W-:Y:S02]  /*b7aa0*/  LOP3.LUT P6, RZ, R247, 0x4, RZ, 0xc0, !PT ;  /* 0x00000004f7ff7812 */ /* 0x000fe400078cc0ff */
[----:B0-----:R-:W-:-:S11]  /*b7ab0*/  PRMT R16, R19, 0x7770, RZ ;  /* 0x0000777013107816 */ /* 0x001fd600000000ff */
        /* <DEDUP_REMOVED lines=37> */
[----:B0-----:R-:W2:Y:S06]  /*b7d10*/  LDL.LU.64 R6, [R1+0x23a0] ;  /* 0x0023a00001067983 */ /* 0x001eac0000300a00 */
[----:B------:R-:W-:-:S02]  /*b7d20*/  @P6 LOP3.LUT R246, R246, 0x40000000, RZ, 0xfc, !PT ;  /* 0x40000000f6f66812 */ /* 0x000fc400078efcff */
[----:B------:R-:W-:Y:S01]  /*b7d30*/  LOP3.LUT P6, RZ, R15, 0x200000, RZ, 0xc0, !PT ;  /* 0x002000000fff7812 */ /* 0x000fe200078cc0ff */
[----:B------:R-:W2:Y:S01]  /*b7d40*/  LDL.LU.64 R18, [R1+0x2388] ;  /* 0x0023880001127983 */ /* 0x000ea20000300a00 */
[----:B------:R-:W-:Y:S02]  /*b7d50*/  LOP3.LUT R246, R246, 0x7fffffff, RZ, 0xc0, !PT ;  /* 0x7ffffffff6f67812 */ /* 0x000fe400078ec0ff */
[----:B------:R-:W-:Y:S01]  /*b7d60*/  LOP3.LUT R247, R247, 0xfffffffe, RZ, 0xc0, !PT ;  /* 0xfffffffef7f77812 */ /* 0x000fe200078ec0ff */
[----:B------:R-:W2:Y:S01]  /*b7d70*/  LDL.LU.64 R212, [R1+0x2380] ;  /* 0x0023800001d47983 */ /* 0x000ea20000300a00 */
[C---:B------:R-:W-:Y:S02]  /*b7d80*/  LOP3.LUT P2, RZ, R15.reuse, 0x200, RZ, 0xc0, !PT ;  /* 0x000002000fff7812 */ /* 0x040fe4000784c0ff */
[----:B------:R-:W-:Y:S01]  /*b7d90*/  LOP3.LUT P1, RZ, R15, 0x800, RZ, 0xc0, !PT ;  /* 0x000008000fff7812 */ /* 0x000fe2000782c0ff */
[----:B------:R-:W2:Y:S04]  /*b7da0*/  LDL.LU.64 R214, [R1+0x2378] ;  /* 0x0023780001d67983 */ /* 0x000ea80000300a00 */
[----:B------:R-:W-:-:S02]  /*b7db0*/  @P6 LOP3.LUT R246, R246, 0x80000000, RZ, 0xfc, !PT ;  /* 0x80000000f6f66812 */ /* 0x000fc400078efcff */
[----:B------:R-:W-:Y:S02]  /*b7dc0*/  LOP3.LUT P6, RZ, R15, 0x80000, RZ, 0xc0, !PT ;  /* 0x000800000fff7812 */ /* 0x000fe400078cc0ff */
[----:B------:R-:W-:-:S11]  /*b7dd0*/  PRMT R16, R21, 0x7770, RZ ;  /* 0x0000777015107816 */ /* 0x000fd600000000ff */
[----:B------:R-:W-:Y:S02]  /*b7de0*/  @P6 LOP3.LUT R247, R247, 0x1, RZ, 0xfc, !PT ;  /* 0x00000001f7f76812 */ /* 0x000fe400078efcff */
[----:B------:R-:W-:Y:S02]  /*b7df0*/  LOP3.LUT P6, RZ, R15, 0x20000, RZ, 0xc0, !PT ;  /* 0x000200000fff7812 */ /* 0x000fe400078cc0ff */
[----:B------:R-:W-:Y:S01]  /*b7e00*/  LOP3.LUT R247, R247, 0xfffffffd, RZ, 0xc0, !PT ;  /* 0xfffffffdf7f77812 */ /* 0x000fe200078ec0ff */
[----:B---3--:R0:W-:Y:S01]  /*b7e10*/  @P2 STG.E.U8 desc[UR10][R216.64], R16 ;  /* 0x00000010d8002986 */ /* 0x0081e2000c10110a */
[----:B------:R-:W-:-:S09]  /*b7e20*/  LOP3.LUT P0, RZ, R15, 0x2000, RZ, 0xc0, !PT ;  /* 0x000020000fff7812 */ /* 0x000fd2000780c0ff */
[----:B------:R-:W-:Y:S02]  /*b7e30*/  @P6 LOP3.LUT R247, R247, 0x2, RZ, 0xfc, !PT ;  /* 0x00000002f7f76812 */ /* 0x000fe400078efcff */
[----:B------:R-:W-:Y:S02]  /*b7e40*/  LOP3.LUT P6, RZ, R15, 0x8000, RZ, 0xc0, !PT ;  /* 0x000080000fff7812 */ /* 0x000fe400078cc0ff */
[----:B0-----:R-:W-:-:S05]  /*b7e50*/  PRMT R16, R21, 0x7771, RZ ;  /* 0x0000777115107816 */ /* 0x001fca00000000ff */
[----:B----4-:R0:W-:Y:S02]  /*b7e60*/  @P1 STG.E.U8 desc[UR10][R218.64], R16 ;  /* 0x00000010da001986 */ /* 0x0101e4000c10110a */
[C---:B0-----:R-:W-:Y:S02]  /*b7e70*/  PRMT R16, R21.reuse, 0x7772, RZ ;  /* 0x0000777215107816 */ /* 0x041fe400000000ff */
[----:B------:R-:W-:-:S03]  /*b7e80*/  PRMT R21, R21, 0x7773, RZ ;  /* 0x0000777315157816 */ /* 0x000fc600000000ff */
[----:B------:R0:W-:Y:S04]  /*b7e90*/  @P0 STG.E.U8 desc[UR10][R220.64], R16 ;  /* 0x00000010dc000986 */ /* 0x0001e8000c10110a */
[----:B------:R1:W-:Y:S01]  /*b7ea0*/  @P6 STG.E.U8 desc[UR10][R222.64], R21 ;  /* 0x00000015de006986 */ /* 0x0003e2000c10110a */
[C---:B------:R-:W-:Y:S02]  /*b7eb0*/  LOP3.LUT P6, RZ, R247.reuse, 0x2, RZ, 0xc0, !PT ;  /* 0x00000002f7ff7812 */ /* 0x040fe400078cc0ff */
[----:B0-----:R-:W-:Y:S01]  /*b7ec0*/  PRMT R16, R22, 0x7770, RZ ;  /* 0x0000777016107816 */ /* 0x001fe200000000ff */
[----:B-1----:R-:W3:Y:S10]  /*b7ed0*/  LDL.LU.64 R20, [R1+0x2390] ;  /* 0x0023900001147983 */ /* 0x002ef40000300a00 */
[----:B------:R0:W-:Y:S01]  /*b7ee0*/  @P6 STG.E.U8 desc[UR10][R224.64], R16 ;  /* 0x00000010e0006986 */ /* 0x0001e2000c10110a */
[----:B------:R-:W-:-:S03]  /*b7ef0*/  LOP3.LUT P6, RZ, R247, 0x1, RZ, 0xc0, !PT ;  /* 0x00000001f7ff7812 */ /* 0x000fc600078cc0ff */
[----:B------:R-:W4:Y:S04]  /*b7f00*/  LDL.LU.64 R216, [R1+0x2370] ;  /* 0x0023700001d87983 */ /* 0x000f280000300a00 */
[----:B------:R-:W4:Y:S01]  /*b7f10*/  LDL.LU.64 R218, [R1+0x2368] ;  /* 0x0023680001da7983 */ /* 0x000f220000300a00 */
[----:B0-----:R-:W-:-:S03]  /*b7f20*/  PRMT R16, R22, 0x7771, RZ ;  /* 0x0000777116107816 */ /* 0x001fc600000000ff */
[----:B------:R-:W4:Y:S04]  /*b7f30*/  LDL.LU.64 R220, [R1+0x2360] ;  /* 0x0023600001dc7983 */ /* 0x000f280000300a00 */
[----:B------:R0:W-:Y:S01]  /*b7f40*/  @P6 STG.E.U8 desc[UR10][R226.64], R16 ;  /* 0x00000010e2006986 */ /* 0x0001e2000c10110a */
[----:B------:R-:W-:-:S03]  /*b7f50*/  LOP3.LUT P6, RZ, R246, 0x80000000, RZ, 0xc0, !PT ;  /* 0x80000000f6ff7812 */ /* 0x000fc600078cc0ff */
[----:B------:R-:W4:Y:S04]  /*b7f60*/  LDL.LU.64 R222, [R1+0x2358] ;  /* 0x0023580001de7983 */ /* 0x000f280000300a00 */
[----:B------:R-:W4:Y:S01]  /*b7f70*/  LDL.LU.64 R224, [R1+0x2350] ;  /* 0x0023500001e07983 */ /* 0x000f220000300a00 */
[----:B0-----:R-:W-:-:S03]  /*b7f80*/  PRMT R16, R22, 0x7772, RZ ;  /* 0x0000777216107816 */ /* 0x001fc600000000ff */
[----:B------:R-:W4:Y:S04]  /*b7f90*/  LDL.LU.64 R226, [R1+0x2348] ;  /* 0x0023480001e27983 */ /* 0x000f280000300a00 */
[----:B--2---:R0:W-:Y:S04]  /*b7fa0*/  @P6 STG.E.U8 desc[UR10][R6.64], R16 ;  /* 0x0000001006006986 */ /* 0x0041e8000c10110a */
[----:B0-----:R-:W2:Y:S04]  /*b7fb0*/  LDL.LU.64 R6, [R1+0x2b38] ;  /* 0x002b380001067983 */ /* 0x001ea80000300a00 */
[----:B------:R-:W3:Y:S01]  /*b7fc0*/  LDL.LU.64 R16, [R1+0x2398] ;  /* 0x0023980001107983 */ /* 0x000ee20000300a00 */
[----:B------:R-:W-:-:S02]  /*b7fd0*/  LOP3.LUT P6, RZ, R246, 0x40000000, RZ, 0xc0, !PT ;  /* 0x40000000f6ff7812 */ /* 0x000fc400078cc0ff */
[----:B------:R-:W-:Y:S02]  /*b7fe0*/  PRMT R22, R22, 0x7773, RZ ;  /* 0x0000777316167816 */ /* 0x000fe400000000ff */
[----:B------:R-:W-:Y:S02]  /*b7ff0*/  LOP3.LUT P5, RZ, R15, 0x80000000, RZ, 0xc0, !PT ;  /* 0x800000000fff7812 */ /* 0x000fe400078ac0ff */
[C---:B------:R-:W-:Y:S02]  /*b8000*/  LOP3.LUT P4, RZ, R14.reuse, 0x2, RZ, 0xc0, !PT ;  /* 0x000000020eff7812 */ /* 0x040fe4000788c0ff */
[C---:B------:R-:W-:Y:S02]  /*b8010*/  LOP3.LUT P3, RZ, R14.reuse, 0x8, RZ, 0xc0, !PT ;  /* 0x000000080eff7812 */ /* 0x040fe4000786c0ff */
[C---:B------:R-:W-:Y:S02]  /*b8020*/  LOP3.LUT P2, RZ, R14.reuse, 0x20, RZ, 0xc0, !PT ;  /* 0x000000200eff7812 */ /* 0x040fe4000784c0ff */
[----:B------:R-:W-:-:S02]  /*b8030*/  LOP3.LUT P1, RZ, R14, 0x40, RZ, 0xc0, !PT ;  /* 0x000000400eff7812 */ /* 0x000fc4000782c0ff */
[----:B------:R-:W-:Y:S01]  /*b8040*/  LOP3.LUT P0, RZ, R14, 0x80, RZ, 0xc0, !PT ;  /* 0x000000800eff7812 */ /* 0x000fe2000780c0ff */
[----:B---3--:R0:W-:Y:S01]  /*b8050*/  @P6 STG.E.U8 desc[UR10][R16.64], R22 ;  /* 0x0000001610006986 */ /* 0x0081e2000c10110a */
[----:B------:R-:W-:Y:S02]  /*b8060*/  LOP3.LUT P6, RZ, R246, 0x20000000, RZ, 0xc0, !PT ;  /* 0x20000000f6ff7812 */ /* 0x000fe400078cc0ff */
[----:B0-----:R-:W-:-:S11]  /*b8070*/  PRMT R16, R23, 0x7770, RZ ;  /* 0x0000777017107816 */ /* 0x001fd600000000ff */
[----:B------:R0:W-:Y:S01]  /*b8080*/  @P6 STG.E.U8 desc[UR10][R20.64], R16 ;  /* 0x0000001014006986 */ /* 0x0001e2000c10110a */
[----:B------:R-:W-:Y:S02]  /*b8090*/  LOP3.LUT P6, RZ, R246, 0x10000000, RZ, 0xc0, !PT ;  /* 0x10000000f6ff7812 */ /* 0x000fe400078cc0ff */
[----:B0-----:R-:W-:-:S11]  /*b80a0*/  PRMT R16, R23, 0x7771, RZ ;  /* 0x0000777117107816 */ /* 0x001fd600000000ff */
[----:B------:R0:W-:Y:S01]  /*b80b0*/  @P6 STG.E.U8 desc[UR10][R18.64], R16 ;  /* 0x0000001012006986 */ /* 0x0001e2000c10110a */
[----:B------:R-:W-:Y:S02]  /*b80c0*/  LOP3.LUT P6, RZ, R246, 0x8000000, RZ, 0xc0, !PT ;  /* 0x08000000f6ff7812 */ /* 0x000fe400078cc0ff */
[----:B0-----:R-:W-:-:S11]  /*b80d0*/  PRMT R16, R23, 0x7772, RZ ;  /* 0x0000777217107816 */ /* 0x001fd600000000ff */
[----:B------:R0:W-:Y:S01]  /*b80e0*/  @P6 STG.E.U8 desc[UR10][R212.64], R16 ;  /* 0x00000010d4006986 */ /* 0x0001e2000c10110a */
[----:B------:R-:W-:Y:S02]  /*b80f0*/  LOP3.LUT P6, RZ, R246, 0x4000000, RZ, 0xc0, !PT ;  /* 0x04000000f6ff7812 */ /* 0x000fe400078cc0ff */
[----:B------:R-:W-:Y:S02]  /*b8100*/  PRMT R23, R23, 0x7773, RZ ;  /* 0x0000777317177816 */ /* 0x000fe400000000ff */
[----:B0-----:R-:W-:-:S09]  /*b8110*/  PRMT R16, R24, 0x7770, RZ ;  /* 0x0000777018107816 */ /* 0x001fd200000000ff */
[----:B------:R-:W-:Y:S04]  /*b8120*/  @P6 STG.E.U8 desc[UR10][R214.64], R23 ;  /* 0x00000017d6006986 */ /* 0x000fe8000c10110a */
[----:B----4-:R0:W-:Y:S02]  /*b8130*/  @P5 STG.E.U8 desc[UR10][R216.64], R16 ;  /* 0x00000010d8005986 */ /* 0x0101e4000c10110a */
        /* <DEDUP_REMOVED lines=10> */
[----:B0-----:R-:W3:Y:S04]  /*b81e0*/  LDL.LU.64 R226, [R1+0x2340] ;  /* 0x0023400001e27983 */ /* 0x001ee80000300a00 */
[----:B------:R-:W4:Y:S04]  /*b81f0*/  LDL.LU.64 R216, [R1+0x2338] ;  /* 0x0023380001d87983 */ /* 0x000f280000300a00 */
[----:B------:R-:W2:Y:S04]  /*b8200*/  LDL.LU.64 R218, [R1+0x2330] ;  /* 0x0023300001da7983 */ /* 0x000ea80000300a00 */
[----:B------:R-:W2:Y:S04]  /*b8210*/  LDL.LU.64 R220, [R1+0x2328] ;  /* 0x0023280001dc7983 */ /* 0x000ea80000300a00 */
[----:B------:R-:W2:Y:S01]  /*b8220*/  LDL.LU.64 R222, [R1+0x2320] ;  /* 0x0023200001de7983 */ /* 0x000ea20000300a00 */
[----:B------:R-:W-:-:S03]  /*b8230*/  LOP3.LUT P3, RZ, R14, 0x100, RZ, 0xc0, !PT ;  /* 0x000001000eff7812 */ /* 0x000fc6000786c0ff */
[----:B------:R-:W2:Y:S01]  /*b8240*/  LDL.LU.64 R224, [R1+0x2318] ;  /* 0x0023180001e07983 */ /* 0x000ea20000300a00 */
        /* <DEDUP_REMOVED lines=9> */
[----:B------:R-:W-:-:S09]  /*b82e0*/  LOP3.LUT P2, RZ, R14, 0x200, RZ, 0xc0, !PT ;  /* 0x000002000eff7812 */ /* 0x000fd2000784c0ff */
[----:B------:R-:W-:Y:S02]  /*b82f0*/  @P6 LOP3.LUT R246, R246, 0x100000, RZ, 0xfc, !PT ;  /* 0x00100000f6f66812 */ /* 0x000fe400078efcff */
[----:B------:R-:W-:Y:S02]  /*b8300*/  LOP3.LUT P6, RZ, R14, 0x20000, RZ, 0xc0, !PT ;  /* 0x000200000eff7812 */ /* 0x000fe400078cc0ff */
[----:B------:R-:W-:Y:S02]  /*b8310*/  LOP3.LUT R246, R246, 0xffdfffff, RZ, 0xc0, !PT ;  /* 0xffdffffff6f67812 */ /* 0x000fe400078ec0ff */
[----:B------:R-:W-:-:S09]  /*b8320*/  PRMT R25, R25, 0x7773, RZ ;  /* 0x0000777319197816 */ /* 0x000fd200000000ff */
[----:B------:R-:W-:Y:S02]  /*b8330*/  @P6 LOP3.LUT R246, R246, 0x200000, RZ, 0xfc, !PT ;  /* 0x00200000f6f66812 */ /* 0x000fe400078efcff */
[----:B------:R-:W-:Y:S02]  /*b8340*/  LOP3.LUT P6, RZ, R14, 0x10000, RZ, 0xc0, !PT ;  /* 0x000100000eff7812 */ /* 0x000fe400078cc0ff */
[----:B------:R-:W-:Y:S01]  /*b8350*/  LOP3.LUT R246, R246, 0xffbfffff, RZ, 0xc0, !PT ;  /* 0xffbffffff6f67812 */ /* 0x000fe200078ec0ff */
[----:B---3--:R0:W-:Y:S04]  /*b8360*/  @P3 STG.E.U8 desc[UR10][R226.64], R16 ;  /* 0x00000010e2003986 */ /* 0x0081e8000c10110a */
[----:B0-----:R-:W3:Y:S04]  /*b8370*/  LDL.LU.64 R226, [R1+0x2310] ;  /* 0x0023100001e27983 */ /* 0x001ee80000300a00 */
[----:B----4-:R0:W-:Y:S02]  /*b8380*/  @P2 STG.E.U8 desc[UR10][R216.64], R25 ;  /* 0x00000019d8002986 */ /* 0x0101e4000c10110a */
[----:B------:R-:W-:-:S02]  /*b8390*/  @P6 LOP3.LUT R246, R246, 0x400000, RZ, 0xfc, !PT ;  /* 0x00400000f6f66812 */ /* 0x000fc400078efcff */
[----:B0-----:R-:W4:Y:S01]  /*b83a0*/  LDL.LU.64 R24, [R1+0x2308] ;  /* 0x0023080001187983 */ /* 0x001f220000300a00 */
[----:B------:R-:W-:-:S03]  /*b83b0*/  LOP3.LUT P6, RZ, R14, 0x8000, RZ, 0xc0, !PT ;  /* 0x000080000eff7812 */ /* 0x000fc600078cc0ff */
[----:B------:R-:W4:Y:S01]  /*b83c0*/  LDL.LU.64 R22, [R1+0x2300] ;  /* 0x0023000001167983 */ /* 0x000f220000300a00 */
[----:B------:R-:W-:-:S03]  /*b83d0*/  LOP3.LUT R246, R246, 0xff7fffff, RZ, 0xc0, !PT ;  /* 0xff7ffffff6f67812 */ /* 0x000fc600078ec0ff */
[----:B------:R-:W4:Y:S01]  /*b83e0*/  LDL.LU.64 R20, [R1+0x22f8] ;  /* 0x0022f80001147983 */ /* 0x000f220000300a00 */
[----:B------:R-:W-:-:S03]  /*b83f0*/  LOP3.LUT P1, RZ, R14, 0x400, RZ, 0xc0, !PT ;  /* 0x000004000eff7812 */ /* 0x000fc6000782c0ff */
[----:B------:R-:W4:Y:S02]  /*b8400*/  LDL.LU.64 R18, [R1+0x22f0] ;  /* 0x0022f00001127983 */ /* 0x000f240000300a00 */
[----:B------:R-:W-:Y:S02]  /*b8410*/  @P6 LOP3.LUT R246, R246, 0x800000, RZ, 0xfc, !PT ;  /* 0x00800000f6f66812 */ /* 0x000fe400078efcff */
[----:B------:R-:W-:Y:S01]  /*b8420*/  LOP3.LUT P6, RZ, R14, 0x4000, RZ, 0xc0, !PT ;  /* 0x000040000eff7812 */ /* 0x000fe200078cc0ff */
[----:B------:R-:W4:Y:S01]  /*b8430*/  LDL.LU.64 R212, [R1+0x22e8] ;  /* 0x0022e80001d47983 */ /* 0x000f220000300a00 */
[----:B------:R-:W-:Y:S02]  /*b8440*/  LOP3.LUT R246, R246, 0xfeffffff, RZ, 0xc0, !PT ;  /* 0xfefffffff6f67812 */ /* 0x000fe400078ec0ff */
[----:B------:R-:W-:Y:S01]  /*b8450*/  LOP3.LUT P0, RZ, R14, 0x800, RZ, 0xc0, !PT ;  /* 0x000008000eff7812 */ /* 0x000fe2000780c0ff */
[----:B------:R-:W4:Y:S01]  /*b8460*/  LDL.LU.64 R214, [R1+0x22e0] ;  /* 0x0022e00001d67983 */ /* 0x000f220000300a00 */
[----:B------:R-:W-:-:S03]  /*b8470*/  PRMT R16, R26, 0x7770, RZ ;  /* 0x000077701a107816 */ /* 0x000fc600000000ff */
[----:B------:R-:W4:Y:S04]  /*b8480*/  LDL.LU.64 R216, [R1+0x22d8] ;  /* 0x0022d80001d87983 */ /* 0x000f280000300a00 */
[----:B------:R-:W-:Y:S02]  /*b8490*/  @P6 LOP3.LUT R246, R246, 0x1000000, RZ, 0xfc, !PT ;  /* 0x01000000f6f66812 */ /* 0x000fe400078efcff */
[----:B------:R-:W-:Y:S02]  /*b84a0*/  LOP3.LUT P6, RZ, R14, 0x2000, RZ, 0xc0, !PT ;  /* 0x000020000eff7812 */ /* 0x000fe400078cc0ff */
[----:B------:R-:W-:Y:S01]  /*b84b0*/  LOP3.LUT R246, R246, 0xfdffffff, RZ, 0xc0, !PT ;  /* 0xfdfffffff6f67812 */ /* 0x000fe200078ec0ff */
[----:B--2---:R0:W-:Y:S10]  /*b84c0*/  @P1 STG.E.U8 desc[UR10][R218.64], R16 ;  /* 0x00000010da001986 */ /* 0x0041f4000c10110a */
[----:B------:R-:W-:-:S02]  /*b84d0*/  @P6 LOP3.LUT R246, R246, 0x2000000, RZ, 0xfc, !PT ;  /* 0x02000000f6f66812 */ /* 0x000fc400078efcff */
[----:B------:R-:W-:Y:S01]  /*b84e0*/  LOP3.LUT P6, RZ, R14, 0x1000, RZ, 0xc0, !PT ;  /* 0x000010000eff7812 */ /* 0x000fe200078cc0ff */
[----:B0-----:R-:W2:Y:S01]  /*b84f0*/  LDL.LU.64 R218, [R1+0x22d0] ;  /* 0x0022d00001da7983 */ /* 0x001ea20000300a00 */
[----:B------:R-:W-:-:S05]  /*b8500*/  PRMT R16, R26, 0x7771, RZ ;  /* 0x000077711a107816 */ /* 0x000fca00000000ff */
[----:B------:R0:W-:Y:S02]  /*b8510*/  @P0 STG.E.U8 desc[UR10][R220.64], R16 ;  /* 0x00000010dc000986 */ /* 0x0001e4000c10110a */
[----:B0-----:R-:W-:Y:S02]  /*b8520*/  PRMT R16, R26, 0x7772, RZ ;  /* 0x000077721a107816 */ /* 0x001fe400000000ff */
[----:B------:R-:W2:Y:S04]  /*b8530*/  LDL.LU.64 R220, [R1+0x22c8] ;  /* 0x0022c80001dc7983 */ /* 0x000ea80000300a00 */
[----:B------:R0:W-:Y:S01]  /*b8540*/  @P6 STG.E.U8 desc[UR10][R222.64], R16 ;  /* 0x00000010de006986 */ /* 0x0001e2000c10110a */
[----:B------:R-:W-:Y:S02]  /*b8550*/  LOP3.LUT P6, RZ, R246, 0x2000000, RZ, 0xc0, !PT ;  /* 0x02000000f6ff7812 */ /* 0x000fe400078cc0ff */
[----:B------:R-:W-:Y:S01]  /*b8560*/  PRMT R26, R26, 0x7773, RZ ;  /* 0x000077731a1a7816 */ /* 0x000fe200000000ff */
[----:B0-----:R-:W2:Y:S10]  /*b8570*/  LDL.LU.64 R222, [R1+0x22c0] ;  /* 0x0022c00001de7983 */ /* 0x001eb40000300a00 */
[----:B------:R0:W-:Y:S01]  /*b8580*/  @P6 STG.E.U8 desc[UR10][R224.64], R26 ;  /* 0x0000001ae0006986 */ /* 0x0001e2000c10110a */
[----:B------:R-:W-:-:S02]  /*b8590*/  LOP3.LUT P6, RZ, R246, 0x1000000, RZ, 0xc0, !PT ;  /* 0x01000000f6ff7812 */ /* 0x000fc400078cc0ff */
[----:B------:R-:W-:Y:S01]  /*b85a0*/  PRMT R16, R27, 0x7770, RZ ;  /* 0x000077701b107816 */ /* 0x000fe200000000ff */
[----:B0-----:R-:W2:Y:S10]  /*b85b0*/  LDL.LU.64 R224, [R1+0x22b8] ;  /* 0x0022b80001e07983 */ /* 0x001eb40000300a00 */
[----:B---3--:R0:W-:Y:S04]  /*b85c0*/  @P6 STG.E.U8 desc[UR10][R226.64], R16 ;  /* 0x00000010e2006986 */ /* 0x0081e8000c10110a */
[----:B0-----:R-:W3:Y:S01]  /*b85d0*/  LDL.LU.64 R226, [R1+0x22b0] ;  /* 0x0022b00001e27983 */ /* 0x001ee20000300a00 */
[----:B------:R-:W-:-:S02]  /*b85e0*/  LOP3.LUT P6, RZ, R246, 0x800000, RZ, 0xc0, !PT ;  /* 0x00800000f6ff7812 */ /* 0x000fc400078cc0ff */
[----:B------:R-:W-:-:S11]  /*b85f0*/  PRMT R16, R27, 0x7771, RZ ;  /* 0x000077711b107816 */ /* 0x000fd600000000ff */
[----:B----4-:R0:W-:Y:S01]  /*b8600*/  @P6 STG.E.U8 desc[UR10][R24.64], R16 ;  /* 0x0000001018006986 */ /* 0x0101e2000c10110a */
[----:B------:R-:W-:Y:S02]  /*b8610*/  LOP3.LUT P6, RZ, R246, 0x400000, RZ, 0xc0, !PT ;  /* 0x00400000f6ff7812 */ /* 0x000fe400078cc0ff */
[----:B0-----:R-:W-:-:S11]  /*b8620*/  PRMT R16, R27, 0x7772, RZ ;  /* 0x000077721b107816 */ /* 0x001fd600000000ff */
[----:B------:R0:W-:Y:S01]  /*b8630*/  @P6 STG.E.U8 desc[UR10][R22.64], R16 ;  /* 0x0000001016006986 */ /* 0x0001e2000c10110a */
[----:B------:R-:W-:Y:S02]  /*b8640*/  LOP3.LUT P6, RZ, R246, 0x200000, RZ, 0xc0, !PT ;  /* 0x00200000f6ff7812 */ /* 0x000fe400078cc0ff */
[----:B------:R-:W-:-:S11]  /*b8650*/  PRMT R27, R27, 0x7773, RZ ;  /* 0x000077731b1b7816 */ /* 0x000fd600000000ff */
[----:B------:R-:W-:Y:S01]  /*b8660*/  @P6 STG.E.U8 desc[UR10][R20.64], R27 ;  /* 0x0000001b14006986 */ /* 0x000fe2000c10110a */
[----:B------:R-:W-:Y:S02]  /*b8670*/  LOP3.LUT P6, RZ, R246, 0x100000, RZ, 0xc0, !PT ;  /* 0x00100000f6ff7812 */ /* 0x000fe400078cc0ff */
[----:B0-----:R-:W-:-:S11]  /*b8680*/  PRMT R16, R28, 0x7770, RZ ;  /* 0x000077701c107816 */ /* 0x001fd600000000ff */
[----:B------:R0:W-:Y:S01]  /*b8690*/  @P6 STG.E.U8 desc[UR10][R18.64], R16 ;  /* 0x0000001012006986 */ /* 0x0001e2000c10110a */
[----:B------:R-:W-:Y:S02]  /*b86a0*/  LOP3.LUT P6, RZ, R246, 0x80000, RZ, 0xc0, !PT ;  /* 0x00080000f6ff7812 */ /* 0x000fe400078cc0ff */
[----:B0-----:R-:W-:-:S11]  /*b86b0*/  PRMT R16, R28, 0x7771, RZ ;  /* 0x000077711c107816 */ /* 0x001fd600000000ff */
[----:B------:R0:W-:Y:S01]  /*b86c0*/  @P6 STG.E.U8 desc[UR10][R212.64], R16 ;  /* 0x00000010d4006986 */ /* 0x0001e2000c10110a */
[----:B------:R-:W-:Y:S02]  /*b86d0*/  LOP3.LUT P6, RZ, R246, 0x40000, RZ, 0xc0, !PT ;  /* 0x00040000f6ff7812 */ /* 0x000fe400078cc0ff */
[C---:B------:R-:W-:Y:S02]  /*b86e0*/  LOP3.LUT P5, RZ, R14.reuse, 0x200000, RZ, 0xc0, !PT ;  /* 0x002000000eff7812 */ /* 0x040fe400078ac0ff */
[C---:B------:R-:W-:Y:S02]  /*b86f0*/  LOP3.LUT P4, RZ, R14.reuse, 0x400000, RZ, 0xc0, !PT ;  /* 0x004000000eff7812 */ /* 0x040fe4000788c0ff */
[----:B------:R-:W-:Y:S02]  /*b8700*/  LOP3.LUT P3, RZ, R14, 0x800000, RZ, 0xc0, !PT ;  /* 0x008000000eff7812 */ /* 0x000fe4000786c0ff */
[C---:B0-----:R-:W-:Y:S02]  /*b8710*/  PRMT R16, R28.reuse, 0x7772, RZ ;  /* 0x000077721c107816 */ /* 0x041fe400000000ff */
[----:B------:R-:W-:-:S03]  /*b8720*/  PRMT R28, R28, 0x7773, RZ ;  /* 0x000077731c1c7816 */ /* 0x000fc600000000ff */
[----:B------:R0:W-:Y:S01]  /*b8730*/  @P6 STG.E.U8 desc[UR10][R214.64], R16 ;  /* 0x00000010d6006986 */ /* 0x0001e2000c10110a */
[----:B------:R-:W-:-:S03]  /*b8740*/  LOP3.LUT P2, RZ, R14, 0x1000000, RZ, 0xc0, !PT ;  /* 0x010000000eff7812 */ /* 0x000fc6000784c0ff */
[----:B------:R-:W-:Y:S01]  /*b8750*/  @P5 STG.E.U8 desc[UR10][R216.64], R28 ;  /* 0x0000001cd8005986 */ /* 0x000fe2000c10110a */
[----:B0-----:R-:W-:-:S05]  /*b8760*/  PRMT R16, R29, 0x7770, RZ ;  /* 0x000077701d107816 */ /* 0x001fca00000000ff */
[----:B--2---:R0:W-:Y:S01]  /*b8770*/  @P4 STG.E.U8 desc[UR10][R218.64], R16 ;  /* 0x00000010da004986 */ /* 0x0041e2000c10110a */
[C---:B------:R-:W-:Y:S02]  /*b8780*/  LOP3.LUT P1, RZ, R14.reuse, 0x2000000, RZ, 0xc0, !PT ;  /* 0x020000000eff7812 */ /* 0x040fe4000782c0ff */
[----:B------:R-:W-:Y:S02]  /*b8790*/  LOP3.LUT P0, RZ, R14, 0x4000000, RZ, 0xc0, !PT ;  /* 0x040000000eff7812 */ /* 0x000fe4000780c0ff */
[----:B0-----:R-:W-:-:S05]  /*b87a0*/  PRMT R16, R29, 0x7771, RZ ;  /* 0x000077711d107816 */ /* 0x001fca00000000ff */
[----:B------:R0:W-:Y:S02]  /*b87b0*/  @P3 STG.E.U8 desc[UR10][R220.64], R16 ;  /* 0x00000010dc003986 */ /* 0x0001e4000c10110a */
[C---:B0-----:R-:W-:Y:S02]  /*b87c0*/  PRMT R16, R29.reuse, 0x7772, RZ ;  /* 0x000077721d107816 */ /* 0x041fe400000000ff */
[----:B------:R-:W-:-:S03]  /*b87d0*/  PRMT R29, R29, 0x7773, RZ ;  /* 0x000077731d1d7816 */ /* 0x000fc600000000ff */
[----:B------:R0:W-:Y:S04]  /*b87e0*/  @P2 STG.E.U8 desc[UR10][R222.64], R16 ;  /* 0x00000010de002986 */ /* 0x0001e8000c10110a */
[----:B------:R-:W-:Y:S01]  /*b87f0*/  @P1 STG.E.U8 desc[UR10][R224.64], R29 ;  /* 0x0000001de0001986 */ /* 0x000fe2000c10110a */
[----:B0-----:R-:W-:-:S05]  /*b8800*/  PRMT R16, R30, 0x7770, RZ ;  /* 0x000077701e107816 */ /* 0x001fca00000000ff */
[----:B---3--:R0:W-:Y:S04]  /*b8810*/  @P0 STG.E.U8 desc[UR10][R226.64], R16 ;  /* 0x00000010e2000986 */ /* 0x0081e8000c10110a */
[----:B0-----:R-:W2:Y:S04]  /*b8820*/  LDL.LU.64 R226, [R1+0x22a8] ;  /* 0x0022a80001e27983 */ /* 0x001ea80000300a00 */
[----:B------:R-:W3:Y:S04]  /*b8830*/  LDL.LU.64 R216, [R1+0x22a0] ;  /* 0x0022a00001d87983 */ /* 0x000ee80000300a00 */
        /* <DEDUP_REMOVED lines=22> */
[----:B------:R-:W2:Y:S02]  /*b89a0*/  LDL.LU.64 R24, [R1+0x2270] ;  /* 0x0022700001187983 */ /* 0x000ea40000300a00 */
[----:B------:R-:W-:-:S02]  /*b89b0*/  @P6 LOP3.LUT R246, R246, 0x4000, RZ, 0xfc, !PT ;  /* 0x00004000f6f66812 */ /* 0x000fc400078efcff */
[----:B------:R-:W-:Y:S01]  /*b89c0*/  LOP3.LUT P6, RZ, R249, 0x4, RZ, 0xc0, !PT ;  /* 0x00000004f9ff7812 */ /* 0x000fe200078cc0ff */
[----:B------:R-:W2:Y:S01]  /*b89d0*/  LDL.LU.64 R22, [R1+0x2268] ;  /* 0x0022680001167983 */ /* 0x000ea20000300a00 */
[----:B------:R-:W-:-:S03]  /*b89e0*/  LOP3.LUT R246, R246, 0xffff7fff, RZ, 0xc0, !PT ;  /* 0xffff7ffff6f67812 */ /* 0x000fc600078ec0ff */
[----:B------:R-:W2:Y:S01]  /*b89f0*/  LDL.LU.64 R20, [R1+0x2260] ;  /* 0x0022600001147983 */ /* 0x000ea20000300a00 */
[----:B------:R-:W-:-:S03]  /*b8a00*/  LOP3.LUT P2, RZ, R14, 0x10000000, RZ, 0xc0, !PT ;  /* 0x100000000eff7812 */ /* 0x000fc6000784c0ff */
[----:B------:R-:W2:Y:S04]  /*b8a10*/  LDL.LU.64 R18, [R1+0x2258] ;  /* 0x0022580001127983 */ /* 0x000ea80000300a00 */
[----:B------:R-:W-:Y:S01]  /*b8a20*/  @P6 LOP3.LUT R246, R246, 0x8000, RZ, 0xfc, !PT ;  /* 0x00008000f6f66812 */ /* 0x000fe200078efcff */
[----:B------:R-:W2:Y:S01]  /*b8a30*/  LDL.LU.64 R212, [R1+0x2250] ;  /* 0x0022500001d47983 */ /* 0x000ea20000300a00 */
[----:B------:R-:W-:Y:S02]  /*b8a40*/  LOP3.LUT P6, RZ, R249, 0x2, RZ, 0xc0, !PT ;  /* 0x00000002f9ff7812 */ /* 0x000fe400078cc0ff */
[----:B------:R-:W-:Y:S01]  /*b8a50*/  LOP3.LUT R246, R246, 0xfffeffff, RZ, 0xc0, !PT ;  /* 0xfffefffff6f67812 */ /* 0x000fe200078ec0ff */
[----:B------:R-:W2:Y:S01]  /*b8a60*/  LDL.LU.64 R214, [R1+0x2248] ;  /* 0x0022480001d67983 */ /* 0x000ea20000300a00 */
[----:B------:R-:W-:-:S09]  /*b8a70*/  LOP3.LUT P1, RZ, R14, 0x20000000, RZ, 0xc0, !PT ;  /* 0x200000000eff7812 */ /* 0x000fd2000782c0ff */
[----:B------:R-:W-:Y:S02]  /*b8a80*/  @P6 LOP3.LUT R246, R246, 0x10000, RZ, 0xfc, !PT ;  /* 0x00010000f6f66812 */ /* 0x000fe400078efcff */
[----:B------:R-:W-:Y:S02]  /*b8a90*/  LOP3.LUT P6, RZ, R249, 0x1, RZ, 0xc0, !PT ;  /* 0x00000001f9ff7812 */ /* 0x000fe400078cc0ff */
[----:B------:R-:W-:Y:S02]  /*b8aa0*/  LOP3.LUT P0, RZ, R14, 0x40000000, RZ, 0xc0, !PT ;  /* 0x400000000eff7812 */ /* 0x000fe4000780c0ff */
[----:B------:R-:W-:Y:S02]  /*b8ab0*/  LOP3.LUT R246, R246, 0xfffdffff, RZ, 0xc0, !PT ;  /* 0xfffdfffff6f67812 */ /* 0x000fe400078ec0ff */
[C---:B------:R-:W-:Y:S02]  /*b8ac0*/  PRMT R16, R30.reuse, 0x7772, RZ ;  /* 0x000077721e107816 */ /* 0x040fe400000000ff */
[----:B------:R-:W-:-:S03]  /*b8ad0*/  PRMT R30, R30, 0x7773, RZ ;  /* 0x000077731e1e7816 */ /* 0x000fc600000000ff */
[----:B---3--:R0:W-:Y:S02]  /*b8ae0*/  @P2 STG.E.U8 desc[UR10][R216.64], R16 ;  /* 0x00000010d8002986 */ /* 0x0081e4000c10110a */
[----:B------:R-:W-:Y:S02]  /*b8af0*/  @P6 LOP3.LUT R246, R246, 0x20000, RZ, 0xfc, !PT ;  /* 0x00020000f6f66812 */ /* 0x000fe400078efcff */
[----:B------:R-:W-:Y:S01]  /*b8b00*/  LOP3.LUT P6, RZ, R14, 0x80000000, RZ, 0xc0, !PT ;  /* 0x800000000eff7812 */ /* 0x000fe200078cc0ff */
[----:B----4-:R1:W-:Y:S01]  /*b8b10*/  @P1 STG.E.U8 desc[UR10][R218.64], R30 ;  /* 0x0000001eda001986 */ /* 0x0103e2000c10110a */
[----:B0-----:R-:W-:-:S03]  /*b8b20*/  PRMT R16, R31, 0x7770, RZ ;  /* 0x000077701f107816 */ /* 0x001fc600000000ff */
[----:B------:R-:W3:Y:S04]  /*b8b30*/  LDL.LU.64 R216, [R1+0x2240] ;  /* 0x0022400001d87983 */ /* 0x000ee80000300a00 */
[----:B------:R0:W-:Y:S04]  /*b8b40*/  @P0 STG.E.U8 desc[UR10][R220.64], R16 ;  /* 0x00000010dc000986 */ /* 0x0001e8000c10110a */
[----:B-1----:R-:W4:Y:S01]  /*b8b50*/  LDL.LU.64 R218, [R1+0x2238] ;  /* 0x0022380001da7983 */ /* 0x002f220000300a00 */
[----:B0-----:R-:W-:-:S03]  /*b8b60*/  PRMT R16, R31, 0x7771, RZ ;  /* 0x000077711f107816 */ /* 0x001fc600000000ff */
[----:B------:R-:W4:Y:S04]  /*b8b70*/  LDL.LU.64 R220, [R1+0x2230] ;  /* 0x0022300001dc7983 */ /* 0x000f280000300a00 */
[----:B------:R0:W-:Y:S01]  /*b8b80*/  @P6 STG.E.U8 desc[UR10][R222.64], R16 ;  /* 0x00000010de006986 */ /* 0x0001e2000c10110a */
[C---:B------:R-:W-:Y:S02]  /*b8b90*/  LOP3.LUT P6, RZ, R246.reuse, 0x20000, RZ, 0xc0, !PT ;  /* 0x00020000f6ff7812 */ /* 0x040fe400078cc0ff */
[----:B0-----:R-:W-:Y:S01]  /*b8ba0*/  PRMT R16, R31, 0x7772, RZ ;  /* 0x000077721f107816 */ /* 0x001fe200000000ff */
[----:B------:R-:W4:Y:S10]  /*b8bb0*/  LDL.LU.64 R222, [R1+0x2228] ;  /* 0x0022280001de7983 */ /* 0x000f340000300a00 */
[----:B------:R0:W-:Y:S01]  /*b8bc0*/  @P6 STG.E.U8 desc[UR10][R224.64], R16 ;  /* 0x00000010e0006986 */ /* 0x0001e2000c10110a */
[----:B------:R-:W-:-:S02]  /*b8bd0*/  LOP3.LUT P6, RZ, R246, 0x10000, RZ, 0xc0, !PT ;  /* 0x00010000f6ff7812 */ /* 0x000fc400078cc0ff */
[----:B------:R-:W-:Y:S01]  /*b8be0*/  PRMT R31, R31, 0x7773, RZ ;  /* 0x000077731f1f7816 */ /* 0x000fe200000000ff */
[----:B0-----:R-:W4:Y:S10]  /*b8bf0*/  LDL.LU.64 R224, [R1+0x2220] ;  /* 0x0022200001e07983 */ /* 0x001f340000300a00 */
[----:B--2---:R0:W-:Y:S04]  /*b8c00*/  @P6 STG.E.U8 desc[UR10][R226.64], R31 ;  /* 0x0000001fe2006986 */ /* 0x0041e8000c10110a */
[----:B0-----:R-:W2:Y:S01]  /*b8c10*/  LDL.LU.64 R226, [R1+0x2218] ;  /* 0x0022180001e27983 */ /* 0x001ea20000300a00 */
[----:B------:R-:W-:-:S02]  /*b8c20*/  LOP3.LUT P6, RZ, R246, 0x8000, RZ, 0xc0, !PT ;  /* 0x00008000f6ff7812 */ /* 0x000fc400078cc0ff */
[----:B------:R-:W-:-:S11]  /*b8c30*/  PRMT R16, R32, 0x7770, RZ ;  /* 0x0000777020107816 */ /* 0x000fd600000000ff */
        /* <DEDUP_REMOVED lines=8> */
[----:B------:R-:W-:-:S11]  /*b8cc0*/  PRMT R32, R32, 0x7773, RZ ;  /* 0x0000777320207816 */ /* 0x000fd600000000ff */
[----:B------:R-:W-:Y:S01]  /*b8cd0*/  @P6 STG.E.U8 desc[UR10][R18.64], R32 ;  /* 0x0000002012006986 */ /* 0x000fe2000c10110a */
[----:B------:R-:W-:Y:S02]  /*b8ce0*/  LOP3.LUT P6, RZ, R246, 0x800, RZ, 0xc0, !PT ;  /* 0x00000800f6ff7812 */ /* 0x000fe400078cc0ff */
[----:B0-----:R-:W-:Y:S02]  /*b8cf0*/  PRMT R16, R33, 0x7770, RZ ;  /* 0x0000777021107816 */ /* 0x001fe400000000ff */
[----:B------:R-:W-:-:S09]  /*b8d00*/  LOP3.LUT P5, RZ, R249, 0x100, RZ, 0xc0, !PT ;  /* 0x00000100f9ff7812 */ /* 0x000fd200078ac0ff */
[----:B------:R0:W-:Y:S01]  /*b8d10*/  @P6 STG.E.U8 desc[UR10][R212.64], R16 ;  /* 0x00000010d4006986 */ /* 0x0001e2000c10110a */
[----:B------:R-:W-:Y:S02]  /*b8d20*/  LOP3.LUT P6, RZ, R246, 0x400, RZ, 0xc0, !PT ;  /* 0x00000400f6ff7812 */ /* 0x000fe400078cc0ff */
[C---:B------:R-:W-:Y:S02]  /*b8d30*/  LOP3.LUT P4, RZ, R249.reuse, 0x200, RZ, 0xc0, !PT ;  /* 0x00000200f9ff7812 */ /* 0x040fe4000788c0ff */
[----:B------:R-:W-:Y:S02]  /*b8d40*/  LOP3.LUT P3, RZ, R249, 0x400, RZ, 0xc0, !PT ;  /* 0x00000400f9ff7812 */ /* 0x000fe4000786c0ff */
[----:B0-----:R-:W-:-:S07]  /*b8d50*/  PRMT R16, R33, 0x7771, RZ ;  /* 0x0000777121107816 */ /* 0x001fce00000000ff */
[----:B------:R0:W-:Y:S01]  /*b8d60*/  @P6 STG.E.U8 desc[UR10][R214.64], R16 ;  /* 0x00000010d6006986 */ /* 0x0001e2000c10110a */
[----:B------:R-:W-:Y:S02]  /*b8d70*/  LOP3.LUT P2, RZ, R249, 0x800, RZ, 0xc0, !PT ;  /* 0x00000800f9ff7812 */ /* 0x000fe4000784c0ff */
[C---:B0-----:R-:W-:Y:S02]  /*b8d80*/  PRMT R16, R33.reuse, 0x7772, RZ ;  /* 0x0000777221107816 */ /* 0x041fe400000000ff */
[----:B------:R-:W-:-:S03]  /*b8d90*/  PRMT R33, R33, 0x7773, RZ ;  /* 0x0000777321217816 */ /* 0x000fc600000000ff */
[----:B---3--:R0:W-:Y:S01]  /*b8da0*/  @P5 STG.E.U8 desc[UR10][R216.64], R16 ;  /* 0x00000010d8005986 */ /* 0x0081e2000c10110a */
[C---:B------:R-:W-:Y:S02]  /*b8db0*/  LOP3.LUT P1, RZ, R249.reuse, 0x1000, RZ, 0xc0, !PT ;  /* 0x00001000f9ff7812 */ /* 0x040fe4000782c0ff */
[----:B------:R-:W-:Y:S01]  /*b8dc0*/  LOP3.LUT P0, RZ, R249, 0x2000, RZ, 0xc0, !PT ;  /* 0x00002000f9ff7812 */ /* 0x000fe2000780c0ff */
[----:B----4-:R-:W-:Y:S01]  /*b8dd0*/  @P4 STG.E.U8 desc[UR10][R218.64], R33 ;  /* 0x00000021da004986 */ /* 0x010fe2000c10110a */
[----:B0-----:R-:W-:-:S05]  /*b8de0*/  PRMT R16, R34, 0x7770, RZ ;  /* 0x0000777022107816 */ /* 0x001fca00000000ff */
[----:B------:R0:W-:Y:S02]  /*b8df0*/  @P3 STG.E.U8 desc[UR10][R220.64], R16 ;  /* 0x00000010dc003986 */ /* 0x0001e4000c10110a */
[----:B0-----:R-:W-:-:S05]  /*b8e00*/  PRMT R16, R34, 0x7771, RZ ;  /* 0x0000777122107816 */ /* 0x001fca00000000ff */
[----:B------:R0:W-:Y:S02]  /*b8e10*/  @P2 STG.E.U8 desc[UR10][R222.64], R16 ;  /* 0x00000010de002986 */ /* 0x0001e4000c10110a */
[C---:B0-----:R-:W-:Y:S02]  /*b8e20*/  PRMT R16, R34.reuse, 0x7772, RZ ;  /* 0x0000777222107816 */ /* 0x041fe400000000ff */
[----:B------:R-:W-:-:S03]  /*b8e30*/  PRMT R34, R34, 0x7773, RZ ;  /* 0x0000777322227816 */ /* 0x000fc600000000ff */
[----:B------:R-:W-:Y:S04]  /*b8e40*/  @P1 STG.E.U8 desc[UR10][R224.64], R16 ;  /* 0x00000010e0001986 */ /* 0x000fe8000c10110a */
[----:B--2---:R0:W-:Y:S04]  /*b8e50*/  @P0 STG.E.U8 desc[UR10][R226.64], R34 ;  /* 0x00000022e2000986 */ /* 0x0041e8000c10110a */
        /* <DEDUP_REMOVED lines=26> */
[----:B------:R-:W2:Y:S01]  /*b9000*/  LDL.LU.64 R22, [R1+0x21d0] ;  /* 0x0021d00001167983 */ /* 0x000ea20000300a00 */
[C---:B------:R-:W-:Y:S02]  /*b9010*/  LOP3.LUT P6, RZ, R249.reuse, 0x200000, RZ, 0xc0, !PT ;  /* 0x00200000f9ff7812 */ /* 0x040fe400078cc0ff */
[----:B------:R-:W-:Y:S01]  /*b9020*/  LOP3.LUT R246, R246, 0xffffff7f, RZ, 0xc0, !PT ;  /* 0xffffff7ff6f67812 */ /* 0x000fe200078ec0ff */
[----:B------:R-:W2:Y:S04]  /*b9030*/  LDL.LU.64 R20, [R1+0x21c8] ;  /* 0x0021c80001147983 */ /* 0x000ea80000300a00 */
[----:B------:R-:W2:Y:S01]  /*b9040*/  LDL.LU.64 R18, [R1+0x21c0] ;  /* 0x0021c00001127983 */ /* 0x000ea20000300a00 */
[C---:B------:R-:W-:Y:S02]  /*b9050*/  LOP3.LUT P2, RZ, R249.reuse, 0x8000, RZ, 0xc0, !PT ;  /* 0x00008000f9ff7812 */ /* 0x040fe4000784c0ff */
[----:B------:R-:W-:Y:S01]  /*b9060*/  LOP3.LUT P1, RZ, R249, 0x10000, RZ, 0xc0, !PT ;  /* 0x00010000f9ff7812 */ /* 0x000fe2000782c0ff */
[----:B------:R-:W2:Y:S02]  /*b9070*/  LDL.LU.64 R212, [R1+0x21b8] ;  /* 0x0021b80001d47983 */ /* 0x000ea40000300a00 */
[----:B------:R-:W-:-:S02]  /*b9080*/  @P6 LOP3.LUT R246, R246, 0x80, RZ, 0xfc, !PT ;  /* 0x00000080f6f66812 */ /* 0x000fc400078efcff */
[----:B------:R-:W-:Y:S01]  /*b9090*/  LOP3.LUT P6, RZ, R249, 0x100000, RZ, 0xc0, !PT ;  /* 0x00100000f9ff7812 */ /* 0x000fe200078cc0ff */
[----:B------:R-:W2:Y:S01]  /*b90a0*/  LDL.LU.64 R214, [R1+0x21b0] ;  /* 0x0021b00001d67983 */ /* 0x000ea20000300a00 */
[----:B------:R-:W-:-:S11]  /*b90b0*/  LOP3.LUT R246, R246, 0xfffffeff, RZ, 0xc0, !PT ;  /* 0xfffffefff6f67812 */ /* 0x000fd600078ec0ff */
[----:B------:R-:W-:Y:S02]  /*b90c0*/  @P6 LOP3.LUT R246, R246, 0x100, RZ, 0xfc, !PT ;  /* 0x00000100f6f66812 */ /* 0x000fe400078efcff */
[----:B------:R-:W-:Y:S02]  /*b90d0*/  LOP3.LUT P6, RZ, R249, 0x80000, RZ, 0xc0, !PT ;  /* 0x00080000f9ff7812 */ /* 0x000fe400078cc0ff */
[----:B------:R-:W-:Y:S02]  /*b90e0*/  LOP3.LUT R246, R246, 0xfffffdff, RZ, 0xc0, !PT ;  /* 0xfffffdfff6f67812 */ /* 0x000fe400078ec0ff */
[----:B------:R-:W-:Y:S02]  /*b90f0*/  PRMT R16, R35, 0x7771, RZ ;  /* 0x0000777123107816 */ /* 0x000fe400000000ff */
[----:B------:R-:W-:-:S03]  /*b9100*/  LOP3.LUT P0, RZ, R249, 0x20000, RZ, 0xc0, !PT ;  /* 0x00020000f9ff7812 */ /* 0x000fc6000780c0ff */
[----:B---3--:R0:W-:Y:S04]  /*b9110*/  @P2 STG.E.U8 desc[UR10][R216.64], R16 ;  /* 0x00000010d8002986 */ /* 0x0081e8000c10110a */
[----:B------:R-:W-:Y:S02]  /*b9120*/  @P6 LOP3.LUT R246, R246, 0x200, RZ, 0xfc, !PT ;  /* 0x00000200f6f66812 */ /* 0x000fe400078efcff */
[----:B------:R-:W-:Y:S02]  /*b9130*/  LOP3.LUT P6, RZ, R249, 0x40000, RZ, 0xc0, !PT ;  /* 0x00040000f9ff7812 */ /* 0x000fe400078cc0ff */
[C---:B0-----:R-:W-:Y:S01]  /*b9140*/  PRMT R16, R35.reuse, 0x7772, RZ ;  /* 0x0000777223107816 */ /* 0x041fe200000000ff */
[----:B------:R-:W3:Y:S01]  /*b9150*/  LDL.LU.64 R216, [R1+0x21a8] ;  /* 0x0021a80001d87983 */ /* 0x000ee20000300a00 */
[----:B------:R-:W-:-:S03]  /*b9160*/  PRMT R35, R35, 0x7773, RZ ;  /* 0x0000777323237816 */ /* 0x000fc600000000ff */
[----:B----4-:R0:W-:Y:S04]  /*b9170*/  @P1 STG.E.U8 desc[UR10][R218.64], R16 ;  /* 0x00000010da001986 */ /* 0x0101e8000c10110a */
[----:B------:R1:W-:Y:S01]  /*b9180*/  @P0 STG.E.U8 desc[UR10][R220.64], R35 ;  /* 0x00000023dc000986 */ /* 0x0003e2000c10110a */
[----:B0-----:R-:W-:-:S03]  /*b9190*/  PRMT R16, R36, 0x7770, RZ ;  /* 0x0000777024107816 */ /* 0x001fc600000000ff */
[----:B------:R-:W4:Y:S04]  /*b91a0*/  LDL.LU.64 R218, [R1+0x21a0] ;  /* 0x0021a00001da7983 */ /* 0x000f280000300a00 */
[----:B------:R0:W-:Y:S01]  /*b91b0*/  @P6 STG.E.U8 desc[UR10][R222.64], R16 ;  /* 0x00000010de006986 */ /* 0x0001e2000c10110a */
[----:B------:R-:W-:-:S03]  /*b91c0*/  LOP3.LUT P6, RZ, R246, 0x200, RZ, 0xc0, !PT ;  /* 0x00000200f6ff7812 */ /* 0x000fc600078cc0ff */
[----:B-1----:R-:W4:Y:S01]  /*b91d0*/  LDL.LU.64 R220, [R1+0x2198] ;  /* 0x0021980001dc7983 */ /* 0x002f220000300a00 */
[----:B0-----:R-:W-:-:S03]  /*b91e0*/  PRMT R16, R36, 0x7771, RZ ;  /* 0x0000777124107816 */ /* 0x001fc600000000ff */
[----:B------:R-:W4:Y:S06]  /*b91f0*/  LDL.LU.64 R222, [R1+0x2190] ;  /* 0x0021900001de7983 */ /* 0x000f2c0000300a00 */
[----:B------:R0:W-:Y:S01]  /*b9200*/  @P6 STG.E.U8 desc[UR10][R224.64], R16 ;  /* 0x00000010e0006986 */ /* 0x0001e2000c10110a */
[----:B------:R-:W-:-:S03]  /*b9210*/  LOP3.LUT P6, RZ, R246, 0x100, RZ, 0xc0, !PT ;  /* 0x00000100f6ff7812 */ /* 0x000fc600078cc0ff */
[----:B0-----:R-:W4:Y:S01]  /*b9220*/  LDL.LU.64 R224, [R1+0x2188] ;  /* 0x0021880001e07983 */ /* 0x001f220000300a00 */
[----:B------:R-:W-:-:S09]  /*b9230*/  PRMT R16, R36, 0x7772, RZ ;  /* 0x0000777224107816 */ /* 0x000fd200000000ff */
[----:B--2---:R0:W-:Y:S04]  /*b9240*/  @P6 STG.E.U8 desc[UR10][R226.64], R16 ;  /* 0x00000010e2006986 */ /* 0x0041e8000c10110a */
[----:B0-----:R-:W2:Y:S01]  /*b9250*/  LDL.LU.64 R226, [R1+0x2180] ;  /* 0x0021800001e27983 */ /* 0x001ea20000300a00 */
[----:B------:R-:W-:Y:S02]  /*b9260*/  LOP3.LUT P6, RZ, R246, 0x80, RZ, 0xc0, !PT ;  /* 0x00000080f6ff7812 */ /* 0x000fe400078cc0ff */
[----:B------:R-:W-:Y:S02]  /*b9270*/  PRMT R36, R36, 0x7773, RZ ;  /* 0x0000777324247816 */ /* 0x000fe400000000ff */
[----:B------:R-:W-:-:S09]  /*b9280*/  PRMT R16, R37, 0x7770, RZ ;  /* 0x0000777025107816 */ /* 0x000fd200000000ff */
[----:B------:R-:W-:Y:S01]  /*b9290*/  @P6 STG.E.U8 desc[UR10][R24.64], R36 ;  /* 0x0000002418006986 */ /* 0x000fe2000c10110a */
[----:B------:R-:W-:-:S13]  /*b92a0*/  LOP3.LUT P6, RZ, R246, 0x40, RZ, 0xc0, !PT ;  /* 0x00000040f6ff7812 */ /* 0x000fda00078cc0ff */
        /* <DEDUP_REMOVED lines=9> */
[----:B------:R-:W-:-:S09]  /*b9340*/  LOP3.LUT P5, RZ, R249, 0x8000000, RZ, 0xc0, !PT ;  /* 0x08000000f9ff7812 */ /* 0x000fd200078ac0ff */
[----:B------:R-:W-:Y:S01]  /*b9350*/  @P6 STG.E.U8 desc[UR10][R212.64], R37 ;  /* 0x00000025d4006986 */ /* 0x000fe2000c10110a */
[----:B------:R-:W-:Y:S02]  /*b9360*/  LOP3.LUT P6, RZ, R246, 0x4, RZ, 0xc0, !PT ;  /* 0x00000004f6ff7812 */ /* 0x000fe400078cc0ff */
[----:B0-----:R-:W-:Y:S02]  /*b9370*/  PRMT R16, R38, 0x7770, RZ ;  /* 0x0000777026107816 */ /* 0x001fe400000000ff */
[C---:B------:R-:W-:Y:S02]  /*b9380*/  LOP3.LUT P4, RZ, R249.reuse, 0x10000000, RZ, 0xc0, !PT ;  /* 0x10000000f9ff7812 */ /* 0x040fe4000788c0ff */
[C---:B------:R-:W-:Y:S02]  /*b9390*/  LOP3.LUT P3, RZ, R249.reuse, 0x20000000, RZ, 0xc0, !PT ;  /* 0x20000000f9ff7812 */ /* 0x040fe4000786c0ff */
[----:B------:R-:W-:-:S05]  /*b93a0*/  LOP3.LUT P2, RZ, R249, 0x40000000, RZ, 0xc0, !PT ;  /* 0x40000000f9ff7812 */ /* 0x000fca000784c0ff */
[----:B------:R0:W-:Y:S01]  /*b93b0*/  @P6 STG.E.U8 desc[UR10][R214.64], R16 ;  /* 0x00000010d6006986 */ /* 0x0001e2000c10110a */
[----:B------:R-:W-:Y:S02]  /*b93c0*/  LOP3.LUT P1, RZ, R249, 0x80000000, RZ, 0xc0, !PT ;  /* 0x80000000f9ff7812 */ /* 0x000fe4000782c0ff */
[----:B0-----:R-:W-:-:S05]  /*b93d0*/  PRMT R16, R38, 0x7771, RZ ;  /* 0x0000777126107816 */ /* 0x001fca00000000ff */
[----:B---3--:R0:W-:Y:S01]  /*b93e0*/  @P5 STG.E.U8 desc[UR10][R216.64], R16 ;  /* 0x00000010d8005986 */ /* 0x0081e2000c10110a */
[----:B------:R-:W-:Y:S02]  /*b93f0*/  LOP3.LUT P0, RZ, R251, 0x1, RZ, 0xc0, !PT ;  /* 0x00000001fbff7812 */ /* 0x000fe4000780c0ff */
[C---:B0-----:R-:W-:Y:S02]  /*b9400*/  PRMT R16, R38.reuse, 0x7772, RZ ;  /* 0x0000777226107816 */ /* 0x041fe400000000ff */
[----:B------:R-:W-:-:S03]  /*b9410*/  PRMT R38, R38, 0x7773, RZ ;  /* 0x0000777326267816 */ /* 0x000fc600000000ff */
[----:B----4-:R0:W-:Y:S04]  /*b9420*/  @P4 STG.E.U8 desc[UR10][R218.64], R16 ;  /* 0x00000010da004986 */ /* 0x0101e8000c10110a */
[----:B------:R-:W-:Y:S01]  /*b9430*/  @P3 STG.E.U8 desc[UR10][R220.64], R38 ;  /* 0x00000026dc003986 */ /* 0x000fe2000c10110a */
[----:B0-----:R-:W-:-:S05]  /*b9440*/  PRMT R16, R39, 0x7770, RZ ;  /* 0x0000777027107816 */ /* 0x001fca00000000ff */
[----:B------:R0:W-:Y:S02]  /*b9450*/  @P2 STG.E.U8 desc[UR10][R222.64], R16 ;  /* 0x00000010de002986 */ /* 0x0001e4000c10110a */
[----:B0-----:R-:W-:-:S05]  /*b9460*/  PRMT R16, R39, 0x7771, RZ ;  /* 0x0000777127107816 */ /* 0x001fca00000000ff */
[----:B------:R0:W-:Y:S02]  /*b9470*/  @P1 STG.E.U8 desc[UR10][R224.64], R16 ;  /* 0x00000010e0001986 */ /* 0x0001e4000c10110a */
[----:B0-----:R-:W-:-:S05]  /*b9480*/  PRMT R16, R39, 0x7772, RZ ;  /* 0x0000777227107816 */ /* 0x001fca00000000ff */
        /* <DEDUP_REMOVED lines=31> */
[----:B------:R-:W-:Y:S02]  /*b9680*/  LOP3.LUT R246, R246, 0xfffffffe, RZ, 0xc0, !PT ;  /* 0xfffffffef6f67812 */ /* 0x000fe400078ec0ff */
[----:B------:R-:W-:Y:S01]  /*b9690*/  LOP3.LUT P2, RZ, R251, 0x4, RZ, 0xc0, !PT ;  /* 0x00000004fbff7812 */ /* 0x000fe2000784c0ff */
[----:B------:R-:W2:Y:S04]  /*b96a0*/  LDL.LU.64 R18, [R1+0x2128] ;  /* 0x0021280001127983 */ /* 0x000ea80000300a00 */
[----:B------:R-:W-:Y:S01]  /*b96b0*/  @P6 LOP3.LUT R249, R249, 0x80000000, RZ, 0xfc, !PT ;  /* 0x80000000f9f96812 */ /* 0x000fe200078efcff */
[----:B------:R-:W2:Y:S01]  /*b96c0*/  LDL.LU.64 R212, [R1+0x2120] ;  /* 0x0021200001d47983 */ /* 0x000ea20000300a00 */
[----:B------:R-:W-:-:S02]  /*b96d0*/  LOP3.LUT P6, RZ, R251, 0x80, RZ, 0xc0, !PT ;  /* 0x00000080fbff7812 */ /* 0x000fc400078cc0ff */
[----:B------:R-:W-:Y:S01]  /*b96e0*/  LOP3.LUT P1, RZ, R251, 0x8, RZ, 0xc0, !PT ;  /* 0x00000008fbff7812 */ /* 0x000fe2000782c0ff */
[----:B------:R-:W2:Y:S10]  /*b96f0*/  LDL.LU.64 R214, [R1+0x2118] ;  /* 0x0021180001d67983 */ /* 0x000eb40000300a00 */
[----:B------:R-:W-:-:S02]  /*b9700*/  @P6 LOP3.LUT R246, R246, 0x1, RZ, 0xfc, !PT ;  /* 0x00000001f6f66812 */ /* 0x000fc400078efcff */
[C---:B------:R-:W-:Y:S02]  /*b9710*/  LOP3.LUT P6, RZ, R251.reuse, 0x40, RZ, 0xc0, !PT ;  /* 0x00000040fbff7812 */ /* 0x040fe400078cc0ff */
[----:B------:R-:W-:Y:S02]  /*b9720*/  LOP3.LUT R246, R246, 0xfffffffd, RZ, 0xc0, !PT ;  /* 0xfffffffdf6f67812 */ /* 0x000fe400078ec0ff */
[----:B------:R-:W-:Y:S02]  /*b9730*/  PRMT R16, R40, 0x7770, RZ ;  /* 0x0000777028107816 */ /* 0x000fe400000000ff */
[----:B------:R-:W-:-:S03]  /*b9740*/  LOP3.LUT P0, RZ, R251, 0x10, RZ, 0xc0, !PT ;  /* 0x00000010fbff7812 */ /* 0x000fc6000780c0ff */
[----:B---3--:R0:W-:Y:S04]  /*b9750*/  @P2 STG.E.U8 desc[UR10][R216.64], R16 ;  /* 0x00000010d8002986 */ /* 0x0081e8000c10110a */
[----:B------:R-:W-:Y:S02]  /*b9760*/  @P6 LOP3.LUT R246, R246, 0x2, RZ, 0xfc, !PT ;  /* 0x00000002f6f66812 */ /* 0x000fe400078efcff */
[----:B------:R-:W-:Y:S02]  /*b9770*/  LOP3.LUT P6, RZ, R251, 0x20, RZ, 0xc0, !PT ;  /* 0x00000020fbff7812 */ /* 0x000fe400078cc0ff */
[C---:B0-----:R-:W-:Y:S01]  /*b9780*/  PRMT R16, R40.reuse, 0x7771, RZ ;  /* 0x0000777128107816 */ /* 0x041fe200000000ff */
[----:B------:R-:W3:Y:S04]  /*b9790*/  LDL.LU.64 R216, [R1+0x2110] ;  /* 0x0021100001d87983 */ /* 0x000ee80000300a00 */
[----:B----4-:R0:W-:Y:S02]  /*b97a0*/  @P1 STG.E.U8 desc[UR10][R218.64], R16 ;  /* 0x00000010da001986 */ /* 0x0101e4000c10110a */
[----:B0-----:R-:W-:-:S02]  /*b97b0*/  PRMT R16, R40, 0x7772, RZ ;  /* 0x0000777228107816 */ /* 0x001fc400000000ff */
[----:B------:R-:W4:Y:S01]  /*b97c0*/  LDL.LU.64 R218, [R1+0x2108] ;  /* 0x0021080001da7983 */ /* 0x000f220000300a00 */
[----:B------:R-:W-:-:S03]  /*b97d0*/  PRMT R40, R40, 0x7773, RZ ;  /* 0x0000777328287816 */ /* 0x000fc600000000ff */
[----:B------:R0:W-:Y:S04]  /*b97e0*/  @P0 STG.E.U8 desc[UR10][R220.64], R16 ;  /* 0x00000010dc000986 */ /* 0x0001e8000c10110a */
[----:B------:R1:W-:Y:S01]  /*b97f0*/  @P6 STG.E.U8 desc[UR10][R222.64], R40 ;  /* 0x00000028de006986 */ /* 0x0003e2000c10110a */
[C---:B------:R-:W-:Y:S02]  /*b9800*/  LOP3.LUT P6, RZ, R246.reuse, 0x2, RZ, 0xc0, !PT ;  /* 0x00000002f6ff7812 */ /* 0x040fe400078cc0ff */
[----:B0-----:R-:W-:Y:S01]  /*b9810*/  PRMT R16, R41, 0x7770, RZ ;  /* 0x0000777029107816 */ /* 0x001fe200000000ff */
[----:B------:R-:W4:Y:S04]  /*b9820*/  LDL.LU.64 R220, [R1+0x2100] ;  /* 0x0021000001dc7983 */ /* 0x000f280000300a00 */
[----:B-1----:R-:W4:Y:S06]  /*b9830*/  LDL.LU.64 R222, [R1+0x20f8] ;  /* 0x0020f80001de7983 */ /* 0x002f2c0000300a00 */
[----:B------:R0:W-:Y:S01]  /*b9840*/  @P6 STG.E.U8 desc[UR10][R224.64], R16 ;  /* 0x00000010e0006986 */ /* 0x0001e2000c10110a */
[----:B------:R-:W-:-:S03]  /*b9850*/  LOP3.LUT P6, RZ, R246, 0x1, RZ, 0xc0, !PT ;  /* 0x00000001f6ff7812 */ /* 0x000fc600078cc0ff */
[----:B0-----:R-:W4:Y:S01]  /*b9860*/  LDL.LU.64 R224, [R1+0x20f0] ;  /* 0x0020f00001e07983 */ /* 0x001f220000300a00 */
[----:B------:R-:W-:-:S09]  /*b9870*/  PRMT R16, R41, 0x7771, RZ ;  /* 0x0000777129107816 */ /* 0x000fd200000000ff */
[----:B--2---:R0:W-:Y:S04]  /*b9880*/  @P6 STG.E.U8 desc[UR10][R226.64], R16 ;  /* 0x00000010e2006986 */ /* 0x0041e8000c10110a */
[----:B0-----:R-:W2:Y:S01]  /*b9890*/  LDL.LU.64 R226, [R1+0x20e8] ;  /* 0x0020e80001e27983 */ /* 0x001ea20000300a00 */
[----:B------:R-:W-:Y:S02]  /*b98a0*/  LOP3.LUT P6, RZ, R249, 0x80000000, RZ, 0xc0, !PT ;  /* 0x80000000f9ff7812 */ /* 0x000fe400078cc0ff */
[C---:B------:R-:W-:Y:S02]  /*b98b0*/  PRMT R16, R41.reuse, 0x7772, RZ ;  /* 0x0000777229107816 */ /* 0x040fe400000000ff */
[----:B------:R-:W-:-:S09]  /*b98c0*/  PRMT R41, R41, 0x7773, RZ ;  /* 0x0000777329297816 */ /* 0x000fd200000000ff */
[----:B------:R0:W-:Y:S01]  /*b98d0*/  @P6 STG.E.U8 desc[UR10][R24.64], R16 ;  /* 0x0000001018006986 */ /* 0x0001e2000c10110a */
[----:B------:R-:W-:-:S13]  /*b98e0*/  LOP3.LUT P6, RZ, R249, 0x40000000, RZ, 0xc0, !PT ;  /* 0x40000000f9ff7812 */ /* 0x000fda00078cc0ff */
        /* <DEDUP_REMOVED lines=8> */
[----:B------:R-:W-:Y:S02]  /*b9970*/  LOP3.LUT P5, RZ, R251, 0x4000, RZ, 0xc0, !PT ;  /* 0x00004000fbff7812 */ /* 0x000fe400078ac0ff */
[----:B0-----:R-:W-:-:S09]  /*b9980*/  PRMT R16, R42, 0x7772, RZ ;  /* 0x000077722a107816 */ /* 0x001fd200000000ff */
[----:B------:R0:W-:Y:S01]  /*b9990*/  @P6 STG.E.U8 desc[UR10][R212.64], R16 ;  /* 0x00000010d4006986 */ /* 0x0001e2000c10110a */
[----:B------:R-:W-:Y:S02]  /*b99a0*/  LOP3.LUT P6, RZ, R249, 0x4000000, RZ, 0xc0, !PT ;  /* 0x04000000f9ff7812 */ /* 0x000fe400078cc0ff */
[C---:B------:R-:W-:Y:S02]  /*b99b0*/  LOP3.LUT P4, RZ, R251.reuse, 0x8000, RZ, 0xc0, !PT ;  /* 0x00008000fbff7812 */ /* 0x040fe4000788c0ff */
[----:B------:R-:W-:Y:S02]  /*b99c0*/  PRMT R42, R42, 0x7773, RZ ;  /* 0x000077732a2a7816 */ /* 0x000fe400000000ff */
[----:B------:R-:W-:Y:S02]  /*b99d0*/  LOP3.LUT P3, RZ, R251, 0x10000, RZ, 0xc0, !PT ;  /* 0x00010000fbff7812 */ /* 0x000fe4000786c0ff */
[----:B0-----:R-:W-:-:S05]  /*b99e0*/  PRMT R16, R43, 0x7770, RZ ;  /* 0x000077702b107816 */ /* 0x001fca00000000ff */
[----:B------:R-:W-:Y:S04]  /*b99f0*/  @P6 STG.E.U8 desc[UR10][R214.64], R42 ;  /* 0x0000002ad6006986 */ /* 0x000fe8000c10110a */
[----:B---3--:R0:W-:Y:S01]  /*b9a00*/  @P5 STG.E.U8 desc[UR10][R216.64], R16 ;  /* 0x00000010d8005986 */ /* 0x0081e2000c10110a */
[C---:B------:R-:W-:Y:S02]  /*b9a10*/  LOP3.LUT P2, RZ, R251.reuse, 0x20000, RZ, 0xc0, !PT ;  /* 0x00020000fbff7812 */ /* 0x040fe4000784c0ff */
[----:B------:R-:W-:Y:S02]  /*b9a20*/  LOP3.LUT P1, RZ, R251, 0x40000, RZ, 0xc0, !PT ;  /* 0x00040000fbff7812 */ /* 0x000fe4000782c0ff */
[----:B0-----:R-:W-:-:S05]  /*b9a30*/  PRMT R16, R43, 0x7771, RZ ;  /* 0x000077712b107816 */ /* 0x001fca00000000ff */
[----:B----4-:R0:W-:Y:S01]  /*b9a40*/  @P4 STG.E.U8 desc[UR10][R218.64], R16 ;  /* 0x00000010da004986 */ /* 0x0101e2000c10110a */
[----:B------:R-:W-:Y:S02]  /*b9a50*/  LOP3.LUT P0, RZ, R251, 0x80000, RZ, 0xc0, !PT ;  /* 0x00080000fbff7812 */ /* 0x000fe4000780c0ff */
[C---:B0-----:R-:W-:Y:S02]  /*b9a60*/  PRMT R16, R43.reuse, 0x7772, RZ ;  /* 0x000077722b107816 */ /* 0x041fe400000000ff */
[----:B------:R-:W-:-:S03]  /*b9a70*/  PRMT R43, R43, 0x7773, RZ ;  /* 0x000077732b2b7816 */ /* 0x000fc600000000ff */
[----:B------:R0:W-:Y:S04]  /*b9a80*/  @P3 STG.E.U8 desc[UR10][R220.64], R16 ;  /* 0x00000010dc003986 */ /* 0x0001e8000c10110a */
[----:B------:R-:W-:Y:S01]  /*b9a90*/  @P2 STG.E.U8 desc[UR10][R222.64], R43 ;  /* 0x0000002bde002986 */ /* 0x000fe2000c10110a */
        /* <DEDUP_REMOVED lines=34> */
[C---:B------:R-:W-:Y:S02]  /*b9cc0*/  LOP3.LUT P2, RZ, R251.reuse, 0x200000, RZ, 0xc0, !PT ;  /* 0x00200000fbff7812 */ /* 0x040fe4000784c0ff */
[----:B------:R-:W-:Y:S01]  /*b9cd0*/  LOP3.LUT P1, RZ, R251, 0x400000, RZ, 0xc0, !PT ;  /* 0x00400000fbff7812 */ /* 0x000fe2000782c0ff */
[----:B------:R-:W2:Y:S04]  /*b9ce0*/  LDL.LU.64 R18, [R1+0x2090] ;  /* 0x0020900001127983 */ /* 0x000ea80000300a00 */
[----:B------:R-:W-:Y:S01]  /*b9cf0*/  @P6 LOP3.LUT R249, R249, 0x800000, RZ, 0xfc, !PT ;  /* 0x00800000f9f96812 */ /* 0x000fe200078efcff */
[----:B------:R-:W2:Y:S01]  /*b9d00*/  LDL.LU.64 R212, [R1+0x2088] ;  /* 0x0020880001d47983 */ /* 0x000ea20000300a00 */
[----:B------:R-:W-:-:S02]  /*b9d10*/  LOP3.LUT P6, RZ, R251, 0x4000000, RZ, 0xc0, !PT ;  /* 0x04000000fbff7812 */ /* 0x000fc400078cc0ff */
[----:B------:R-:W-:Y:S01]  /*b9d20*/  LOP3.LUT R249, R249, 0xfeffffff, RZ, 0xc0, !PT ;  /* 0xfefffffff9f97812 */ /* 0x000fe200078ec0ff */
[----:B------:R-:W2:Y:S01]  /*b9d30*/  LDL.LU.64 R214, [R1+0x2080] ;  /* 0x0020800001d67983 */ /* 0x000ea20000300a00 */
[----:B------:R-:W-:-:S09]  /*b9d40*/  LOP3.LUT P0, RZ, R251, 0x800000, RZ, 0xc0, !PT ;  /* 0x00800000fbff7812 */ /* 0x000fd2000780c0ff */
[----:B------:R-:W-:Y:S02]  /*b9d50*/  @P6 LOP3.LUT R249, R249, 0x1000000, RZ, 0xfc, !PT ;  /* 0x01000000f9f96812 */ /* 0x000fe400078efcff */
[----:B------:R-:W-:Y:S02]  /*b9d60*/  LOP3.LUT P6, RZ, R251, 0x2000000, RZ, 0xc0, !PT ;  /* 0x02000000fbff7812 */ /* 0x000fe400078cc0ff */
[----:B------:R-:W-:Y:S02]  /*b9d70*/  LOP3.LUT R249, R249, 0xfdffffff, RZ, 0xc0, !PT ;  /* 0xfdfffffff9f97812 */ /* 0x000fe400078ec0ff */
[----:B------:R-:W-:Y:S02]  /*b9d80*/  PRMT R44, R44, 0x7773, RZ ;  /* 0x000077732c2c7816 */ /* 0x000fe400000000ff */
[----:B------:R-:W-:-:S03]  /*b9d90*/  PRMT R16, R45, 0x7770, RZ ;  /* 0x000077702d107816 */ /* 0x000fc600000000ff */
[----:B---3--:R0:W-:Y:S04]  /*b9da0*/  @P2 STG.E.U8 desc[UR10][R216.64], R44 ;  /* 0x0000002cd8002986 */ /* 0x0081e8000c10110a */
[----:B------:R-:W-:Y:S01]  /*b9db0*/  @P6 LOP3.LUT R249, R249, 0x2000000, RZ, 0xfc, !PT ;  /* 0x02000000f9f96812 */ /* 0x000fe200078efcff */
[----:B----4-:R1:W-:Y:S01]  /*b9dc0*/  @P1 STG.E.U8 desc[UR10][R218.64], R16 ;  /* 0x00000010da001986 */ /* 0x0103e2000c10110a */
[----:B------:R-:W-:-:S03]  /*b9dd0*/  LOP3.LUT P6, RZ, R251, 0x1000000, RZ, 0xc0, !PT ;  /* 0x01000000fbff7812 */ /* 0x000fc600078cc0ff */
[----:B0-----:R-:W3:Y:S01]  /*b9de0*/  LDL.LU.64 R216, [R1+0x2078] ;  /* 0x0020780001d87983 */ /* 0x001ee20000300a00 */
[----:B-1----:R-:W-:-:S03]  /*b9df0*/  PRMT R16, R45, 0x7771, RZ ;  /* 0x000077712d107816 */ /* 0x002fc600000000ff */
[----:B------:R-:W4:Y:S04]  /*b9e00*/  LDL.LU.64 R218, [R1+0x2070] ;  /* 0x0020700001da7983 */ /* 0x000f280000300a00 */
[----:B------:R0:W-:Y:S02]  /*b9e10*/  @P0 STG.E.U8 desc[UR10][R220.64], R16 ;  /* 0x00000010dc000986 */ /* 0x0001e4000c10110a */
[----:B0-----:R-:W-:Y:S02]  /*b9e20*/  PRMT R16, R45, 0x7772, RZ ;  /* 0x000077722d107816 */ /* 0x001fe400000000ff */
[----:B------:R-:W4:Y:S04]  /*b9e30*/  LDL.LU.64 R220, [R1+0x2068] ;  /* 0x0020680001dc7983 */ /* 0x000f280000300a00 */
[----:B------:R0:W-:Y:S01]  /*b9e40*/  @P6 STG.E.U8 desc[UR10][R222.64], R16 ;  /* 0x00000010de006986 */ /* 0x0001e2000c10110a */
[----:B------:R-:W-:-:S02]  /*b9e50*/  LOP3.LUT P6, RZ, R249, 0x2000000, RZ, 0xc0, !PT ;  /* 0x02000000f9ff7812 */ /* 0x000fc400078cc0ff */
[----:B------:R-:W-:Y:S01]  /*b9e60*/  PRMT R45, R45, 0x7773, RZ ;  /* 0x000077732d2d7816 */ /* 0x000fe200000000ff */
[----:B0-----:R-:W4:Y:S10]  /*b9e70*/  LDL.LU.64 R222, [R1+0x2060] ;  /* 0x0020600001de7983 */ /* 0x001f340000300a00 */
        /* <DEDUP_REMOVED lines=29> */
[----:B---3--:R-:W-:Y:S01]  /*ba050*/  @P5 STG.E.U8 desc[UR10][R216.64], R47 ;  /* 0x0000002fd8005986 */ /* 0x008fe2000c10110a */
[----:B0-----:R-:W-:-:S05]  /*ba060*/  PRMT R16, R48, 0x7770, RZ ;  /* 0x0000777030107816 */ /* 0x001fca00000000ff */
[----:B----4-:R0:W-:Y:S01]  /*ba070*/  @P4 STG.E.U8 desc[UR10][R218.64], R16 ;  /* 0x00000010da004986 */ /* 0x0101e2000c10110a */
        /* <DEDUP_REMOVED lines=44> */
[C---:B------:R-:W-:Y:S02]  /*ba340*/  LOP3.LUT P6, RZ, R250.reuse, 0x2000, RZ, 0xc0, !PT ;  /* 0x00002000faff7812 */ /* 0x040fe400078cc0ff */
[----:B------:R-:W-:Y:S01]  /*ba350*/  LOP3.LUT R249, R249, 0xfffeffff, RZ, 0xc0, !PT ;  /* 0xfffefffff9f97812 */ /* 0x000fe200078ec0ff */
[----:B------:R-:W2:Y:S01]  /*ba360*/  LDL.LU.64 R214, [R1+0x1fe8] ;  /* 0x001fe80001d67983 */ /* 0x000ea20000300a00 */
[----:B------:R-:W-:-:S09]  /*ba370*/  LOP3.LUT P1, RZ, R250, 0x200, RZ, 0xc0, !PT ;  /* 0x00000200faff7812 */ /* 0x000fd2000782c0ff */
[----:B------:R-:W-:Y:S02]  /*ba380*/  @P6 LOP3.LUT R249, R249, 0x10000, RZ, 0xfc, !PT ;  /* 0x00010000f9f96812 */ /* 0x000fe400078efcff */
[C---:B------:R-:W-:Y:S02]  /*ba390*/  LOP3.LUT P6, RZ, R250.reuse, 0x1000, RZ, 0xc0, !PT ;  /* 0x00001000faff7812 */ /* 0x040fe400078cc0ff */
        /* <DEDUP_REMOVED lines=87> */
[----:B------:R-:W-:Y:S02]  /*ba910*/  LOP3.LUT P6, RZ, R245, 0x2, RZ, 0xc0, !PT ;  /* 0x00000002f5ff7812 */ /* 0x000fe400078cc0ff */
        /* <DEDUP_REMOVED lines=103> */
[C---:B------:R-:W-:Y:S01]  /*baf90*/  LOP3.LUT P2, RZ, R245.reuse, 0x4000, RZ, 0xc0, !PT ;  /* 0x00004000f5ff7812 */ /* 0x040fe2000784c0ff */
[----:B------:R-:W2:Y:S04]  /*bafa0*/  LDL.LU.64 R18, [R1+0x1ec8] ;  /* 0x001ec80001127983 */ /* 0x000ea80000300a00 */
[----:B------:R-:W-:Y:S01]  /*bafb0*/  @P6 LOP3.LUT R250, R250, 0x80000000, RZ, 0xfc, !PT ;  /* 0x80000000fafa6812 */ /* 0x000fe200078efcff */
[----:B------:R-:W2:Y:S01]  /*bafc0*/  LDL.LU.64 R212, [R1+0x1ec0] ;  /* 0x001ec00001d47983 */ /* 0x000ea20000300a00 */
[----:B------:R-:W-:-:S02]  /*bafd0*/  LOP3.LUT P6, RZ, R245, 0x80000, RZ, 0xc0, !PT ;  /* 0x00080000f5ff7812 */ /* 0x000fc400078cc0ff */
[----:B------:R-:W-:Y:S01]  /*bafe0*/  LOP3.LUT P1, RZ, R245, 0x8000, RZ, 0xc0, !PT ;  /* 0x00008000f5ff7812 */ /* 0x000fe2000782c0ff */
[----:B------:R-:W2:Y:S10]  /*baff0*/  LDL.LU.64 R214, [R1+0x1eb8] ;  /* 0x001eb80001d67983 */ /* 0x000eb40000300a00 */
[----:B------:R-:W-:-:S02]  /*bb000*/  @P6 LOP3.LUT R249, R249, 0x1, RZ, 0xfc, !PT ;  /* 0x00000001f9f96812 */ /* 0x000fc400078efcff */
        /* <DEDUP_REMOVED lines=42> */
[----:B------:R-:W-:Y:S02]  /*bb2b0*/  LOP3.LUT P4, RZ, R245, 0x8000000, RZ, 0xc0, !PT ;  /* 0x08000000f5ff7812 */ /* 0x000fe4000788c0ff */
        /* <DEDUP_REMOVED lines=573> */
[----:B------:R-:W-:Y:S02]  /*bd690*/  LOP3.LUT P6, RZ, R244, 0x20000, RZ, 0xc0, !PT ;  /* 0x00020000f4ff7812 */ /* 0x000fe400078cc0ff */
        /* <DEDUP_REMOVED lines=127> */
[----:B------:R-:W-:Y:S02]  /*bde90*/  LOP3.LUT P3, RZ, R241, 0x8000000, RZ, 0xc0, !PT ;  /* 0x08000000f1ff7812 */ /* 0x000fe4000786c0ff */
        /* <DEDUP_REMOVED lines=70> */
[----:B------:R-:W-:Y:S02]  /*be300*/  LOP3.LUT P6, RZ, R244, 0x2, RZ, 0xc0, !PT ;  /* 0x00000002f4ff7812 */ /* 0x000fe400078cc0ff */
        /* <DEDUP_REMOVED lines=32> */
[----:B------:R-:W-:Y:S02]  /*be510*/  LOP3.LUT P2, RZ, R240, 0x20, RZ, 0xc0, !PT ;  /* 0x00000020f0ff7812 */ /* 0x000fe4000784c0ff */
        /* <DEDUP_REMOVED lines=42> */
[----:B------:R-:W-:Y:S02]  /*be7c0*/  LOP3.LUT P2, RZ, R240, 0x80, RZ, 0xc0, !PT ;  /* 0x00000080f0ff7812 */ /* 0x000fe4000784c0ff */
[C---:B------:R-:W-:Y:S01]  /*be7d0*/  LOP3.LUT P1, RZ, R9.reuse, 0x400, RZ, 0xc0, !PT ;  /* 0x0000040009ff7812 */ /* 0x040fe2000782c0ff */
        /* <DEDUP_REMOVED lines=58> */
[----:B------:R-:W-:Y:S02]  /*beb80*/  LOP3.LUT P1, RZ, R240, 0x8000, RZ, 0xc0, !PT ;  /* 0x00008000f0ff7812 */ /* 0x000fe4000782c0ff */
        /* <DEDUP_REMOVED lines=90> */
[----:B------:R-:W-:Y:S02]  /*bf130*/  LOP3.LUT P4, RZ, R240, 0x800000, RZ, 0xc0, !PT ;  /* 0x00800000f0ff7812 */ /* 0x000fe4000788c0ff */
        /* <DEDUP_REMOVED lines=49> */
[----:B------:R-:W-:Y:S02]  /*bf450*/  LOP3.LUT P2, RZ, R9, 0x20000000, RZ, 0xc0, !PT ;  /* 0x2000000009ff7812 */ /* 0x000fe4000784c0ff */
        /* <DEDUP_REMOVED lines=268> */
[----:B0-----:R-:W2:Y:S01]  /*c0520*/  LDL.LU.64 R226, [R1+0x16c8] ;  /* 0x0016c80001e27983 */ /* 0x001ea20000300a00 */
[----:B------:R-:W-:Y:S02]  /*c0530*/  LOP3.LUT P6, RZ, R10, 0x80000000, RZ, 0xc0, !PT ;  /* 0x800000000aff7812 */ /* 0x000fe400078cc0ff */
[----:B------:R-:W-:Y:S01]  /*c0540*/  LOP3.LUT R9, R9, 0xfffffbff, RZ, 0xc0, !PT ;  /* 0xfffffbff09097812 */ /* 0x000fe200078ec0ff */
[----:B------:R-:W3:Y:S04]  /*c0550*/  LDL.LU.64 R216, [R1+0x16c0] ;  /* 0x0016c00001d87983 */ /* 0x000ee80000300a00 */
[----:B------:R-:W4:Y:S04]  /*c0560*/  LDL.LU.64 R218, [R1+0x16b8] ;  /* 0x0016b80001da7983 */ /* 0x000f280000300a00 */
[----:B------:R-:W4:Y:S02]  /*c0570*/  LDL.LU.64 R220, [R1+0x16b0] ;  /* 0x0016b00001dc7983 */ /* 0x000f240000300a00 */
[----:B------:R-:W-:-:S02]  /*c0580*/  @P6 LOP3.LUT R9, R9, 0x400, RZ, 0xfc, !PT ;  /* 0x0000040009096812 */ /* 0x000fc400078efcff */
[C---:B------:R-:W-:Y:S01]  /*c0590*/  LOP3.LUT P6, RZ, R10.reuse, 0x40000000, RZ, 0xc0, !PT ;  /* 0x400000000aff7812 */ /* 0x040fe200078cc0ff */
[----:B------:R-:W4:Y:S01]  /*c05a0*/  LDL.LU.64 R222, [R1+0x16a8] ;  /* 0x0016a80001de7983 */ /* 0x000f220000300a00 */
[----:B------:R-:W-:Y:S02]  /*c05b0*/  LOP3.LUT R9, R9, 0xfffff7ff, RZ, 0xc0, !PT ;  /* 0xfffff7ff09097812 */ /* 0x000fe400078ec0ff */
[----:B------:R-:W-:Y:S01]  /*c05c0*/  LOP3.LUT P3, RZ, R10, 0x2000000, RZ, 0xc0, !PT ;  /* 0x020000000aff7812 */ /* 0x000fe2000786c0ff */
[----:B------:R-:W4:Y:S08]  /*c05d0*/  LDL.LU.64 R224, [R1+0x16a0] ;  /* 0x0016a00001e07983 */ /* 0x000f300000300a00 */
[----:B------:R-:W-:-:S02]  /*c05e0*/  @P6 LOP3.LUT R9, R9, 0x800, RZ, 0xfc, !PT ;  /* 0x0000080009096812 */ /* 0x000fc400078efcff */
        /* <DEDUP_REMOVED lines=20> */
[----:B------:R-:W-:-:S05]  /*c0730*/  PRMT R10, R125, 0x7771, RZ ;  /* 0x000077717d0a7816 */ /* 0x000fca00000000ff */
[----:B--2---:R0:W-:Y:S04]  /*c0740*/  @P3 STG.E.U8 desc[UR10][R226.64], R10 ;  /* 0x0000000ae2003986 */ /* 0x0041e8000c10110a */
[----:B0-----:R-:W2:Y:S04]  /*c0750*/  LDL.LU.64 R226, [R1+0x1698] ;  /* 0x0016980001e27983 */ /* 0x001ea80000300a00 */
[----:B------:R-:W2:Y:S04]  /*c0760*/  LDL.LU.64 R24, [R1+0x1690] ;  /* 0x0016900001187983 */ /* 0x000ea80000300a00 */
[----:B------:R-:W2:Y:S04]  /*c0770*/  LDL.LU.64 R22, [R1+0x1688] ;  /* 0x0016880001167983 */ /* 0x000ea80000300a00 */
[----:B------:R-:W2:Y:S01]  /*c0780*/  LDL.LU.64 R20, [R1+0x1680] ;  /* 0x0016800001147983 */ /* 0x000ea20000300a00 */
[----:B------:R-:W-:-:S03]  /*c0790*/  LOP3.LUT P2, RZ, R3, 0x400000, RZ, 0xc0, !PT ;  /* 0x0040000003ff7812 */ /* 0x000fc6000784c0ff */
[----:B------:R-:W2:Y:S01]  /*c07a0*/  LDL.LU.64 R18, [R1+0x1678] ;  /* 0x0016780001127983 */ /* 0x000ea20000300a00 */
[----:B------:R-:W-:Y:S02]  /*c07b0*/  LOP3.LUT P1, RZ, R3, 0x800000, RZ, 0xc0, !PT ;  /* 0x0080000003ff7812 */ /* 0x000fe4000782c0ff */
[C---:B------:R-:W-:Y:S01]  /*c07c0*/  PRMT R10, R125.reuse, 0x7772, RZ ;  /* 0x000077727d0a7816 */ /* 0x040fe200000000ff */
[----:B------:R-:W2:Y:S01]  /*c07d0*/  LDL.LU.64 R212, [R1+0x1670] ;  /* 0x0016700001d47983 */ /* 0x000ea20000300a00 */
[----:B------:R-:W-:-:S03]  /*c07e0*/  PRMT R125, R125, 0x7773, RZ ;  /* 0x000077737d7d7816 */ /* 0x000fc600000000ff */
[----:B------:R-:W2:Y:S04]  /*c07f0*/  LDL.LU.64 R214, [R1+0x1668] ;  /* 0x0016680001d67983 */ /* 0x000ea80000300a00 */
[----:B---3--:R0:W-:Y:S04]  /*c0800*/  @P2 STG.E.U8 desc[UR10][R216.64], R10 ;  /* 0x0000000ad8002986 */ /* 0x0081e8000c10110a */
        /* <DEDUP_REMOVED lines=14> */
[----:B0-----:R-:W4:Y:S01]  /*c08f0*/  LDL.LU.64 R224, [R1+0x1640] ;  /* 0x0016400001e07983 */ /* 0x001f220000300a00 */
[----:B------:R-:W-:-:S09]  /*c0900*/  PRMT R10, R127, 0x7770, RZ ;  /* 0x000077707f0a7816 */ /* 0x000fd200000000ff */
[----:B--2---:R0:W-:Y:S04]  /*c0910*/  @P6 STG.E.U8 desc[UR10][R226.64], R126 ;  /* 0x0000007ee2006986 */ /* 0x0041e8000c10110a */
[----:B0-----:R-:W2:Y:S01]  /*c0920*/  LDL.LU.64 R226, [R1+0x1638] ;  /* 0x0016380001e27983 */ /* 0x001ea20000300a00 */
        /* <DEDUP_REMOVED lines=194> */
[----:B------:R-:W-:-:S02]  /*c1550*/  LOP3.LUT P6, RZ, R9, 0x1, RZ, 0xc0, !PT ;  /* 0x0000000109ff7812 */ /* 0x000fc400078cc0ff */
[----:B------:R-:W-:Y:S01]  /*c1560*/  PRMT R9, R136, 0x7771, RZ ;  /* 0x0000777188097816 */ /* 0x000fe200000000ff */
[----:B0-----:R-:W4:Y:S10]  /*c1570*/  LDL.LU.64 R224, [R1+0x1458] ;  /* 0x0014580001e07983 */ /* 0x001f340000300a00 */
[----:B--2---:R0:W-:Y:S04]  /*c1580*/  @P6 STG.E.U8 desc[UR10][R226.64], R9 ;  /* 0x00000009e2006986 */ /* 0x0041e8000c10110a */
[----:B0-----:R-:W2:Y:S01]  /*c1590*/  LDL.LU.64 R226, [R1+0x1428] ;  /* 0x0014280001e27983 */ /* 0x001ea20000300a00 */
[----:B------:R-:W-:-:S02]  /*c15a0*/  LOP3.LUT P6, RZ, R3, 0x80000000, RZ, 0xc0, !PT ;  /* 0x8000000003ff7812 */ /* 0x000fc400078cc0ff */
        /* <DEDUP_REMOVED lines=142> */
[----:B------:R-:W-:Y:S01]  /*c1e90*/  LOP3.LUT P6, RZ, R12, 0x10, RZ, 0xc0, !PT ;  /* 0x000000100cff7812 */ /* 0x000fe200078cc0ff */
        /* <DEDUP_REMOVED lines=17> */
[C---:B------:R-:W-:Y:S02]  /*c1fb0*/  LOP3.LUT P6, RZ, R4.reuse, 0x80000000, RZ, 0xc0, !PT ;  /* 0x8000000004ff7812 */ /* 0x040fe400078cc0ff */
[----:B------:R-:W-:Y:S02]  /*c1fc0*/  LOP3.LUT R3, R3, 0xfffeffff, RZ, 0xc0, !PT ;  /* 0xfffeffff03037812 */ /* 0x000fe400078ec0ff */
[C---:B------:R-:W-:Y:S02]  /*c1fd0*/  LOP3.LUT P2, RZ, R4.reuse, 0x10000000, RZ, 0xc0, !PT ;  /* 0x1000000004ff7812 */ /* 0x040fe4000784c0ff */
[----:B------:R-:W-:-:S07]  /*c1fe0*/  LOP3.LUT P1, RZ, R4, 0x20000000, RZ, 0xc0, !PT ;  /* 0x2000000004ff7812 */ /* 0x000fce000782c0ff */
[----:B------:R-:W-:Y:S02]  /*c1ff0*/  @P6 LOP3.LUT R3, R3, 0x10000, RZ, 0xfc, !PT ;  /* 0x0001000003036812 */ /* 0x000fe400078efcff */
[----:B------:R-:W-:Y:S02]  /*c2000*/  LOP3.LUT P6, RZ, R4, 0x40000000, RZ, 0xc0, !PT ;  /* 0x4000000004ff7812 */ /* 0x000fe400078cc0ff */
[----:B------:R-:W-:-:S05]  /*c2010*/  PRMT R4, R144, 0x7771, RZ ;  /* 0x0000777190047816 */ /* 0x000fca00000000ff */
[----:B--2---:R0:W-:Y:S04]  /*c2020*/  @P3 STG.E.U8 desc[UR10][R226.64], R4 ;  /* 0x00000004e2003986 */ /* 0x0041e8000c10110a */
[----:B0-----:R-:W2:Y:S04]  /*c2030*/  LDL.LU.64 R226, [R1+0x970] ;  /* 0x0009700001e27983 */ /* 0x001ea80000300a00 */
[----:B------:R-:W2:Y:S04]  /*c2040*/  LDL.LU.64 R24, [R1+0x998] ;  /* 0x0009980001187983 */ /* 0x000ea80000300a00 */
[----:B------:R-:W2:Y:S04]  /*c2050*/  LDL.LU.64 R22, [R1+0x990] ;  /* 0x0009900001167983 */ /* 0x000ea80000300a00 */
[----:B------:R-:W2:Y:S04]  /*c2060*/  LDL.LU.64 R20, [R1+0x9b8] ;  /* 0x0009b80001147983 */ /* 0x000ea80000300a00 */
[----:B------:R-:W2:Y:S01]  /*c2070*/  LDL.LU.64 R18, [R1+0x9b0] ;  /* 0x0009b00001127983 */ /* 0x000ea20000300a00 */
[----:B------:R-:W-:-:S02]  /*c2080*/  LOP3.LUT P0, RZ, R12, 0x1, RZ, 0xc0, !PT ;  /* 0x000000010cff7812 */ /* 0x000fc4000780c0ff */
[----:B------:R-:W-:Y:S01]  /*c2090*/  LOP3.LUT R3, R3, 0xfffdffff, RZ, 0xc0, !PT ;  /* 0xfffdffff03037812 */ /* 0x000fe200078ec0ff */
[----:B------:R-:W2:Y:S01]  /*c20a0*/  LDL.LU.64 R212, [R1+0x9d8] ;  /* 0x0009d80001d47983 */ /* 0x000ea20000300a00 */
[----:B------:R-:W-:Y:S02]  /*c20b0*/  PRMT R4, R144, 0x7772, RZ ;  /* 0x0000777290047816 */ /* 0x000fe400000000ff */
[----:B------:R-:W-:Y:S01]  /*c20c0*/  @P6 LOP3.LUT R3, R3, 0x20000, RZ, 0xfc, !PT ;  /* 0x0002000003036812 */ /* 0x000fe200078efcff */
[----:B------:R-:W2:Y:S01]  /*c20d0*/  LDL.LU.64 R214, [R1+0x9d0] ;  /* 0x0009d00001d67983 */ /* 0x000ea20000300a00 */
[----:B------:R-:W-:Y:S02]  /*c20e0*/  LOP3.LUT P6, RZ, R12, 0x2, RZ, 0xc0, !PT ;  /* 0x000000020cff7812 */ /* 0x000fe400078cc0ff */
[----:B------:R-:W-:Y:S01]  /*c20f0*/  PRMT R144, R144, 0x7773, RZ ;  /* 0x0000777390907816 */ /* 0x000fe200000000ff */
        /* <DEDUP_REMOVED lines=358> */
[----:B------:R-:W4:Y:S04]  /*c3760*/  LDL.LU.64 R222, [R1+0xc60] ;  /* 0x000c600001de7983 */ /* 0x000f280000300a00 */
[----:B------:R-:W4:Y:S01]  /*c3770*/  LDL.LU.64 R224, [R1+0xc78] ;  /* 0x000c780001e07983 */ /* 0x000f220000300a00 */
[----:B------:R-:W-:-:S02]  /*c3780*/  LOP3.LUT P3, RZ, R13, 0x20, RZ, 0xc0, !PT ;  /* 0x000000200dff7812 */ /* 0x000fc4000786c0ff */
        /* <DEDUP_REMOVED lines=20> */
[----:B------:R-:W2:Y:S04]  /*c38d0*/  LDL.LU.64 R24, [R1+0xc88] ;  /* 0x000c880001187983 */ /* 0x000ea80000300a00 */
[----:B------:R-:W2:Y:S04]  /*c38e0*/  LDL.LU.64 R22, [R1+0xc80] ;  /* 0x000c800001167983 */ /* 0x000ea80000300a00 */
[----:B------:R-:W2:Y:S01]  /*c38f0*/  LDL.LU.64 R20, [R1+0xc98] ;  /* 0x000c980001147983 */ /* 0x000ea20000300a00 */
[----:B------:R-:W-:-:S02]  /*c3900*/  @P6 LOP3.LUT R239, R239, 0x8000, RZ, 0xfc, !PT ;  /* 0x00008000efef6812 */ /* 0x000fc400078efcff */
[C---:B------:R-:W-:Y:S01]  /*c3910*/  LOP3.LUT P6, RZ, R8.reuse, 0x20, RZ, 0xc0, !PT ;  /* 0x0000002008ff7812 */ /* 0x040fe200078cc0ff */
[----:B------:R-:W2:Y:S01]  /*c3920*/  LDL.LU.64 R18, [R1+0xc90] ;  /* 0x000c900001127983 */ /* 0x000ea20000300a00 */
[----:B------:R-:W-:Y:S02]  /*c3930*/  LOP3.LUT R239, R239, 0xfffeffff, RZ, 0xc0, !PT ;  /* 0xfffeffffefef7812 */ /* 0x000fe400078ec0ff */
[C---:B------:R-:W-:Y:S01]  /*c3940*/  LOP3.LUT P0, RZ, R8.reuse, 0x4, RZ, 0xc0, !PT ;  /* 0x0000000408ff7812 */ /* 0x040fe2000780c0ff */
[----:B------:R-:W2:Y:S01]  /*c3950*/  LDL.LU.64 R212, [R1+0xca8] ;  /* 0x000ca80001d47983 */ /* 0x000ea20000300a00 */
[----:B------:R-:W-:Y:S02]  /*c3960*/  LOP3.LUT P1, RZ, R8, 0x8, RZ, 0xc0, !PT ;  /* 0x0000000808ff7812 */ /* 0x000fe4000782c0ff */
[----:B------:R-:W-:Y:S01]  /*c3970*/  LOP3.LUT P2, RZ, R13, 0x40, RZ, 0xc0, !PT ;  /* 0x000000400dff7812 */ /* 0x000fe2000784c0ff */
[----:B------:R-:W2:Y:S04]  /*c3980*/  LDL.LU.64 R214, [R1+0xca0] ;  /* 0x000ca00001d67983 */ /* 0x000ea80000300a00 */
[----:B------:R-:W-:-:S02]  /*c3990*/  @P6 LOP3.LUT R239, R239, 0x10000, RZ, 0xfc, !PT ;  /* 0x00010000efef6812 */ /* 0x000fc400078efcff */
[----:B------:R-:W-:Y:S02]  /*c39a0*/  LOP3.LUT P6, RZ, R8, 0x10, RZ, 0xc0, !PT ;  /* 0x0000001008ff7812 */ /* 0x000fe400078cc0ff */
[----:B------:R-:W-:Y:S02]  /*c39b0*/  LOP3.LUT R239, R239, 0xfffdffff, RZ, 0xc0, !PT ;  /* 0xfffdffffefef7812 */ /* 0x000fe400078ec0ff */
[C---:B------:R-:W-:Y:S02]  /*c39c0*/  PRMT R3, R163.reuse, 0x7772, RZ ;  /* 0x00007772a3037816 */ /* 0x040fe400000000ff */
[----:B------:R-:W-:-:S03]  /*c39d0*/  PRMT R163, R163, 0x7773, RZ ;  /* 0x00007773a3a37816 */ /* 0x000fc600000000ff */
[----:B---3--:R0:W-:Y:S04]  /*c39e0*/  @P0 STG.E.U8 desc[UR10][R216.64], R3 ;  /* 0x00000003d8000986 */ /* 0x0081e8000c10110a */
        /* <DEDUP_REMOVED lines=13> */
[----:B------:R0:W-:Y:S04]  /*c3ac0*/  @P6 STG.E.U8 desc[UR10][R224.64], R3 ;  /* 0x00000003e0006986 */ /* 0x0001e8000c10110a */
[----:B0-----:R-:W4:Y:S01]  /*c3ad0*/  LDL.LU.64 R224, [R1+0xcd8] ;  /* 0x000cd80001e07983 */ /* 0x001f220000300a00 */
[----:B------:R-:W-:-:S02]  /*c3ae0*/  LOP3.LUT P6, RZ, R239, 0x10000, RZ, 0xc0, !PT ;  /* 0x00010000efff7812 */ /* 0x000fc400078cc0ff */
[----:B------:R-:W-:Y:S02]  /*c3af0*/  PRMT R164, R164, 0x7773, RZ ;  /* 0x00007773a4a47816 */ /* 0x000fe400000000ff */
        /* <DEDUP_REMOVED lines=27> */
[----:B------:R-:W-:-:S03]  /*c3cb0*/  LOP3.LUT P1, RZ, R8, 0x400, RZ, 0xc0, !PT ;  /* 0x0000040008ff7812 */ /* 0x000fc6000782c0ff */
[----:B----4-:R-:W-:Y:S01]  /*c3cc0*/  @P4 STG.E.U8 desc[UR10][R218.64], R166 ;  /* 0x000000a6da004986 */ /* 0x010fe2000c10110a */
[----:B0-----:R-:W-:-:S03]  /*c3cd0*/  PRMT R3, R167, 0x7770, RZ ;  /* 0x00007770a7037816 */ /* 0x001fc600000000ff */
[----:B------:R-:W3:Y:S04]  /*c3ce0*/  LDL.LU.64 R216, [R1+0xce8] ;  /* 0x000ce80001d87983 */ /* 0x000ee80000300a00 */
[----:B------:R0:W-:Y:S02]  /*c3cf0*/  @P3 STG.E.U8 desc[UR10][R220.64], R3 ;  /* 0x00000003dc003986 */ /* 0x0001e4000c10110a */
[----:B0-----:R-:W-:-:S05]  /*c3d00*/  PRMT R3, R167, 0x7771, RZ ;  /* 0x00007771a7037816 */ /* 0x001fca00000000ff */
[----:B------:R0:W-:Y:S02]  /*c3d10*/  @P0 STG.E.U8 desc[UR10][R222.64], R3 ;  /* 0x00000003de000986 */ /* 0x0001e4000c10110a */
[----:B0-----:R-:W-:-:S05]  /*c3d20*/  PRMT R3, R167, 0x7772, RZ ;  /* 0x00007772a7037816 */ /* 0x001fca00000000ff */
[----:B------:R0:W-:Y:S04]  /*c3d30*/  @P1 STG.E.U8 desc[UR10][R224.64], R3 ;  /* 0x00000003e0001986 */ /* 0x0001e8000c10110a */
[----:B0-----:R-:W4:Y:S04]  /*c3d40*/  LDL.LU.64 R224, [R1+0xce0] ;  /* 0x000ce00001e07983 */ /* 0x001f280000300a00 */
[----:B------:R-:W4:Y:S04]  /*c3d50*/  LDL.LU.64 R212, [R1+0xcf8] ;  /* 0x000cf80001d47983 */ /* 0x000f280000300a00 */
[----:B------:R-:W4:Y:S01]  /*c3d60*/  LDL.LU.64 R222, [R1+0xcf0] ;  /* 0x000cf00001de7983 */ /* 0x000f220000300a00 */
[----:B------:R-:W-:-:S03]  /*c3d70*/  LOP3.LUT P2, RZ, R8, 0x800, RZ, 0xc0, !PT ;  /* 0x0000080008ff7812 */ /* 0x000fc6000784c0ff */
[----:B------:R-:W4:Y:S01]  /*c3d80*/  LDL.LU.64 R218, [R1+0xd08] ;  /* 0x000d080001da7983 */ /* 0x000f220000300a00 */
[----:B------:R-:W-:-:S09]  /*c3d90*/  PRMT R167, R167, 0x7773, RZ ;  /* 0x00007773a7a77816 */ /* 0x000fd200000000ff */
[----:B--2---:R0:W-:Y:S04]  /*c3da0*/  @P2 STG.E.U8 desc[UR10][R226.64], R167 ;  /* 0x000000a7e2002986 */ /* 0x0041e8000c10110a */
[----:B0-----:R-:W2:Y:S01]  /*c3db0*/  LDL.LU.64 R226, [R1+0xd00] ;  /* 0x000d000001e27983 */ /* 0x001ea20000300a00 */
[----:B------:R-:W-:Y:S02]  /*c3dc0*/  LOP3.LUT P2, RZ, R13, 0x400000, RZ, 0xc0, !PT ;  /* 0x004000000dff7812 */ /* 0x000fe4000784c0ff */
[----:B------:R-:W-:Y:S01]  /*c3dd0*/  LOP3.LUT R239, R239, 0xfffffff7, RZ, 0xc0, !PT ;  /* 0xfffffff7efef7812 */ /* 0x000fe200078ec0ff */
[----:B------:R-:W2:Y:S01]  /*c3de0*/  LDL.LU.64 R220, [R1+0xd18] ;  /* 0x000d180001dc7983 */ /* 0x000ea20000300a00 */
[----:B------:R-:W-:-:S03]  /*c3df0*/  LOP3.LUT P0, RZ, R13, 0x4000, RZ, 0xc0, !PT ;  /* 0x000040000dff7812 */ /* 0x000fc6000780c0ff */
[----:B------:R-:W2:Y:S06]  /*c3e00*/  LDL.LU.64 R214, [R1+0xd10] ;  /* 0x000d100001d67983 */ /* 0x000eac0000300a00 */
[----:B------:R-:W-:Y:S02]  /*c3e10*/  @P2 LOP3.LUT R239, R239, 0x8, RZ, 0xfc, !PT ;  /* 0x00000008efef2812 */ /* 0x000fe400078efcff */
[----:B------:R-:W-:Y:S02]  /*c3e20*/  LOP3.LUT P2, RZ, R13, 0x200000, RZ, 0xc0, !PT ;  /* 0x002000000dff7812 */ /* 0x000fe4000784c0ff */
[----:B------:R-:W-:-:S02]  /*c3e30*/  LOP3.LUT R239, R239, 0xffffffef, RZ, 0xc0, !PT ;  /* 0xffffffefefef7812 */ /* 0x000fc400078ec0ff */
[----:B------:R-:W-:-:S09]  /*c3e40*/  PRMT R3, R168, 0x7770, RZ ;  /* 0x00007770a8037816 */ /* 0x000fd200000000ff */
[----:B------:R-:W-:Y:S02]  /*c3e50*/  @P2 LOP3.LUT R239, R239, 0x10, RZ, 0xfc, !PT ;  /* 0x00000010efef2812 */ /* 0x000fe400078efcff */
[----:B------:R-:W-:Y:S02]  /*c3e60*/  LOP3.LUT P2, RZ, R13, 0x100000, RZ, 0xc0, !PT ;  /* 0x001000000dff7812 */ /* 0x000fe4000784c0ff */
[----:B------:R-:W-:Y:S02]  /*c3e70*/  LOP3.LUT R239, R239, 0xffffffdf, RZ, 0xc0, !PT ;  /* 0xffffffdfefef7812 */ /* 0x000fe400078ec0ff */
[----:B------:R-:W-:-:S09]  /*c3e80*/  LOP3.LUT P1, RZ, R13, 0x8000, RZ, 0xc0, !PT ;  /* 0x000080000dff7812 */ /* 0x000fd2000782c0ff */
        /* <DEDUP_REMOVED lines=9> */
[----:B------:R-:W-:Y:S01]  /*c3f20*/  LOP3.LUT P2, RZ, R8, 0x10000, RZ, 0xc0, !PT ;  /* 0x0001000008ff7812 */ /* 0x000fe2000784c0ff */
[----:B---3--:R0:W-:Y:S04]  /*c3f30*/  @P0 STG.E.U8 desc[UR10][R216.64], R3 ;  /* 0x00000003d8000986 */ /* 0x0081e8000c10110a */
[----:B0-----:R-:W3:Y:S01]  /*c3f40*/  LDL.LU.64 R216, [R1+0xd28] ;  /* 0x000d280001d87983 */ /* 0x001ee20000300a00 */
[----:B------:R-:W-:Y:S02]  /*c3f50*/  PRMT R3, R168, 0x7771, RZ ;  /* 0x00007771a8037816 */ /* 0x000fe400000000ff */
[----:B------:R-:W-:-:S02]  /*c3f60*/  LOP3.LUT R239, R239, 0xfffffeff, RZ, 0xc0, !PT ;  /* 0xfffffeffefef7812 */ /* 0x000fc400078ec0ff */
[----:B------:R-:W-:-:S03]  /*c3f70*/  LOP3.LUT P4, RZ, R13, 0x10000, RZ, 0xc0, !PT ;  /* 0x000100000dff7812 */ /* 0x000fc6000788c0ff */
[----:B------:R-:W-:Y:S02]  /*c3f80*/  @P2 LOP3.LUT R239, R239, 0x100, RZ, 0xfc, !PT ;  /* 0x00000100efef2812 */ /* 0x000fe400078efcff */
[----:B------:R-:W-:Y:S01]  /*c3f90*/  LOP3.LUT P2, RZ, R8, 0x4000, RZ, 0xc0, !PT ;  /* 0x0000400008ff7812 */ /* 0x000fe2000784c0ff */
[----:B----4-:R0:W-:Y:S04]  /*c3fa0*/  @P1 STG.E.U8 desc[UR10][R224.64], R3 ;  /* 0x00000003e0001986 */ /* 0x0101e8000c10110a */
[----:B0-----:R-:W4:Y:S04]  /*c3fb0*/  LDL.LU.64 R224, [R1+0xd20] ;  /* 0x000d200001e07983 */ /* 0x001f280000300a00 */
[----:B------:R-:W4:Y:S01]  /*c3fc0*/  LDL.LU.64 R18, [R1+0xd40] ;  /* 0x000d400001127983 */ /* 0x000f220000300a00 */
[----:B------:R-:W-:-:S02]  /*c3fd0*/  PRMT R3, R168, 0x7772, RZ ;  /* 0x00007772a8037816 */ /* 0x000fc400000000ff */
[----:B------:R-:W-:-:S03]  /*c3fe0*/  PRMT R168, R168, 0x7773, RZ ;  /* 0x00007773a8a87816 */ /* 0x000fc600000000ff */
[----:B------:R-:W-:Y:S04]  /*c3ff0*/  @P3 STG.E.U8 desc[UR10][R212.64], R3 ;  /* 0x00000003d4003986 */ /* 0x000fe8000c10110a */
[----:B------:R0:W-:Y:S01]  /*c4000*/  @P5 STG.E.U8 desc[UR10][R222.64], R168 ;  /* 0x000000a8de005986 */ /* 0x0001e2000c10110a */
[----:B------:R-:W-:-:S03]  /*c4010*/  LOP3.LUT R239, R239, 0xfffffdff, RZ, 0xc0, !PT ;  /* 0xfffffdffefef7812 */ /* 0x000fc600078ec0ff */
[----:B0-----:R-:W4:Y:S01]  /*c4020*/  LDL.LU.64 R222, [R1+0xd38] ;  /* 0x000d380001de7983 */ /* 0x001f220000300a00 */
[----:B------:R-:W-:Y:S02]  /*c4030*/  PRMT R3, R169, 0x7770, RZ ;  /* 0x00007770a9037816 */ /* 0x000fe400000000ff */
[----:B------:R-:W-:Y:S02]  /*c4040*/  @P2 LOP3.LUT R239, R239, 0x200, RZ, 0xfc, !PT ;  /* 0x00000200efef2812 */ /* 0x000fe400078efcff */
[----:B------:R-:W-:Y:S01]  /*c4050*/  LOP3.LUT P2, RZ, R13, 0x20000, RZ, 0xc0, !PT ;  /* 0x000200000dff7812 */ /* 0x000fe2000784c0ff */
[----:B------:R0:W-:Y:S04]  /*c4060*/  @P4 STG.E.U8 desc[UR10][R218.64], R3 ;  /* 0x00000003da004986 */ /* 0x0001e8000c10110a */
[----:B0-----:R-:W4:Y:S01]  /*c4070*/  LDL.LU.64 R218, [R1+0xd50] ;  /* 0x000d500001da7983 */ /* 0x001f220000300a00 */
[----:B------:R-:W-:-:S03]  /*c4080*/  PRMT R3, R169, 0x7771, RZ ;  /* 0x00007771a9037816 */ /* 0x000fc600000000ff */
[----:B------:R-:W4:Y:S04]  /*c4090*/  LDL.LU.64 R212, [R1+0xd48] ;  /* 0x000d480001d47983 */ /* 0x000f280000300a00 */
[----:B--2---:R0:W-:Y:S04]  /*c40a0*/  @P2 STG.E.U8 desc[UR10][R226.64], R3 ;  /* 0x00000003e2002986 */ /* 0x0041e8000c10110a */
[----:B0-----:R-:W2:Y:S01]  /*c40b0*/  LDL.LU.64 R226, [R1+0xd60] ;  /* 0x000d600001e27983 */ /* 0x001ea20000300a00 */
[----:B------:R-:W-:Y:S02]  /*c40c0*/  LOP3.LUT P2, RZ, R239, 0x200, RZ, 0xc0, !PT ;  /* 0x00000200efff7812 */ /* 0x000fe4000784c0ff */
[----:B------:R-:W-:-:S02]  /*c40d0*/  PRMT R3, R169, 0x7772, RZ ;  /* 0x00007772a9037816 */ /* 0x000fc400000000ff */
[----:B------:R-:W-:-:S09]  /*c40e0*/  PRMT R169, R169, 0x7773, RZ ;  /* 0x00007773a9a97816 */ /* 0x000fd200000000ff */
[----:B------:R0:W-:Y:S01]  /*c40f0*/  @P2 STG.E.U8 desc[UR10][R220.64], R3 ;  /* 0x00000003dc002986 */ /* 0x0001e2000c10110a */
[C---:B------:R-:W-:Y:S02]  /*c4100*/  LOP3.LUT P2, RZ, R239.reuse, 0x100, RZ, 0xc0, !PT ;  /* 0x00000100efff7812 */ /* 0x040fe4000784c0ff */
[----:B0-----:R-:W-:Y:S01]  /*c4110*/  PRMT R3, R170, 0x7770, RZ ;  /* 0x00007770aa037816 */ /* 0x001fe200000000ff */
[----:B------:R-:W2:Y:S10]  /*c4120*/  LDL.LU.64 R220, [R1+0xd58] ;  /* 0x000d580001dc7983 */ /* 0x000eb40000300a00 */
[----:B------:R0:W-:Y:S01]  /*c4130*/  @P2 STG.E.U8 desc[UR10][R214.64], R169 ;  /* 0x000000a9d6002986 */ /* 0x0001e2000c10110a */
[----:B------:R-:W-:-:S03]  /*c4140*/  LOP3.LUT P2, RZ, R239, 0x80, RZ, 0xc0, !PT ;  /* 0x00000080efff7812 */ /* 0x000fc6000784c0ff */
[----:B0-----:R-:W2:Y:S01]  /*c4150*/  LDL.LU.64 R214, [R1+0xd70] ;  /* 0x000d700001d67983 */ /* 0x001ea20000300a00 */
[C---:B------:R-:W-:Y:S02]  /*c4160*/  LOP3.LUT P0, RZ, R13.reuse, 0x800000, RZ, 0xc0, !PT ;  /* 0x008000000dff7812 */ /* 0x040fe4000780c0ff */
[----:B------:R-:W-:-:S07]  /*c4170*/  LOP3.LUT P1, RZ, R13, 0x1000000, RZ, 0xc0, !PT ;  /* 0x010000000dff7812 */ /* 0x000fce000782c0ff */
[----:B---3--:R0:W-:Y:S01]  /*c4180*/  @P2 STG.E.U8 desc[UR10][R216.64], R3 ;  /* 0x00000003d8002986 */ /* 0x0081e2000c10110a */
[C---:B------:R-:W-:Y:S02]  /*c4190*/  LOP3.LUT P2, RZ, R239.reuse, 0x40, RZ, 0xc0, !PT ;  /* 0x00000040efff7812 */ /* 0x040fe4000784c0ff */
[----:B0-----:R-:W-:Y:S01]  /*c41a0*/  PRMT R3, R170, 0x7771, RZ ;  /* 0x00007771aa037816 */ /* 0x001fe200000000ff */
[----:B------:R-:W3:Y:S10]  /*c41b0*/  LDL.LU.64 R216, [R1+0xd68] ;  /* 0x000d680001d87983 */ /* 0x000ef40000300a00 */
[----:B----4-:R0:W-:Y:S01]  /*c41c0*/  @P2 STG.E.U8 desc[UR10][R224.64], R3 ;  /* 0x00000003e0002986 */ /* 0x0101e2000c10110a */
[----:B------:R-:W-:-:S02]  /*c41d0*/  LOP3.LUT P2, RZ, R239, 0x20, RZ, 0xc0, !PT ;  /* 0x00000020efff7812 */ /* 0x000fc4000784c0ff */
[----:B0-----:R-:W-:Y:S01]  /*c41e0*/  PRMT R3, R170, 0x7772, RZ ;  /* 0x00007772aa037816 */ /* 0x001fe200000000ff */
[----:B------:R-:W4:Y:S10]  /*c41f0*/  LDL.LU.64 R224, [R1+0xd80] ;  /* 0x000d800001e07983 */ /* 0x000f340000300a00 */
[----:B------:R0:W-:Y:S01]  /*c4200*/  @P2 STG.E.U8 desc[UR10][R18.64], R3 ;  /* 0x0000000312002986 */ /* 0x0001e2000c10110a */
[----:B------:R-:W-:-:S02]  /*c4210*/  LOP3.LUT P2, RZ, R239, 0x10, RZ, 0xc0, !PT ;  /* 0x00000010efff7812 */ /* 0x000fc4000784c0ff */
[----:B------:R-:W-:-:S11]  /*c4220*/  PRMT R170, R170, 0x7773, RZ ;  /* 0x00007773aaaa7816 */ /* 0x000fd600000000ff */
[----:B------:R1:W-:Y:S01]  /*c4230*/  @P2 STG.E.U8 desc[UR10][R222.64], R170 ;  /* 0x000000aade002986 */ /* 0x0003e2000c10110a */
[----:B------:R-:W-:Y:S02]  /*c4240*/  LOP3.LUT P2, RZ, R239, 0x8, RZ, 0xc0, !PT ;  /* 0x00000008efff7812 */ /* 0x000fe4000784c0ff */
[C---:B0-----:R-:W-:Y:S01]  /*c4250*/  PRMT R3, R171.reuse, 0x7770, RZ ;  /* 0x00007770ab037816 */ /* 0x041fe200000000ff */
[----:B-1----:R-:W4:Y:S10]  /*c4260*/  LDL.LU.64 R222, [R1+0xd78] ;  /* 0x000d780001de7983 */ /* 0x002f340000300a00 */
[----:B------:R0:W-:Y:S04]  /*c4270*/  @P2 STG.E.U8 desc[UR10][R218.64], R3 ;  /* 0x00000003da002986 */ /* 0x0001e8000c10110a */
[----:B0-----:R-:W4:Y:S01]  /*c4280*/  LDL.LU.64 R218, [R1+0xd98] ;  /* 0x000d980001da7983 */ /* 0x001f220000300a00 */
[----:B------:R-:W-:-:S05]  /*c4290*/  PRMT R3, R171, 0x7771, RZ ;  /* 0x00007771ab037816 */ /* 0x000fca00000000ff */
[----:B------:R0:W-:Y:S02]  /*c42a0*/  @P0 STG.E.U8 desc[UR10][R212.64], R3 ;  /* 0x00000003d4000986 */ /* 0x0001e4000c10110a */
[----:B0-----:R-:W-:-:S05]  /*c42b0*/  PRMT R3, R171, 0x7772, RZ ;  /* 0x00007772ab037816 */ /* 0x001fca00000000ff */
[----:B--2---:R0:W-:Y:S04]  /*c42c0*/  @P1 STG.E.U8 desc[UR10][R226.64], R3 ;  /* 0x00000003e2001986 */ /* 0x0041e8000c10110a */
[----:B0-----:R-:W2:Y:S01]  /*c42d0*/  LDL.LU.64 R226, [R1+0xd90] ;  /* 0x000d900001e27983 */ /* 0x001ea20000300a00 */
[C---:B------:R-:W-:Y:S02]  /*c42e0*/  LOP3.LUT P6, RZ, R13.reuse, 0x2000000, RZ, 0xc0, !PT ;  /* 0x020000000dff7812 */ /* 0x040fe400078cc0ff */
[----:B------:R-:W-:Y:S02]  /*c42f0*/  LOP3.LUT P3, RZ, R13, 0x4000000, RZ, 0xc0, !PT ;  /* 0x040000000dff7812 */ /* 0x000fe4000786c0ff */
[----:B------:R-:W-:Y:S02]  /*c4300*/  PRMT R171, R171, 0x7773, RZ ;  /* 0x00007773abab7816 */ /* 0x000fe400000000ff */
[----:B------:R-:W-:-:S02]  /*c4310*/  LOP3.LUT P5, RZ, R13, 0x8000000, RZ, 0xc0, !PT ;  /* 0x080000000dff7812 */ /* 0x000fc400078ac0ff */
[----:B------:R-:W-:-:S05]  /*c4320*/  PRMT R3, R172, 0x7770, RZ ;  /* 0x00007770ac037816 */ /* 0x000fca00000000ff */
[----:B------:R0:W-:Y:S01]  /*c4330*/  @P6 STG.E.U8 desc[UR10][R220.64], R171 ;  /* 0x000000abdc006986 */ /* 0x0001e2000c10110a */
[----:B------:R-:W-:-:S03]  /*c4340*/  LOP3.LUT P4, RZ, R2, 0x1, RZ, 0xc0, !PT ;  /* 0x0000000102ff7812 */ /* 0x000fc6000788c0ff */
[----:B0-----:R-:W2:Y:S04]  /*c4350*/  LDL.LU.64 R220, [R1+0xdb0] ;  /* 0x000db00001dc7983 */ /* 0x001ea80000300a00 */
[----:B------:R0:W-:Y:S02]  /*c4360*/  @P3 STG.E.U8 desc[UR10][R214.64], R3 ;  /* 0x00000003d6003986 */ /* 0x0001e4000c10110a */
[----:B0-----:R-:W-:Y:S02]  /*c4370*/  PRMT R3, R172, 0x7771, RZ ;  /* 0x00007771ac037816 */ /* 0x001fe400000000ff */
[----:B------:R-:W-:-:S03]  /*c4380*/  LOP3.LUT P0, RZ, R239, 0x4, RZ, 0xc0, !PT ;  /* 0x00000004efff7812 */ /* 0x000fc6000780c0ff */
[----:B---3--:R0:W-:Y:S01]  /*c4390*/  @P5 STG.E.U8 desc[UR10][R216.64], R3 ;  /* 0x00000003d8005986 */ /* 0x0081e2000c10110a */
[----:B------:R-:W-:-:S03]  /*c43a0*/  ISETP.LT.AND P5, PT, R6, UR28, !P4 ;  /* 0x0000001c06007c0c */ /* 0x000fc6000e7a1270 */
[----:B0-----:R-:W3:Y:S01]  /*c43b0*/  LDL.LU.64 R216, [R1+0xda8] ;  /* 0x000da80001d87983 */ /* 0x001ee20000300a00 */
[C---:B------:R-:W-:Y:S02]  /*c43c0*/  PRMT R3, R172.reuse, 0x7772, RZ ;  /* 0x00007772ac037816 */ /* 0x040fe400000000ff */
[----:B------:R-:W-:-:S07]  /*c43d0*/  PRMT R172, R172, 0x7773, RZ ;  /* 0x00007773acac7816 */ /* 0x000fce00000000ff */
[----:B----4-:R0:W-:Y:S01]  /*c43e0*/  @P5 STG.E.U8 desc[UR10][R224.64], R3 ;  /* 0x00000003e0005986 */ /* 0x0101e2000c10110a */
[----:B------:R-:W-:-:S03]  /*c43f0*/  ISETP.LT.AND P5, PT, R7, UR26, !P4 ;  /* 0x0000001a07007c0c */ /* 0x000fc6000e7a1270 */
[----:B0-----:R-:W4:Y:S01]  /*c4400*/  LDL.LU.64 R224, [R1+0xdc0] ;  /* 0x000dc00001e07983 */ /* 0x001f220000300a00 */
[----:B------:R-:W-:-:S09]  /*c4410*/  PRMT R3, R173, 0x7770, RZ ;  /* 0x00007770ad037816 */ /* 0x000fd200000000ff */
[----:B------:R0:W-:Y:S01]  /*c4420*/  @P5 STG.E.U8 desc[UR10][R222.64], R172 ;  /* 0x000000acde005986 */ /* 0x0001e2000c10110a */
[----:B------:R-:W-:-:S03]  /*c4430*/  ISETP.LT.AND P5, PT, R6, UR24, !P0 ;  /* 0x0000001806007c0c */ /* 0x000fc6000c7a1270 */
[----:B0-----:R-:W4:Y:S01]  /*c4440*/  LDL.LU.64 R222, [R1+0xdb8] ;  /* 0x000db80001de7983 */ /* 0x001f220000300a00 */
[----:B------:R-:W-:-:S09]  /*c4450*/  ISETP.LT.AND P0, PT, R7, UR22, !P0 ;  /* 0x0000001607007c0c */ /* 0x000fd2000c701270 */
[----:B------:R0:W-:Y:S04]  /*c4460*/  @P5 STG.E.U8 desc[UR10][R218.64], R3 ;  /* 0x00000003da005986 */ /* 0x0001e8000c10110a */
[----:B0-----:R-:W4:Y:S01]  /*c4470*/  LDL.LU.64 R218, [R1+0xdd0] ;  /* 0x000dd00001da7983 */ /* 0x001f220000300a00 */
[----:B------:R-:W-:-:S05]  /*c4480*/  PRMT R3, R173, 0x7771, RZ ;  /* 0x00007771ad037816 */ /* 0x000fca00000000ff */
[----:B--2---:R0:W-:Y:S04]  /*c4490*/  @P0 STG.E.U8 desc[UR10][R226.64], R3 ;  /* 0x00000003e2000986 */ /* 0x0041e8000c10110a */
[----:B0-----:R-:W2:Y:S01]  /*c44a0*/  LDL.LU.64 R226, [R1+0xdc8] ;  /* 0x000dc80001e27983 */ /* 0x001ea20000300a00 */
[----:B------:R-:W-:-:S04]  /*c44b0*/  LOP3.LUT P2, RZ, R2, 0x10, RZ, 0xc0, !PT ;  /* 0x0000001002ff7812 */ /* 0x000fc8000784c0ff */
[----:B------:R-:W-:Y:S02]  /*c44c0*/  ISETP.LT.AND P0, PT, R6, UR20, !P2 ;  /* 0x0000001406007c0c */ /* 0x000fe4000d701270 */
[C---:B------:R-:W-:Y:S02]  /*c44d0*/  PRMT R3, R173.reuse, 0x7772, RZ ;  /* 0x00007772ad037816 */ /* 0x040fe400000000ff */
[----:B------:R-:W-:-:S09]  /*c44e0*/  PRMT R173, R173, 0x7773, RZ ;  /* 0x00007773adad7816 */ /* 0x000fd200000000ff */
[----:B------:R0:W-:Y:S01]  /*c44f0*/  @P0 STG.E.U8 desc[UR10][R220.64], R3 ;  /* 0x00000003dc000986 */ /* 0x0001e2000c10110a */
[----:B------:R-:W-:-:S03]  /*c4500*/  ISETP.LT.AND P0, PT, R7, UR18, !P2 ;  /* 0x0000001207007c0c */ /* 0x000fc6000d701270 */
[----:B0-----:R-:W2:Y:S01]  /*c4510*/  LDL.LU.64 R220, [R1+0xde0] ;  /* 0x000de00001dc7983 */ /* 0x001ea20000300a00 */
[----:B------:R-:W-:Y:S02]  /*c4520*/  LOP3.LUT P3, RZ, R2, 0x100, RZ, 0xc0, !PT ;  /* 0x0000010002ff7812 */ /* 0x000fe4000786c0ff */
[----:B------:R-:W-:Y:S02]  /*c4530*/  PRMT R3, R174, 0x7770, RZ ;  /* 0x00007770ae037816 */ /* 0x000fe400000000ff */
[----:B------:R-:W-:-:S05]  /*c4540*/  LOP3.LUT P4, RZ, R2, 0x400, RZ, 0xc0, !PT ;  /* 0x0000040002ff7812 */ /* 0x000fca000788c0ff */
[----:B---3--:R0:W-:Y:S01]  /*c4550*/  @P0 STG.E.U8 desc[UR10][R216.64], R173 ;  /* 0x000000add8000986 */ /* 0x0081e2000c10110a */
[----:B------:R-:W-:-:S03]  /*c4560*/  ISETP.LT.AND P0, PT, R6, UR14, !P3 ;  /* 0x0000000e06007c0c */ /* 0x000fc6000df01270 */
[----:B0-----:R-:W3:Y:S10]  /*c4570*/  LDL.LU.64 R216, [R1+0xdd8] ;  /* 0x000dd80001d87983 */ /* 0x001ef40000300a00 */
[----:B----4-:R0:W-:Y:S01]  /*c4580*/  @P0 STG.E.U8 desc[UR10][R224.64], R3 ;  /* 0x00000003e0000986 */ /* 0x0101e2000c10110a */
[----:B------:R-:W-:-:S03]  /*c4590*/  ISETP.LT.AND P0, PT, R7, UR12, !P3 ;  /* 0x0000000c07007c0c */ /* 0x000fc6000df01270 */
[----:B0-----:R-:W4:Y:S01]  /*c45a0*/  LDL.LU.64 R224, [R1+0xdf0] ;  /* 0x000df00001e07983 */ /* 0x001f220000300a00 */
[----:B------:R-:W-:-:S09]  /*c45b0*/  PRMT R3, R174, 0x7771, RZ ;  /* 0x00007771ae037816 */ /* 0x000fd200000000ff */
[----:B------:R0:W-:Y:S01]  /*c45c0*/  @P0 STG.E.U8 desc[UR10][R222.64], R3 ;  /* 0x00000003de000986 */ /* 0x0001e2000c10110a */
[----:B------:R-:W-:Y:S01]  /*c45d0*/  ISETP.LT.AND P0, PT, R6, UR8, !P4 ;  /* 0x0000000806007c0c */ /* 0x000fe2000e701270 */
[----:B------:R-:W-:Y:S02]  /*c45e0*/  ULDC UR8, c[0x0][0x228] ;  /* 0x00008a0000087ab9 */ /* 0x000fe40000000800 */
[----:B0-----:R-:W4:Y:S01]  /*c45f0*/  LDL.LU.64 R222, [R1+0xde8] ;  /* 0x000de80001de7983 */ /* 0x001f220000300a00 */
[----:B------:R-:W-:-:S09]  /*c4600*/  PRMT R3, R174, 0x7772, RZ ;  /* 0x00007772ae037816 */ /* 0x000fd200000000ff */
[----:B------:R0:W-:Y:S01]  /*c4610*/  @P0 STG.E.U8 desc[UR10][R218.64], R3 ;  /* 0x00000003da000986 */ /* 0x0001e2000c10110a */
[----:B------:R-:W-:Y:S01]  /*c4620*/  ISETP.LT.AND P0, PT, R7, UR6, !P4 ;  /* 0x0000000607007c0c */ /* 0x000fe2000e701270 */
[----:B------:R-:W-:Y:S01]  /*c4630*/  ULDC UR6, c[0x0][0x228] ;  /* 0x00008a0000067ab9 */ /* 0x000fe20000000800 */
[----:B------:R-:W-:Y:S01]  /*c4640*/  PRMT R174, R174, 0x7773, RZ ;  /* 0x00007773aeae7816 */ /* 0x000fe200000000ff */
[----:B0-----:R-:W4:Y:S10]  /*c4650*/  LDL.LU.64 R218, [R1+0xe00] ;  /* 0x000e000001da7983 */ /* 0x001f340000300a00 */
[----:B--2---:R0:W-:Y:S04]  /*c4660*/  @P0 STG.E.U8 desc[UR10][R226.64], R174 ;  /* 0x000000aee2000986 */ /* 0x0041e8000c10110a */
[----:B0-----:R-:W2:Y:S01]  /*c4670*/  LDL.LU.64 R226, [R1+0xdf8] ;  /* 0x000df80001e27983 */ /* 0x001ea20000300a00 */
[----:B------:R-:W-:-:S04]  /*c4680*/  LOP3.LUT P5, RZ, R2, 0x1000, RZ, 0xc0, !PT ;  /* 0x0000100002ff7812 */ /* 0x000fc800078ac0ff */
[----:B------:R-:W-:Y:S01]  /*c4690*/  ISETP.LT.AND P0, PT, R6, UR4, !P5 ;  /* 0x0000000406007c0c */ /* 0x000fe2000ef01270 */
[----:B------:R-:W-:Y:S01]  /*c46a0*/  ULDC UR4, c[0x0][0x228] ;  /* 0x00008a0000047ab9 */ /* 0x000fe20000000800 */
[----:B------:R-:W-:-:S11]  /*c46b0*/  PRMT R3, R175, 0x7770, RZ ;  /* 0x00007770af037816 */ /* 0x000fd600000000ff */
[----:B------:R0:W-:Y:S01]  /*c46c0*/  @P0 STG.E.U8 desc[UR10][R220.64], R3 ;  /* 0x00000003dc000986 */ /* 0x0001e2000c10110a */
[----:B------:R-:W-:-:S03]  /*c46d0*/  ISETP.LT.AND P0, PT, R7, UR30, !P5 ;  /* 0x0000001e07007c0c */ /* 0x000fc6000ef01270 */
[----:B0-----:R-:W2:Y:S01]  /*c46e0*/  LDL.LU.64 R220, [R1+0xe10] ;  /* 0x000e100001dc7983 */ /* 0x001ea20000300a00 */
[----:B------:R-:W-:Y:S02]  /*c46f0*/  PRMT R3, R175, 0x7771, RZ ;  /* 0x00007771af037816 */ /* 0x000fe400000000ff */
[C---:B------:R-:W-:Y:S02]  /*c4700*/  LOP3.LUT P2, RZ, R2.reuse, 0x4000, RZ, 0xc0, !PT ;  /* 0x0000400002ff7812 */ /* 0x040fe4000784c0ff */
[----:B------:R-:W-:-:S05]  /*c4710*/  LOP3.LUT P3, RZ, R2, 0x10000, RZ, 0xc0, !PT ;  /* 0x0001000002ff7812 */ /* 0x000fca000786c0ff */
[----:B---3--:R0:W-:Y:S01]  /*c4720*/  @P0 STG.E.U8 desc[UR10][R216.64], R3 ;  /* 0x00000003d8000986 */ /* 0x0081e2000c10110a */
[----:B------:R-:W-:Y:S01]  /*c4730*/  ISETP.LT.AND P0, PT, R6, UR4, !P2 ;  /* 0x0000000406007c0c */ /* 0x000fe2000d701270 */
[----:B------:R-:W-:Y:S02]  /*c4740*/  ULDC UR4, c[0x0][0x228] ;  /* 0x00008a0000047ab9 */ /* 0x000fe40000000800 */
[----:B0-----:R-:W3:Y:S01]  /*c4750*/  LDL.LU.64 R216, [R1+0xe08] ;  /* 0x000e080001d87983 */ /* 0x001ee20000300a00 */
[C---:B------:R-:W-:Y:S02]  /*c4760*/  PRMT R3, R175.reuse, 0x7772, RZ ;  /* 0x00007772af037816 */ /* 0x040fe400000000ff */
[----:B------:R-:W-:-:S07]  /*c4770*/  PRMT R175, R175, 0x7773, RZ ;  /* 0x00007773afaf7816 */ /* 0x000fce00000000ff */
[----:B----4-:R0:W-:Y:S01]  /*c4780*/  @P0 STG.E.U8 desc[UR10][R224.64], R3 ;  /* 0x00000003e0000986 */ /* 0x0101e2000c10110a */
[----:B------:R-:W-:Y:S01]  /*c4790*/  ISETP.LT.AND P0, PT, R7, UR4, !P2 ;  /* 0x0000000407007c0c */ /* 0x000fe2000d701270 */
[----:B------:R-:W-:Y:S02]  /*c47a0*/  ULDC UR4, c[0x0][0x228] ;  /* 0x00008a0000047ab9 */ /* 0x000fe40000000800 */
[----:B0-----:R-:W4:Y:S01]  /*c47b0*/  LDL.LU.64 R224, [R1+0xe20] ;  /* 0x000e200001e07983 */ /* 0x001f220000300a00 */
[----:B------:R-:W-:-:S09]  /*c47c0*/  PRMT R3, R176, 0x7770, RZ ;  /* 0x00007770b0037816 */ /* 0x000fd200000000ff */
[----:B------:R0:W-:Y:S01]  /*c47d0*/  @P0 STG.E.U8 desc[UR10][R222.64], R175 ;  /* 0x000000afde000986 */ /* 0x0001e2000c10110a */
[----:B------:R-:W-:Y:S01]  /*c47e0*/  ISETP.LT.AND P0, PT, R6, UR4, !P3 ;  /* 0x0000000406007c0c */ /* 0x000fe2000df01270 */
[----:B------:R-:W-:Y:S02]  /*c47f0*/  ULDC UR4, c[0x0][0x228] ;  /* 0x00008a0000047ab9 */ /* 0x000fe40000000800 */
[----:B0-----:R-:W4:Y:S10]  /*c4800*/  LDL.LU.64 R222, [R1+0xe18] ;  /* 0x000e180001de7983 */ /* 0x001f340000300a00 */
[----:B------:R0:W-:Y:S01]  /*c4810*/  @P0 STG.E.U8 desc[UR10][R218.64], R3 ;  /* 0x00000003da000986 */ /* 0x0001e2000c10110a */
[----:B------:R-:W-:Y:S01]  /*c4820*/  ISETP.LT.AND P0, PT, R7, UR4, !P3 ;  /* 0x0000000407007c0c */ /* 0x000fe2000df01270 */
[----:B------:R-:W-:-:S02]  /*c4830*/  ULDC UR4, c[0x0][0x228] ;  /* 0x00008a0000047ab9 */ /* 0x000fc40000000800 */
[----:B0-----:R-:W4:Y:S01]  /*c4840*/  LDL.LU.64 R218, [R1+0xe38] ;  /* 0x000e380001da7983 */ /* 0x001f220000300a00 */
[----:B------:R-:W-:-:S09]  /*c4850*/  PRMT R3, R176, 0x7771, RZ ;  /* 0x00007771b0037816 */ /* 0x000fd200000000ff */
[----:B--2---:R0:W-:Y:S04]  /*c4860*/  @P0 STG.E.U8 desc[UR10][R226.64], R3 ;  /* 0x00000003e2000986 */ /* 0x0041e8000c10110a */
[----:B0-----:R-:W2:Y:S01]  /*c4870*/  LDL.LU.64 R226, [R1+0xe30] ;  /* 0x000e300001e27983 */ /* 0x001ea20000300a00 */
[----:B------:R-:W-:-:S04]  /*c4880*/  LOP3.LUT P4, RZ, R2, 0x40000, RZ, 0xc0, !PT ;  /* 0x0004000002ff7812 */ /* 0x000fc8000788c0ff */
[----:B------:R-:W-:Y:S01]  /*c4890*/  ISETP.LT.AND P0, PT, R6, UR4, !P4 ;  /* 0x0000000406007c0c */ /* 0x000fe2000e701270 */
[----:B------:R-:W-:Y:S01]  /*c48a0*/  ULDC UR4, c[0x0][0x228] ;  /* 0x00008a0000047ab9 */ /* 0x000fe20000000800 */
[C---:B------:R-:W-:Y:S02]  /*c48b0*/  PRMT R3, R176.reuse, 0x7772, RZ ;  /* 0x00007772b0037816 */ /* 0x040fe400000000ff */
[----:B------:R-:W-:-:S09]  /*c48c0*/  PRMT R176, R176, 0x7773, RZ ;  /* 0x00007773b0b07816 */ /* 0x000fd200000000ff */
[----:B------:R0:W-:Y:S01]  /*c48d0*/  @P0 STG.E.U8 desc[UR10][R220.64], R3 ;  /* 0x00000003dc000986 */ /* 0x0001e2000c10110a */
[----:B------:R-:W-:Y:S01]  /*c48e0*/  ISETP.LT.AND P0, PT, R7, UR4, !P4 ;  /* 0x0000000407007c0c */ /* 0x000fe2000e701270 */
[----:B------:R-:W-:Y:S02]  /*c48f0*/  ULDC UR4, c[0x0][0x228] ;  /* 0x00008a0000047ab9 */ /* 0x000fe40000000800 */
[----:B0-----:R-:W2:Y:S01]  /*c4900*/  LDL.LU.64 R220, [R1+0xe48] ;  /* 0x000e480001dc7983 */ /* 0x001ea20000300a00 */
[C---:B------:R-:W-:Y:S02]  /*c4910*/  LOP3.LUT P5, RZ, R2.reuse, 0x200000, RZ, 0xc0, !PT ;  /* 0x0020000002ff7812 */ /* 0x040fe400078ac0ff */
[----:B------:R-:W-:Y:S02]  /*c4920*/  PRMT R3, R177, 0x7770, RZ ;  /* 0x00007770b1037816 */ /* 0x000fe400000000ff */
[C---:B------:R-:W-:Y:S02]  /*c4930*/  LOP3.LUT P2, RZ, R2.reuse, 0x1000000, RZ, 0xc0, !PT ;  /* 0x0100000002ff7812 */ /* 0x040fe4000784c0ff */
[----:B------:R-:W-:-:S02]  /*c4940*/  LOP3.LUT P3, RZ, R2, 0x2000000, RZ, 0xc0, !PT ;  /* 0x0200000002ff7812 */ /* 0x000fc4000786c0ff */
[----:B------:R-:W-:Y:S01]  /*c4950*/  LOP3.LUT P4, RZ, R2, 0x10000000, RZ, 0xc0, !PT ;  /* 0x1000000002ff7812 */ /* 0x000fe2000788c0ff */
[----:B---3--:R0:W-:Y:S01]  /*c4960*/  @P0 STG.E.U8 desc[UR10][R216.64], R176 ;  /* 0x000000b0d8000986 */ /* 0x0081e2000c10110a */
[----:B------:R-:W-:Y:S01]  /*c4970*/  ISETP.LT.AND P0, PT, R6, UR4, !P5 ;  /* 0x0000000406007c0c */ /* 0x000fe2000ef01270 */
[----:B------:R-:W-:Y:S02]  /*c4980*/  ULDC UR4, c[0x0][0x228] ;  /* 0x00008a0000047ab9 */ /* 0x000fe40000000800 */
[----:B0-----:R-:W3:Y:S10]  /*c4990*/  LDL.LU.64 R216, [R1+0xe40] ;  /* 0x000e400001d87983 */ /* 0x001ef40000300a00 */
[----:B----4-:R0:W-:Y:S01]  /*c49a0*/  @P0 STG.E.U8 desc[UR10][R224.64], R3 ;  /* 0x00000003e0000986 */ /* 0x0101e2000c10110a */
[----:B------:R-:W-:Y:S01]  /*c49b0*/  ISETP.LT.AND P0, PT, R7, UR4, !P5 ;  /* 0x0000000407007c0c */ /* 0x000fe2000ef01270 */
[----:B------:R-:W-:Y:S01]  /*c49c0*/  ULDC UR4, c[0x0][0x228] ;  /* 0x00008a0000047ab9 */ /* 0x000fe20000000800 */
[----:B------:R-:W-:Y:S01]  /*c49d0*/  LOP3.LUT P5, RZ, R2, 0x40000000, RZ, 0xc0, !PT ;  /* 0x4000000002ff7812 */ /* 0x000fe200078ac0ff */
        /* <DEDUP_REMOVED lines=14> */
[----:B------:R-:W-:Y:S01]  /*c4ac0*/  ISETP.LT.AND P0, PT, R6, UR4, !P3 ;  /* 0x0000000406007c0c */ /* 0x000fe2000df01270 */
[----:B------:R-:W-:Y:S01]  /*c4ad0*/  ULDC UR4, c[0x0][0x228] ;  /* 0x00008a0000047ab9 */ /* 0x000fe20000000800 */
[----:B------:R-:W-:-:S11]  /*c4ae0*/  PRMT R2, R178, 0x7770, RZ ;  /* 0x00007770b2027816 */ /* 0x000fd600000000ff */
[----:B------:R0:W-:Y:S01]  /*c4af0*/  @P0 STG.E.U8 desc[UR10][R220.64], R2 ;  /* 0x00000002dc000986 */ /* 0x0001e2000c10110a */
[----:B------:R-:W-:Y:S01]  /*c4b00*/  ISETP.LT.AND P0, PT, R7, UR4, !P3 ;  /* 0x0000000407007c0c */ /* 0x000fe2000df01270 */
[----:B------:R-:W-:Y:S02]  /*c4b10*/  ULDC UR4, c[0x0][0x228] ;  /* 0x00008a0000047ab9 */ /* 0x000fe40000000800 */
[----:B0-----:R-:W2:Y:S01]  /*c4b20*/  LDL.LU.64 R220, [R1+0xe78] ;  /* 0x000e780001dc7983 */ /* 0x001ea20000300a00 */
[----:B------:R-:W-:-:S09]  /*c4b30*/  PRMT R2, R178, 0x7771, RZ ;  /* 0x00007771b2027816 */ /* 0x000fd200000000ff */
        /* <DEDUP_REMOVED lines=31> */
[----:B------:R-:W-:Y:S02]  /*c4d30*/  LOP3.LUT P3, RZ, R238, 0x4, RZ, 0xc0, !PT ;  /* 0x00000004eeff7812 */ /* 0x000fe4000786c0ff */
[----:B------:R-:W-:Y:S02]  /*c4d40*/  PRMT R2, R180, 0x7770, RZ ;  /* 0x00007770b4027816 */ /* 0x000fe400000000ff */
[----:B------:R-:W-:-:S05]  /*c4d50*/  LOP3.LUT P4, RZ, R238, 0x10, RZ, 0xc0, !PT ;  /* 0x00000010eeff7812 */ /* 0x000fca000788c0ff */
[----:B---3--:R0:W-:Y:S01]  /*c4d60*/  @P0 STG.E.U8 desc[UR10][R216.64], R179 ;  /* 0x000000b3d8000986 */ /* 0x0081e2000c10110a */
[----:B------:R-:W-:Y:S01]  /*c4d70*/  ISETP.LT.AND P0, PT, R6, UR4, !P3 ;  /* 0x0000000406007c0c */ /* 0x000fe2000df01270 */
[----:B------:R-:W-:Y:S02]  /*c4d80*/  ULDC UR4, c[0x0][0x228] ;  /* 0x00008a0000047ab9 */ /* 0x000fe40000000800 */
[----:B0-----:R-:W3:Y:S10]  /*c4d90*/  LDL.LU.64 R216, [R1+0xea0] ;  /* 0x000ea00001d87983 */ /* 0x001ef40000300a00 */
[----:B----4-:R0:W-:Y:S01]  /*c4da0*/  @P0 STG.E.U8 desc[UR10][R224.64], R2 ;  /* 0x00000002e0000986 */ /* 0x0101e2000c10110a */
[----:B------:R-:W-:Y:S01]  /*c4db0*/  ISETP.LT.AND P0, PT, R7, UR4, !P3 ;  /* 0x0000000407007c0c */ /* 0x000fe2000df01270 */
[----:B------:R-:W-:-:S02]  /*c4dc0*/  ULDC UR4, c[0x0][0x228] ;  /* 0x00008a0000047ab9 */ /* 0x000fc40000000800 */
        /* <DEDUP_REMOVED lines=19> */
[----:B------:R-:W-:Y:S01]  /*c4f00*/  ISETP.LT.AND P0, PT, R7, UR4, !P5 ;  /* 0x0000000407007c0c */ /* 0x000fe2000ef01270 */
[----:B------:R-:W-:Y:S02]  /*c4f10*/  ULDC UR4, c[0x0][0x228] ;  /* 0x00008a0000047ab9 */ /* 0x000fe40000000800 */
        /* <DEDUP_REMOVED lines=266> */
[----:B------:R-:W-:Y:S02]  /*c5fc0*/  LOP3.LUT P2, RZ, R237, 0x40000000, RZ, 0xc0, !PT ;  /* 0x40000000edff7812 */ /* 0x000fe4000784c0ff */
        /* <DEDUP_REMOVED lines=326> */
[----:B------:R-:W-:Y:S01]  /*c7430*/  ULDC UR4, c[0x0][0x228] ;  /* 0x00008a0000047ab9 */ /* 0x000fe20000000800 */
[----:B------:R-:W-:Y:S02]  /*c7440*/  LOP3.LUT P4, RZ, R14, 0x1, RZ, 0xc0, !PT ;  /* 0x000000010eff7812 */ /* 0x000fe4000788c0ff */
[----:B0-----:R-:W-:Y:S01]  /*c7450*/  PRMT R2, R208, 0x7771, RZ ;  /* 0x00007771d0027816 */ /* 0x001fe200000000ff */
[----:B------:R-:W2:Y:S01]  /*c7460*/  LDL.LU.64 R220, [R1+0x1260] ;  /* 0x0012600001dc7983 */ /* 0x000ea20000300a00 */
[----:B------:R-:W-:-:S07]  /*c7470*/  LOP3.LUT P5, RZ, R14, 0x4, RZ, 0xc0, !PT ;  /* 0x000000040eff7812 */ /* 0x000fce00078ac0ff */
[----:B---3--:R0:W-:Y:S01]  /*c7480*/  @P0 STG.E.U8 desc[UR10][R216.64], R2 ;  /* 0x00000002d8000986 */ /* 0x0081e2000c10110a */
[----:B------:R-:W-:Y:S01]  /*c7490*/  ISETP.LT.AND P0, PT, R6, UR4, !P4 ;  /* 0x0000000406007c0c */ /* 0x000fe2000e701270 */
[----:B------:R-:W-:Y:S01]  /*c74a0*/  ULDC UR4, c[0x0][0x228] ;  /* 0x00008a0000047ab9 */ /* 0x000fe20000000800 */
[C---:B0-----:R-:W-:Y:S01]  /*c74b0*/  PRMT R2, R208.reuse, 0x7772, RZ ;  /* 0x00007772d0027816 */ /* 0x041fe200000000ff */
[----:B------:R-:W3:Y:S01]  /*c74c0*/  LDL.LU.64 R216, [R1+0x1258] ;  /* 0x0012580001d87983 */ /* 0x000ee20000300a00 */
[----:B------:R-:W-:-:S09]  /*c74d0*/  PRMT R208, R208, 0x7773, RZ ;  /* 0x00007773d0d07816 */ /* 0x000fd200000000ff */
[----:B----4-:R0:W-:Y:S01]  /*c74e0*/  @P0 STG.E.U8 desc[UR10][R224.64], R2 ;  /* 0x00000002e0000986 */ /* 0x0101e2000c10110a */
[----:B------:R-:W-:Y:S01]  /*c74f0*/  ISETP.LT.AND P0, PT, R7, UR4, !P4 ;  /* 0x0000000407007c0c */ /* 0x000fe2000e701270 */
[----:B------:R-:W-:Y:S01]  /*c7500*/  ULDC UR4, c[0x0][0x228] ;  /* 0x00008a0000047ab9 */ /* 0x000fe20000000800 */
[----:B0-----:R-:W-:Y:S01]  /*c7510*/  PRMT R2, R209, 0x7770, RZ ;  /* 0x00007770d1027816 */ /* 0x001fe200000000ff */
[----:B------:R-:W4:Y:S10]  /*c7520*/  LDL.LU.64 R224, [R1+0x1270] ;  /* 0x0012700001e07983 */ /* 0x000f340000300a00 */
[----:B------:R0:W-:Y:S01]  /*c7530*/  @P0 STG.E.U8 desc[UR10][R222.64], R208 ;  /* 0x000000d0de000986 */ /* 0x0001e2000c10110a */
[----:B------:R-:W-:Y:S01]  /*c7540*/  ISETP.LT.AND P0, PT, R6, UR4, !P5 ;  /* 0x0000000406007c0c */ /* 0x000fe2000ef01270 */
[----:B------:R-:W-:-:S02]  /*c7550*/  ULDC UR4, c[0x0][0x228] ;  /* 0x00008a0000047ab9 */ /* 0x000fc40000000800 */
[----:B0-----:R-:W4:Y:S10]  /*c7560*/  LDL.LU.64 R222, [R1+0x1268] ;  /* 0x0012680001de7983 */ /* 0x001f340000300a00 */
[----:B------:R0:W-:Y:S01]  /*c7570*/  @P0 STG.E.U8 desc[UR10][R218.64], R2 ;  /* 0x00000002da000986 */ /* 0x0001e2000c10110a */
[----:B------:R-:W-:Y:S01]  /*c7580*/  ISETP.LT.AND P0, PT, R7, UR4, !P5 ;  /* 0x0000000407007c0c */ /* 0x000fe2000ef01270 */
[----:B------:R-:W-:Y:S01]  /*c7590*/  ULDC UR4, c[0x0][0x228] ;  /* 0x00008a0000047ab9 */ /* 0x000fe20000000800 */
[----:B0-----:R-:W-:-:S11]  /*c75a0*/  PRMT R2, R209, 0x7771, RZ ;  /* 0x00007771d1027816 */ /* 0x001fd600000000ff */
[----:B--2---:R0:W-:Y:S04]  /*c75b0*/  @P0 STG.E.U8 desc[UR10][R226.64], R2 ;  /* 0x00000002e2000986 */ /* 0x0041e8000c10110a */
[----:B0-----:R-:W2:Y:S01]  /*c75c0*/  LDL.LU.64 R226, [R1+0x1278] ;  /* 0x0012780001e27983 */ /* 0x001ea20000300a00 */
[----:B------:R-:W-:Y:S02]  /*c75d0*/  LOP3.LUT P6, RZ, R14, 0x10, RZ, 0xc0, !PT ;  /* 0x000000100eff7812 */ /* 0x000fe400078cc0ff */
[C---:B------:R-:W-:Y:S01]  /*c75e0*/  PRMT R2, R209.reuse, 0x7772, RZ ;  /* 0x00007772d1027816 */ /* 0x040fe200000000ff */
[----:B------:R-:W2:Y:S01]  /*c75f0*/  LDL.LU.64 R218, [R1+0x1288] ;  /* 0x0012880001da7983 */ /* 0x000ea20000300a00 */
[----:B------:R-:W-:Y:S01]  /*c7600*/  ISETP.LT.AND P0, PT, R6, UR4, !P6 ;  /* 0x0000000406007c0c */ /* 0x000fe2000f701270 */
[----:B------:R-:W-:Y:S01]  /*c7610*/  ULDC UR4, c[0x0][0x228] ;  /* 0x00008a0000047ab9 */ /* 0x000fe20000000800 */
[----:B------:R-:W-:-:S11]  /*c7620*/  PRMT R209, R209, 0x7773, RZ ;  /* 0x00007773d1d17816 */ /* 0x000fd600000000ff */
[----:B------:R0:W-:Y:S01]  /*c7630*/  @P0 STG.E.U8 desc[UR10][R220.64], R2 ;  /* 0x00000002dc000986 */ /* 0x0001e2000c10110a */
[----:B------:R-:W-:Y:S01]  /*c7640*/  ISETP.LT.AND P0, PT, R7, UR4, !P6 ;  /* 0x0000000407007c0c */ /* 0x000fe2000f701270 */
[----:B------:R-:W-:Y:S01]  /*c7650*/  ULDC UR4, c[0x0][0x228] ;  /* 0x00008a0000047ab9 */ /* 0x000fe20000000800 */
[C---:B------:R-:W-:Y:S01]  /*c7660*/  LOP3.LUT P1, RZ, R239.reuse, 0x2, RZ, 0xc0, !PT ;  /* 0x00000002efff7812 */ /* 0x040fe2000782c0ff */
[----:B0-----:R-:W2:Y:S01]  /*c7670*/  LDL.LU.64 R220, [R1+0x1280] ;  /* 0x0012800001dc7983 */ /* 0x001ea20000300a00 */
[----:B------:R-:W-:Y:S02]  /*c7680*/  PRMT R2, R210, 0x7770, RZ ;  /* 0x00007770d2027816 */ /* 0x000fe400000000ff */
[----:B------:R-:W-:-:S07]  /*c7690*/  LOP3.LUT P2, RZ, R239, 0x1, RZ, 0xc0, !PT ;  /* 0x00000001efff7812 */ /* 0x000fce000784c0ff */
[----:B---3--:R-:W-:Y:S01]  /*c76a0*/  @P0 STG.E.U8 desc[UR10][R216.64], R209 ;  /* 0x000000d1d8000986 */ /* 0x008fe2000c10110a */
[----:B------:R-:W-:Y:S01]  /*c76b0*/  ISETP.LT.AND P0, PT, R6, UR4, !P1 ;  /* 0x0000000406007c0c */ /* 0x000fe2000cf01270 */
[----:B------:R-:W-:Y:S02]  /*c76c0*/  ULDC UR4, c[0x0][0x228] ;  /* 0x00008a0000047ab9 */ /* 0x000fe40000000800 */
[----:B------:R-:W-:Y:S01]  /*c76d0*/  ISETP.LT.AND P1, PT, R7, UR4, !P1 ;  /* 0x0000000407007c0c */ /* 0x000fe2000cf21270 */
[----:B------:R-:W-:-:S09]  /*c76e0*/  ULDC UR4, c[0x0][0x228] ;  /* 0x00008a0000047ab9 */ /* 0x000fd20000000800 */
[----:B----4-:R0:W-:Y:S01]  /*c76f0*/  @P0 STG.E.U8 desc[UR10][R224.64], R2 ;  /* 0x00000002e0000986 */ /* 0x0101e2000c10110a */
[----:B------:R-:W-:Y:S01]  /*c7700*/  ISETP.LT.AND P0, PT, R6, UR4, !P2 ;  /* 0x0000000406007c0c */ /* 0x000fe2000d701270 */
[----:B------:R-:W-:Y:S02]  /*c7710*/  ULDC UR4, c[0x0][0x228] ;  /* 0x00008a0000047ab9 */ /* 0x000fe40000000800 */
[----:B0-----:R-:W3:Y:S01]  /*c7720*/  LDL.LU.64 R224, [R1+0x1290] ;  /* 0x0012900001e07983 */ /* 0x001ee20000300a00 */
[----:B------:R-:W-:-:S05]  /*c7730*/  PRMT R2, R210, 0x7771, RZ ;  /* 0x00007771d2027816 */ /* 0x000fca00000000ff */
[----:B------:R0:W-:Y:S04]  /*c7740*/  @P1 STG.E.U8 desc[UR10][R222.64], R2 ;  /* 0x00000002de001986 */ /* 0x0001e8000c10110a */
[----:B0-----:R-:W4:Y:S01]  /*c7750*/  LDL.LU.64 R222, [R1+0x1298] ;  /* 0x0012980001de7983 */ /* 0x001f220000300a00 */
[----:B------:R-:W-:-:S03]  /*c7760*/  PRMT R2, R210, 0x7772, RZ ;  /* 0x00007772d2027816 */ /* 0x000fc600000000ff */
[----:B------:R-:W4:Y:S04]  /*c7770*/  LDL.LU R248, [R1+0x60] ;  /* 0x0000600001f87983 */ /* 0x000f280000300800 */
[----:B--2---:R0:W-:Y:S04]  /*c7780*/  @P0 STG.E.U8 desc[UR10][R226.64], R2 ;  /* 0x00000002e2000986 */ /* 0x0041e8000c10110a */
[----:B0-----:R-:W2:Y:S01]  /*c7790*/  LDL.LU.64 R226, [R1+0x12a8] ;  /* 0x0012a80001e27983 */ /* 0x001ea20000300a00 */
[----:B------:R-:W-:Y:S02]  /*c77a0*/  LOP3.LUT P3, RZ, R13, 0x80000000, RZ, 0xc0, !PT ;  /* 0x800000000dff7812 */ /* 0x000fe4000786c0ff */
[----:B------:R-:W-:Y:S01]  /*c77b0*/  ISETP.LT.AND P2, PT, R7, UR4, !P2 ;  /* 0x0000000407007c0c */ /* 0x000fe2000d741270 */
[----:B------:R-:W-:Y:S01]  /*c77c0*/  ULDC UR4, c[0x0][0x228] ;  /* 0x00008a0000047ab9 */ /* 0x000fe20000000800 */
[----:B------:R-:W-:Y:S01]  /*c77d0*/  ISETP.LT.AND P1, PT, R6, UR6, !P3 ;  /* 0x0000000606007c0c */ /* 0x000fe2000df21270 */
[----:B------:R-:W2:Y:S01]  /*c77e0*/  LDL.LU.64 R216, [R1+0x12a0] ;  /* 0x0012a00001d87983 */ /* 0x000ea20000300a00 */
[----:B------:R-:W-:Y:S01]  /*c77f0*/  PRMT R210, R210, 0x7773, RZ ;  /* 0x00007773d2d27816 */ /* 0x000fe200000000ff */
[----:B------:R-:W-:Y:S01]  /*c7800*/  ULDC UR6, c[0x0][0x228] ;  /* 0x00008a0000067ab9 */ /* 0x000fe20000000800 */
[----:B------:R-:W-:-:S02]  /*c7810*/  PRMT R2, R211, 0x7770, RZ ;  /* 0x00007770d3027816 */ /* 0x000fc400000000ff */
[----:B------:R-:W-:Y:S01]  /*c7820*/  ISETP.LT.AND P3, PT, R7, UR4, !P3 ;  /* 0x0000000407007c0c */ /* 0x000fe2000df61270 */
[----:B------:R-:W-:Y:S01]  /*c7830*/  ULDC UR4, c[0x0][0x228] ;  /* 0x00008a0000047ab9 */ /* 0x000fe20000000800 */
[----:B------:R-:W-:-:S03]  /*c7840*/  LOP3.LUT P4, RZ, R13, 0x40000000, RZ, 0xc0, !PT ;  /* 0x400000000dff7812 */ /* 0x000fc6000788c0ff */
[----:B------:R-:W-:Y:S04]  /*c7850*/  @P2 STG.E.U8 desc[UR10][R218.64], R210 ;  /* 0x000000d2da002986 */ /* 0x000fe8000c10110a */
[----:B------:R0:W-:Y:S01]  /*c7860*/  @P1 STG.E.U8 desc[UR10][R220.64], R2 ;  /* 0x00000002dc001986 */ /* 0x0001e2000c10110a */
[----:B------:R-:W-:Y:S02]  /*c7870*/  PRMT R4, R211, 0x7771, RZ ;  /* 0x00007771d3047816 */ /* 0x000fe400000000ff */
[----:B------:R-:W-:Y:S01]  /*c7880*/  ISETP.LT.AND P2, PT, R6, UR6, !P4 ;  /* 0x0000000606007c0c */ /* 0x000fe2000e741270 */
[----:B------:R-:W-:Y:S01]  /*c7890*/  ULDC UR6, c[0x0][0x228] ;  /* 0x00008a0000067ab9 */ /* 0x000fe20000000800 */
[----:B0-----:R-:W2:Y:S01]  /*c78a0*/  LDL.LU.64 R220, [R1+0x12b8] ;  /* 0x0012b80001dc7983 */ /* 0x001ea20000300a00 */
[----:B------:R-:W-:Y:S01]  /*c78b0*/  ISETP.LT.AND P4, PT, R7, UR4, !P4 ;  /* 0x0000000407007c0c */ /* 0x000fe2000e781270 */
[----:B------:R-:W-:Y:S01]  /*c78c0*/  VIADD R3, R0, 0x1aa ;  /* 0x000001aa00037836 */ /* 0x000fe20000000000 */
[C---:B------:R-:W-:Y:S01]  /*c78d0*/  PRMT R2, R211.reuse, 0x7772, RZ ;  /* 0x00007772d3027816 */ /* 0x040fe200000000ff */
[----:B------:R-:W-:Y:S01]  /*c78e0*/  ULDC UR4, c[0x0][0x228] ;  /* 0x00008a0000047ab9 */ /* 0x000fe20000000800 */
[----:B------:R-:W-:Y:S01]  /*c78f0*/  PRMT R211, R211, 0x7773, RZ ;  /* 0x00007773d3d37816 */ /* 0x000fe200000000ff */
[----:B---3--:R0:W-:Y:S04]  /*c7900*/  @P3 STG.E.U8 desc[UR10][R224.64], R4 ;  /* 0x00000004e0003986 */ /* 0x0081e8000c10110a */
[----:B0-----:R-:W3:Y:S04]  /*c7910*/  LDL.LU.64 R224, [R1+0x12d0] ;  /* 0x0012d00001e07983 */ /* 0x001ee80000300a00 */
[----:B------:R-:W3:Y:S04]  /*c7920*/  LDL.LU R213, [R1+0x64] ;  /* 0x0000640001d57983 */ /* 0x000ee80000300800 */
[----:B------:R-:W3:Y:S04]  /*c7930*/  LDL.LU.64 R218, [R1+0x12c8] ;  /* 0x0012c80001da7983 */ /* 0x000ee80000300a00 */
[----:B----4-:R0:W-:Y:S04]  /*c7940*/  @P2 STG.E.U8 desc[UR10][R222.64], R2 ;  /* 0x00000002de002986 */ /* 0x0101e8000c10110a */
[----:B0-----:R-:W4:Y:S04]  /*c7950*/  LDL.LU.64 R222, [R1+0x12d8] ;  /* 0x0012d80001de7983 */ /* 0x001f280000300a00 */
[----:B--2---:R0:W-:Y:S04]  /*c7960*/  @P4 STG.E.U8 desc[UR10][R226.64], R211 ;  /* 0x000000d3e2004986 */ /* 0x0041e8000c10110a */
[----:B0-----:R-:W2:Y:S01]  /*c7970*/  LDL.LU.64 R226, [R1+0x12c0] ;  /* 0x0012c00001e27983 */ /* 0x001ea20000300a00 */
[----:B------:R-:W-:-:S04]  /*c7980*/  LOP3.LUT P5, RZ, R13, 0x20000000, RZ, 0xc0, !PT ;  /* 0x200000000dff7812 */ /* 0x000fc800078ac0ff */
[----:B------:R-:W-:Y:S01]  /*c7990*/  ISETP.LT.AND P1, PT, R6, UR6, !P5 ;  /* 0x0000000606007c0c */ /* 0x000fe2000ef21270 */
[----:B------:R-:W-:Y:S01]  /*c79a0*/  ULDC UR6, c[0x0][0x228] ;  /* 0x00008a0000067ab9 */ /* 0x000fe20000000800 */
[----:B------:R-:W-:Y:S01]  /*c79b0*/  ISETP.LT.AND P5, PT, R7, UR4, !P5 ;  /* 0x0000000407007c0c */ /* 0x000fe2000efa1270 */
[----:B------:R-:W-:Y:S01]  /*c79c0*/  ULDC UR4, c[0x0][0x22c] ;  /* 0x00008b0000047ab9 */ /* 0x000fe20000000800 */
[----:B------:R-:W-:Y:S01]  /*c79d0*/  ISETP.GE.AND P0, PT, R3, UR17, PT ;  /* 0x0000001103007c0c */ /* 0x000fe2000bf06270 */
[----:B------:R-:W-:Y:S01]  /*c79e0*/  VIADD R3, R0, 0x1ff ;  /* 0x000001ff00037836 */ /* 0x000fe20000000000 */
[----:B------:R-:W-:Y:S02]  /*c79f0*/  LOP3.LUT P6, RZ, R13, 0x10000000, RZ, 0xc0, !PT ;  /* 0x100000000dff7812 */ /* 0x000fe400078cc0ff */
[----:B------:R-:W-:Y:S02]  /*c7a00*/  PRMT R2, R248, 0x7770, RZ ;  /* 0x00007770f8027816 */ /* 0x000fe400000000ff */
[----:B------:R-:W-:-:S02]  /*c7a10*/  ISETP.GE.AND P3, PT, R3, UR31, PT ;  /* 0x0000001f03007c0c */ /* 0x000fc4000bf66270 */
[----:B------:R-:W-:Y:S01]  /*c7a20*/  PRMT R3, R248, 0x7771, RZ ;  /* 0x00007771f8037816 */ /* 0x000fe200000000ff */
[----:B------:R0:W-:Y:S01]  /*c7a30*/  @P1 STG.E.U8 desc[UR10][R216.64], R2 ;  /* 0x00000002d8001986 */ /* 0x0001e2000c10110a */
[----:B------:R-:W-:Y:S01]  /*c7a40*/  ISETP.LT.AND P4, PT, R6, UR6, !P6 ;  /* 0x0000000606007c0c */ /* 0x000fe2000f781270 */
[----:B------:R-:W-:Y:S02]  /*c7a50*/  ULDC UR6, c[0x0][0x228] ;  /* 0x00008a0000067ab9 */ /* 0x000fe40000000800 */
[----:B------:R1:W-:Y:S01]  /*c7a60*/  @P5 STG.E.U8 desc[UR10][R220.64], R3 ;  /* 0x00000003dc005986 */ /* 0x0003e2000c10110a */
[----:B------:R-:W-:Y:S01]  /*c7a70*/  ISETP.LT.AND P6, PT, R7, UR6, !P6 ;  /* 0x0000000607007c0c */ /* 0x000fe2000f7c1270 */
[C---:B------:R-:W-:Y:S01]  /*c7a80*/  VIADD R4, R0.reuse, 0x1f4 ;  /* 0x000001f400047836 */ /* 0x040fe20000000000 */
[----:B------:R-:W-:Y:S01]  /*c7a90*/  ULDC UR6, c[0x0][0x228] ;  /* 0x00008a0000067ab9 */ /* 0x000fe20000000800 */
[----:B0-----:R-:W-:Y:S01]  /*c7aa0*/  VIADD R2, R0, 0x1ab ;  /* 0x000001ab00027836 */ /* 0x001fe20000000000 */
[----:B-1----:R-:W2:Y:S04]  /*c7ab0*/  LDL.LU.64 R220, [R1+0x12e0] ;  /* 0x0012e00001dc7983 */ /* 0x002ea80000300a00 */
[----:B------:R-:W-:Y:S01]  /*c7ac0*/  ISETP.GE.AND P1, PT, R2, UR4, PT ;  /* 0x0000000402007c0c */ /* 0x000fe2000bf26270 */
[----:B------:R-:W-:Y:S01]  /*c7ad0*/  ULDC UR4, c[0x0][0x228] ;  /* 0x00008a0000047ab9 */ /* 0x000fe20000000800 */
[----:B------:R-:W-:Y:S01]  /*c7ae0*/  PRMT R3, R248, 0x7772, RZ ;  /* 0x00007772f8037816 */ /* 0x000fe200000000ff */
[----:B------:R-:W2:Y:S01]  /*c7af0*/  LDL.LU R252, [R1+0x68] ;  /* 0x0000680001fc7983 */ /* 0x000ea20000300800 */
[----:B------:R-:W-:Y:S01]  /*c7b00*/  ISETP.LT.AND P5, PT, R6, UR4, !P0 ;  /* 0x0000000406007c0c */ /* 0x000fe2000c7a1270 */
[----:B------:R-:W-:Y:S01]  /*c7b10*/  VIADD R2, R0, 0x1ac ;  /* 0x000001ac00027836 */ /* 0x000fe20000000000 */
[----:B------:R-:W-:Y:S01]  /*c7b20*/  ULDC UR4, c[0x0][0x22c] ;  /* 0x00008b0000047ab9 */ /* 0x000fe20000000800 */
[----:B------:R-:W-:-:S02]  /*c7b30*/  ISETP.GE.AND P2, PT, R4, UR29, PT ;  /* 0x0000001d04007c0c */ /* 0x000fc4000bf46270 */
[----:B------:R-:W-:Y:S01]  /*c7b40*/  ISETP.LT.AND P0, PT, R7, UR6, !P0 ;  /* 0x0000000607007c0c */ /* 0x000fe2000c701270 */
[----:B------:R-:W-:Y:S01]  /*c7b50*/  ULDC UR6, c[0x0][0x228] ;  /* 0x00008a0000067ab9 */ /* 0x000fe20000000800 */
[----:B------:R-:W-:Y:S01]  /*c7b60*/  PRMT R4, R248, 0x7773, RZ ;  /* 0x00007773f8047816 */ /* 0x000fe200000000ff */
[----:B---3--:R0:W-:Y:S01]  /*c7b70*/  @P4 STG.E.U8 desc[UR10][R224.64], R3 ;  /* 0x00000003e0004986 */ /* 0x0081e2000c10110a */
[----:B------:R-:W-:Y:S01]  /*c7b80*/  ISETP.GE.AND P4, PT, R2, UR4, PT ;  /* 0x0000000402007c0c */ /* 0x000fe2000bf86270 */
[----:B------:R-:W-:Y:S01]  /*c7b90*/  ULDC UR4, c[0x0][0x228] ;  /* 0x00008a0000047ab9 */ /* 0x000fe20000000800 */
[C---:B------:R-:W-:Y:S01]  /*c7ba0*/  PRMT R2, R213.reuse, 0x7770, RZ ;  /* 0x00007770d5027816 */ /* 0x040fe200000000ff */
[----:B0-----:R-:W3:Y:S04]  /*c7bb0*/  LDL.LU.64 R224, [R1+0x12f0] ;  /* 0x0012f00001e07983 */ /* 0x001ee80000300a00 */
[----:B------:R-:W3:Y:S01]  /*c7bc0*/  LDL.LU.64 R216, [R1+0x12e8] ;  /* 0x0012e80001d87983 */ /* 0x000ee20000300a00 */
[----:B------:R-:W-:-:S03]  /*c7bd0*/  PRMT R3, R213, 0x7771, RZ ;  /* 0x00007771d5037816 */ /* 0x000fc600000000ff */
[----:B------:R-:W-:Y:S04]  /*c7be0*/  @P6 STG.E.U8 desc[UR10][R218.64], R4 ;  /* 0x00000004da006986 */ /* 0x000fe8000c10110a */
[----:B----4-:R0:W-:Y:S04]  /*c7bf0*/  @P5 STG.E.U8 desc[UR10][R222.64], R2 ;  /* 0x00000002de005986 */ /* 0x0101e8000c10110a */
[----:B0-----:R-:W4:Y:S04]  /*c7c00*/  LDL.LU.64 R222, [R1+0x12f8] ;  /* 0x0012f80001de7983 */ /* 0x001f280000300a00 */
[----:B--2---:R0:W-:Y:S04]  /*c7c10*/  @P0 STG.E.U8 desc[UR10][R226.64], R3 ;  /* 0x00000003e2000986 */ /* 0x0041e8000c10110a */
[----:B0-----:R-:W2:Y:S01]  /*c7c20*/  LDL.LU.64 R226, [R1+0x1310] ;  /* 0x0013100001e27983 */ /* 0x001ea20000300a00 */
[----:B------:R-:W-:Y:S01]  /*c7c30*/  ISETP.LT.AND P5, PT, R6, UR4, !P1 ;  /* 0x0000000406007c0c */ /* 0x000fe2000cfa1270 */
[----:B------:R-:W-:Y:S01]  /*c7c40*/  VIADD R2, R0, 0x1ad ;  /* 0x000001ad00027836 */ /* 0x000fe20000000000 */
[----:B------:R-:W-:Y:S01]  /*c7c50*/  ULDC UR4, c[0x0][0x22c] ;  /* 0x00008b0000047ab9 */ /* 0x000fe20000000800 */
[----:B------:R-:W-:Y:S01]  /*c7c60*/  PRMT R3, R213, 0x7772, RZ ;  /* 0x00007772d5037816 */ /* 0x000fe200000000ff */
[----:B------:R-:W2:Y:S01]  /*c7c70*/  LDL.LU R248, [R1+0x6c] ;  /* 0x00006c0001f87983 */ /* 0x000ea20000300800 */
[----:B------:R-:W-:Y:S01]  /*c7c80*/  ISETP.LT.AND P1, PT, R7, UR6, !P1 ;  /* 0x0000000607007c0c */ /* 0x000fe2000cf21270 */
[----:B------:R-:W-:Y:S01]  /*c7c90*/  ULDC UR6, c[0x0][0x228] ;  /* 0x00008a0000067ab9 */ /* 0x000fe20000000800 */
[----:B------:R-:W-:Y:S01]  /*c7ca0*/  ISETP.GE.AND P0, PT, R2, UR4, PT ;  /* 0x0000000402007c0c */ /* 0x000fe2000bf06270 */
[----:B------:R-:W-:Y:S01]  /*c7cb0*/  VIADD R2, R0, 0x1ae ;  /* 0x000001ae00027836 */ /* 0x000fe20000000000 */
[----:B------:R-:W-:Y:S01]  /*c7cc0*/  ISETP.LT.AND P6, PT, R6, UR8, !P4 ;  /* 0x0000000806007c0c */ /* 0x000fe2000e7c1270 */
[----:B------:R-:W2:Y:S01]  /*c7cd0*/  LDL.LU.64 R218, [R1+0x1308] ;  /* 0x0013080001da7983 */ /* 0x000ea20000300a00 */
[----:B------:R-:W-:Y:S01]  /*c7ce0*/  ULDC UR4, c[0x0][0x22c] ;  /* 0x00008b0000047ab9 */ /* 0x000fe20000000800 */
[----:B------:R-:W-:-:S02]  /*c7cf0*/  ULDC UR8, c[0x0][0x228] ;  /* 0x00008a0000087ab9 */ /* 0x000fc40000000800 */
[----:B------:R0:W-:Y:S01]  /*c7d00*/  @P5 STG.E.U8 desc[UR10][R220.64], R3 ;  /* 0x00000003dc005986 */ /* 0x0001e2000c10110a */
[----:B------:R-:W-:Y:S01]  /*c7d10*/  ISETP.GE.AND P5, PT, R2, UR4, PT ;  /* 0x0000000402007c0c */ /* 0x000fe2000bfa6270 */
[----:B------:R-:W-:Y:S01]  /*c7d20*/  ULDC UR4, c[0x0][0x228] ;  /* 0x00008a0000047ab9 */ /* 0x000fe20000000800 */
[----:B------:R-:W-:Y:S02]  /*c7d30*/  PRMT R2, R213, 0x7773, RZ ;  /* 0x00007773d5027816 */ /* 0x000fe400000000ff */
[----:B------:R-:W-:Y:S01]  /*c7d40*/  ISETP.LT.AND P4, PT, R7, UR4, !P4 ;  /* 0x0000000407007c0c */ /* 0x000fe2000e781270 */
[----:B------:R-:W-:Y:S01]  /*c7d50*/  ULDC UR4, c[0x0][0x22c] ;  /* 0x00008b0000047ab9 */ /* 0x000fe20000000800 */
[----:B0-----:R-:W2:Y:S01]  /*c7d60*/  LDL.LU.64 R220, [R1+0x1318] ;  /* 0x0013180001dc7983 */ /* 0x001ea20000300a00 */
[----:B------:R-:W-:-:S03]  /*c7d70*/  PRMT R3, R252, 0x7770, RZ ;  /* 0x00007770fc037816 */ /* 0x000fc600000000ff */
[----:B---3--:R0:W-:Y:S04]  /*c7d80*/  @P1 STG.E.U8 desc[UR10][R224.64], R2 ;  /* 0x00000002e0001986 */ /* 0x0081e8000c10110a */
[----:B------:R1:W-:Y:S01]  /*c7d90*/  @P6 STG.E.U8 desc[UR10][R216.64], R3 ;  /* 0x00000003d8006986 */ /* 0x0003e2000c10110a */
[----:B------:R-:W-:Y:S01]  /*c7da0*/  ISETP.LT.AND P6, PT, R6, UR6, !P0 ;  /* 0x0000000606007c0c */ /* 0x000fe2000c7c1270 */
[----:B------:R-:W-:Y:S02]  /*c7db0*/  ULDC UR6, c[0x0][0x228] ;  /* 0x00008a0000067ab9 */ /* 0x000fe40000000800 */
[----:B0-----:R-:W3:Y:S01]  /*c7dc0*/  LDL.LU.64 R224, [R1+0x1300] ;  /* 0x0013000001e07983 */ /* 0x001ee20000300a00 */
[----:B-1----:R-:W-:-:S05]  /*c7dd0*/  PRMT R3, R252, 0x7771, RZ ;  /* 0x00007771fc037816 */ /* 0x002fca00000000ff */
[----:B----4-:R0:W-:Y:S04]  /*c7de0*/  @P4 STG.E.U8 desc[UR10][R222.64], R3 ;  /* 0x00000003de004986 */ /* 0x0101e8000c10110a */
[----:B0-----:R-:W4:Y:S01]  /*c7df0*/  LDL.LU.64 R222, [R1+0x1328] ;  /* 0x0013280001de7983 */ /* 0x001f220000300a00 */
[----:B------:R-:W-:-:S03]  /*c7e00*/  PRMT R3, R252, 0x7772, RZ ;  /* 0x00007772fc037816 */ /* 0x000fc600000000ff */
[----:B------:R-:W4:Y:S04]  /*c7e10*/  LDL.LU R217, [R1+0x50] ;  /* 0x0000500001d97983 */ /* 0x000f280000300800 */
[----:B--2---:R0:W-:Y:S04]  /*c7e20*/  @P6 STG.E.U8 desc[UR10][R226.64], R3 ;  /* 0x00000003e2006986 */ /* 0x0041e8000c10110a */
[----:B0-----:R-:W2:Y:S01]  /*c7e30*/  LDL.LU.64 R226, [R1+0x1338] ;  /* 0x0013380001e27983 */ /* 0x001ea20000300a00 */
[----:B------:R-:W-:Y:S01]  /*c7e40*/  VIADD R2, R0, 0x1af ;  /* 0x000001af00027836 */ /* 0x000fe20000000000 */
[----:B------:R-:W-:Y:S01]  /*c7e50*/  ISETP.LT.AND P0, PT, R7, UR6, !P0 ;  /* 0x0000000607007c0c */ /* 0x000fe2000c701270 */
[----:B------:R-:W-:Y:S01]  /*c7e60*/  ULDC UR6, c[0x0][0x228] ;  /* 0x00008a0000067ab9 */ /* 0x000fe20000000800 */
[----:B------:R-:W-:Y:S01]  /*c7e70*/  PRMT R4, R252, 0x7773, RZ ;  /* 0x00007773fc047816 */ /* 0x000fe200000000ff */
[----:B------:R-:W2:Y:S01]  /*c7e80*/  LDL.LU.64 R214, [R1+0x1330] ;  /* 0x0013300001d67983 */ /* 0x000ea20000300a00 */
[----:B------:R-:W-:Y:S01]  /*c7e90*/  ISETP.GE.AND P1, PT, R2, UR4, PT ;  /* 0x0000000402007c0c */ /* 0x000fe2000bf26270 */
[----:B------:R-:W-:-:S02]  /*c7ea0*/  ULDC UR4, c[0x0][0x228] ;  /* 0x00008a0000047ab9 */ /* 0x000fc40000000800 */
[----:B------:R-:W-:Y:S01]  /*c7eb0*/  ISETP.LT.AND P4, PT, R6, UR4, !P5 ;  /* 0x0000000406007c0c */ /* 0x000fe2000ef81270 */
[----:B------:R-:W-:Y:S01]  /*c7ec0*/  VIADD R2, R0, 0x1b0 ;  /* 0x000001b000027836 */ /* 0x000fe20000000000 */
[----:B------:R-:W-:Y:S01]  /*c7ed0*/  ULDC UR4, c[0x0][0x22c] ;  /* 0x00008b0000047ab9 */ /* 0x000fe20000000800 */
[----:B------:R-:W-:Y:S01]  /*c7ee0*/  ISETP.LT.AND P5, PT, R7, UR6, !P5 ;  /* 0x0000000607007c0c */ /* 0x000fe2000efa1270 */
[----:B------:R-:W-:Y:S02]  /*c7ef0*/  ULDC UR6, c[0x0][0x228] ;  /* 0x00008a0000067ab9 */ /* 0x000fe40000000800 */
[----:B------:R-:W-:Y:S01]  /*c7f00*/  ISETP.GE.AND P6, PT, R2, UR4, PT ;  /* 0x0000000402007c0c */ /* 0x000fe2000bfc6270 */
[----:B------:R-:W-:Y:S01]  /*c7f10*/  @P0 STG.E.U8 desc[UR10][R218.64], R4 ;  /* 0x00000004da000986 */ /* 0x000fe2000c10110a */
[----:B------:R-:W-:Y:S01]  /*c7f20*/  PRMT R2, R248, 0x7770, RZ ;  /* 0x00007770f8027816 */ /* 0x000fe200000000ff */
[----:B------:R-:W-:-:S04]  /*c7f30*/  ULDC UR4, c[0x0][0x228] ;  /* 0x00008a0000047ab9 */ /* 0x000fc80000000800 */
[----:B------:R0:W-:Y:S01]  /*c7f40*/  @P4 STG.E.U8 desc[UR10][R220.64], R2 ;  /* 0x00000002dc004986 */ /* 0x0001e2000c10110a */
[----:B------:R-:W-:Y:S02]  /*c7f50*/  PRMT R3, R248, 0x7771, RZ ;  /* 0x00007771f8037816 */ /* 0x000fe400000000ff */
[----:B------:R-:W-:Y:S01]  /*c7f60*/  ISETP.LT.AND P0, PT, R6, UR4, !P1 ;  /* 0x0000000406007c0c */ /* 0x000fe2000cf01270 */
[----:B------:R-:W-:Y:S01]  /*c7f70*/  ULDC UR4, c[0x0][0x22c] ;  /* 0x00008b0000047ab9 */ /* 0x000fe20000000800 */
[----:B0-----:R-:W2:Y:S01]  /*c7f80*/  LDL.LU.64 R220, [R1+0x1340] ;  /* 0x0013400001dc7983 */ /* 0x001ea20000300a00 */
[----:B------:R-:W-:Y:S01]  /*c7f90*/  VIADD R2, R0, 0x1b1 ;  /* 0x000001b100027836 */ /* 0x000fe20000000000 */
[----:B------:R-:W-:Y:S01]  /*c7fa0*/  ISETP.LT.AND P1, PT, R7, UR6, !P1 ;  /* 0x0000000607007c0c */ /* 0x000fe2000cf21270 */
[----:B------:R-:W-:-:S03]  /*c7fb0*/  ULDC UR6, c[0x0][0x228] ;  /* 0x00008a0000067ab9 */ /* 0x000fc60000000800 */
[----:B------:R-:W-:Y:S01]  /*c7fc0*/  ISETP.GE.AND P4, PT, R2, UR4, PT ;  /* 0x0000000402007c0c */ /* 0x000fe2000bf86270 */
[----:B------:R-:W-:Y:S01]  /*c7fd0*/  VIADD R2, R0, 0x1b2 ;  /* 0x000001b200027836 */ /* 0x000fe20000000000 */
[----:B------:R-:W-:Y:S01]  /*c7fe0*/  ULDC UR4, c[0x0][0x22c] ;  /* 0x00008b0000047ab9 */ /* 0x000fe20000000800 */
[----:B---3--:R0:W-:Y:S04]  /*c7ff0*/  @P5 STG.E.U8 desc[UR10][R224.64], R3 ;  /* 0x00000003e0005986 */ /* 0x0081e8000c10110a */
[----:B0-----:R-:W3:Y:S01]  /*c8000*/  LDL.LU.64 R224, [R1+0x1358] ;  /* 0x0013580001e07983 */ /* 0x001ee20000300a00 */
[----:B------:R-:W-:-:S03]  /*c8010*/  PRMT R3, R248, 0x7772, RZ ;  /* 0x00007772f8037816 */ /* 0x000fc600000000ff */
[----:B------:R-:W3:Y:S04]  /*c8020*/  LDL.LU R252, [R1+0x54] ;  /* 0x0000540001fc7983 */ /* 0x000ee80000300800 */
[----:B------:R-:W3:Y:S04]  /*c8030*/  LDL.LU.64 R218, [R1+0x1350] ;  /* 0x0013500001da7983 */ /* 0x000ee80000300a00 */
[----:B----4-:R0:W-:Y:S01]  /*c8040*/  @P0 STG.E.U8 desc[UR10][R222.64], R3 ;  /* 0x00000003de000986 */ /* 0x0101e2000c10110a */
[----:B------:R-:W-:Y:S01]  /*c8050*/  ISETP.GE.AND P0, PT, R2, UR4, PT ;  /* 0x0000000402007c0c */ /* 0x000fe2000bf06270 */
[----:B------:R-:W-:Y:S01]  /*c8060*/  ULDC UR4, c[0x0][0x228] ;  /* 0x00008a0000047ab9 */ /* 0x000fe20000000800 */
[----:B------:R-:W-:Y:S01]  /*c8070*/  PRMT R2, R248, 0x7773, RZ ;  /* 0x00007773f8027816 */ /* 0x000fe200000000ff */
[----:B0-----:R-:W4:Y:S04]  /*c8080*/  LDL.LU.64 R222, [R1+0x1360] ;  /* 0x0013600001de7983 */ /* 0x001f280000300a00 */
[----:B--2---:R0:W-:Y:S04]  /*c8090*/  @P1 STG.E.U8 desc[UR10][R226.64], R2 ;  /* 0x00000002e2001986 */ /* 0x0041e8000c10110a */
[----:B0-----:R-:W2:Y:S01]  /*c80a0*/  LDL.LU.64 R226, [R1+0x1348] ;  /* 0x0013480001e27983 */ /* 0x001ea20000300a00 */
[----:B------:R-:W-:-:S02]  /*c80b0*/  ISETP.LT.AND P5, PT, R6, UR8, !P6 ;  /* 0x0000000806007c0c */ /* 0x000fc4000f7a1270 */
[----:B------:R-:W-:Y:S01]  /*c80c0*/  PRMT R3, R217, 0x7770, RZ ;  /* 0x00007770d9037816 */ /* 0x000fe200000000ff */
[----:B------:R-:W-:Y:S01]  /*c80d0*/  VIADD R2, R0, 0x1b3 ;  /* 0x000001b300027836 */ /* 0x000fe20000000000 */
[----:B------:R-:W-:Y:S01]  /*c80e0*/  ISETP.LT.AND P6, PT, R7, UR4, !P6 ;  /* 0x0000000407007c0c */ /* 0x000fe2000f7c1270 */
[----:B------:R-:W-:Y:S01]  /*c80f0*/  ULDC UR4, c[0x0][0x22c] ;  /* 0x00008b0000047ab9 */ /* 0x000fe20000000800 */
[----:B------:R-:W-:Y:S01]  /*c8100*/  PRMT R4, R217, 0x7773, RZ ;  /* 0x00007773d9047816 */ /* 0x000fe200000000ff */
[----:B------:R-:W-:-:S06]  /*c8110*/  ULDC UR8, c[0x0][0x228] ;  /* 0x00008a0000087ab9 */ /* 0x000fcc0000000800 */
[----:B------:R0:W-:Y:S01]  /*c8120*/  @P5 STG.E.U8 desc[UR10][R214.64], R3 ;  /* 0x00000003d6005986 */ /* 0x0001e2000c10110a */
[----:B------:R-:W-:Y:S01]  /*c8130*/  ISETP.LT.AND P5, PT, R6, UR6, !P4 ;  /* 0x0000000606007c0c */ /* 0x000fe2000e7a1270 */
[----:B------:R-:W-:Y:S01]  /*c8140*/  ULDC UR6, c[0x0][0x228] ;  /* 0x00008a0000067ab9 */ /* 0x000fe20000000800 */
[----:B0-----:R-:W-:-:S05]  /*c8150*/  PRMT R3, R217, 0x7771, RZ ;  /* 0x00007771d9037816 */ /* 0x001fca00000000ff */
[----:B------:R0:W-:Y:S01]  /*c8160*/  @P6 STG.E.U8 desc[UR10][R220.64], R3 ;  /* 0x00000003dc006986 */ /* 0x0001e2000c10110a */
[----:B------:R-:W-:Y:S01]  /*c8170*/  ISETP.LT.AND P4, PT, R7, UR6, !P4 ;  /* 0x0000000607007c0c */ /* 0x000fe2000e781270 */
[----:B------:R-:W-:Y:S01]  /*c8180*/  ULDC UR6, c[0x0][0x228] ;  /* 0x00008a0000067ab9 */ /* 0x000fe20000000800 */
[----:B------:R-:W-:Y:S01]  /*c8190*/  ISETP.GE.AND P1, PT, R2, UR4, PT ;  /* 0x0000000402007c0c */ /* 0x000fe2000bf26270 */
[----:B------:R-:W-:Y:S01]  /*c81a0*/  ULDC UR4, c[0x0][0x228] ;  /* 0x00008a0000047ab9 */ /* 0x000fe20000000800 */
[----:B0-----:R-:W2:Y:S01]  /*c81b0*/  LDL.LU.64 R220, [R1+0x1380] ;  /* 0x0013800001dc7983 */ /* 0x001ea20000300a00 */
[----:B------:R-:W-:-:S03]  /*c81c0*/  PRMT R3, R217, 0x7772, RZ ;  /* 0x00007772d9037816 */ /* 0x000fc600000000ff */
[----:B------:R-:W2:Y:S01]  /*c81d0*/  LDL.LU R248, [R1+0x58] ;  /* 0x0000580001f87983 */ /* 0x000ea20000300800 */
[----:B------:R-:W-:Y:S01]  /*c81e0*/  ISETP.LT.AND P6, PT, R6, UR4, !P0 ;  /* 0x0000000406007c0c */ /* 0x000fe2000c7c1270 */
[----:B------:R-:W-:Y:S01]  /*c81f0*/  VIADD R2, R0, 0x1b4 ;  /* 0x000001b400027836 */ /* 0x000fe20000000000 */
[----:B------:R-:W-:Y:S01]  /*c8200*/  ISETP.LT.AND P0, PT, R7, UR6, !P0 ;  /* 0x0000000607007c0c */ /* 0x000fe2000c701270 */
[----:B------:R-:W-:Y:S01]  /*c8210*/  ULDC UR4, c[0x0][0x22c] ;  /* 0x00008b0000047ab9 */ /* 0x000fe20000000800 */
[----:B------:R-:W-:Y:S01]  /*c8220*/  ULDC UR6, c[0x0][0x228] ;  /* 0x00008a0000067ab9 */ /* 0x000fe20000000800 */
[----:B---3--:R0:W-:Y:S01]  /*c8230*/  @P5 STG.E.U8 desc[UR10][R224.64], R3 ;  /* 0x00000003e0005986 */ /* 0x0081e2000c10110a */
[----:B------:R-:W-:Y:S01]  /*c8240*/  ISETP.GE.AND P5, PT, R2, UR4, PT ;  /* 0x0000000402007c0c */ /* 0x000fe2000bfa6270 */
[----:B------:R-:W-:Y:S02]  /*c8250*/  ULDC UR4, c[0x0][0x228] ;  /* 0x00008a0000047ab9 */ /* 0x000fe40000000800 */
[----:B0-----:R-:W3:Y:S04]  /*c8260*/  LDL.LU.64 R224, [R1+0x1378] ;  /* 0x0013780001e07983 */ /* 0x001ee80000300a00 */
[----:B------:R-:W3:Y:S01]  /*c8270*/  LDL.LU.64 R216, [R1+0x1370] ;  /* 0x0013700001d87983 */ /* 0x000ee20000300a00 */
[----:B------:R-:W-:-:S03]  /*c8280*/  PRMT R2, R252, 0x7770, RZ ;  /* 0x00007770fc027816 */ /* 0x000fc600000000ff */
[----:B------:R0:W-:Y:S01]  /*c8290*/  @P4 STG.E.U8 desc[UR10][R218.64], R4 ;  /* 0x00000004da004986 */ /* 0x0001e2000c10110a */
[----:B------:R-:W-:-:S03]  /*c82a0*/  PRMT R3, R252, 0x7771, RZ ;  /* 0x00007771fc037816 */ /* 0x000fc600000000ff */
[----:B0-----:R-:W3:Y:S04]  /*c82b0*/  LDL.LU.64 R218, [R1+0x1368] ;  /* 0x0013680001da7983 */ /* 0x001ee80000300a00 */
[----:B----4-:R-:W-:Y:S04]  /*c82c0*/  @P6 STG.E.U8 desc[UR10][R222.64], R2 ;  /* 0x00000002de006986 */ /* 0x010fe8000c10110a */
[----:B--2---:R0:W-:Y:S04]  /*c82d0*/  @P0 STG.E.U8 desc[UR10][R226.64], R3 ;  /* 0x00000003e2000986 */ /* 0x0041e8000c10110a */
[----:B0-----:R-:W2:Y:S01]  /*c82e0*/  LDL.LU.64 R226, [R1+0x13b0] ;  /* 0x0013b00001e27983 */ /* 0x001ea20000300a00 */
[----:B------:R-:W-:Y:S01]  /*c82f0*/  ISETP.LT.AND P4, PT, R6, UR4, !P1 ;  /* 0x0000000406007c0c */ /* 0x000fe2000cf81270 */
[----:B------:R-:W-:Y:S01]  /*c8300*/  VIADD R2, R0, 0x1b5 ;  /* 0x000001b500027836 */ /* 0x000fe20000000000 */
[----:B------:R-:W-:Y:S01]  /*c8310*/  ULDC UR4, c[0x0][0x22c] ;  /* 0x00008b0000047ab9 */ /* 0x000fe20000000800 */
[----:B------:R-:W-:Y:S01]  /*c8320*/  PRMT R3, R252, 0x7772, RZ ;  /* 0x00007772fc037816 */ /* 0x000fe200000000ff */
[----:B------:R-:W4:Y:S01]  /*c8330*/  LDL.LU R222, [R1+0x5c] ;  /* 0x00005c0001de7983 */ /* 0x000f220000300800 */
[----:B------:R-:W-:Y:S01]  /*c8340*/  ISETP.LT.AND P1, PT, R7, UR6, !P1 ;  /* 0x0000000607007c0c */ /* 0x000fe2000cf21270 */
[----:B------:R-:W-:Y:S01]  /*c8350*/  ULDC UR6, c[0x0][0x228] ;  /* 0x00008a0000067ab9 */ /* 0x000fe20000000800 */
[----:B------:R-:W-:Y:S01]  /*c8360*/  ISETP.GE.AND P0, PT, R2, UR4, PT ;  /* 0x0000000402007c0c */ /* 0x000fe2000bf06270 */
[----:B------:R-:W-:Y:S01]  /*c8370*/  VIADD R2, R0, 0x1b6 ;  /* 0x000001b600027836 */ /* 0x000fe20000000000 */
[----:B------:R-:W-:Y:S01]  /*c8380*/  ISETP.LT.AND P6, PT, R6, UR8, !P5 ;  /* 0x0000000806007c0c */ /* 0x000fe2000efc1270 */
[----:B------:R-:W-:Y:S01]  /*c8390*/  ULDC UR4, c[0x0][0x22c] ;  /* 0x00008b0000047ab9 */ /* 0x000fe20000000800 */
[----:B------:R-:W4:Y:S01]  /*c83a0*/  LDL.LU.64 R214, [R1+0x13a0] ;  /* 0x0013a00001d67983 */ /* 0x000f220000300a00 */
[----:B------:R-:W-:-:S03]  /*c83b0*/  ULDC UR8, c[0x0][0x228] ;  /* 0x00008a0000087ab9 */ /* 0x000fc60000000800 */
[----:B------:R0:W-:Y:S01]  /*c83c0*/  @P4 STG.E.U8 desc[UR10][R220.64], R3 ;  /* 0x00000003dc004986 */ /* 0x0001e2000c10110a */
[----:B------:R-:W-:Y:S01]  /*c83d0*/  ISETP.GE.AND P4, PT, R2, UR4, PT ;  /* 0x0000000402007c0c */ /* 0x000fe2000bf86270 */
[----:B------:R-:W-:Y:S01]  /*c83e0*/  ULDC UR4, c[0x0][0x228] ;  /* 0x00008a0000047ab9 */ /* 0x000fe20000000800 */
[----:B------:R-:W-:Y:S02]  /*c83f0*/  PRMT R2, R252, 0x7773, RZ ;  /* 0x00007773fc027816 */ /* 0x000fe400000000ff */
[----:B------:R-:W-:Y:S01]  /*c8400*/  ISETP.LT.AND P5, PT, R7, UR4, !P5 ;  /* 0x0000000407007c0c */ /* 0x000fe2000efa1270 */
[----:B------:R-:W-:Y:S01]  /*c8410*/  ULDC UR4, c[0x0][0x22c] ;  /* 0x00008b0000047ab9 */ /* 0x000fe20000000800 */
[----:B0-----:R-:W4:Y:S01]  /*c8420*/  LDL.LU.64 R220, [R1+0x13a8] ;  /* 0x0013a80001dc7983 */ /* 0x001f220000300a00 */
[----:B------:R-:W-:-:S03]  /*c8430*/  PRMT R3, R248, 0x7770, RZ ;  /* 0x00007770f8037816 */ /* 0x000fc600000000ff */
[----:B---3--:R0:W-:Y:S04]  /*c8440*/  @P1 STG.E.U8 desc[UR10][R224.64], R2 ;  /* 0x00000002e0001986 */ /* 0x0081e8000c10110a */
[----:B------:R1:W-:Y:S01]  /*c8450*/  @P6 STG.E.U8 desc[UR10][R216.64], R3 ;  /* 0x00000003d8006986 */ /* 0x0003e2000c10110a */
[----:B------:R-:W-:Y:S01]  /*c8460*/  ISETP.LT.AND P6, PT, R6, UR6, !P0 ;  /* 0x0000000606007c0c */ /* 0x000fe2000c7c1270 */
[----:B------:R-:W-:Y:S02]  /*c8470*/  ULDC UR6, c[0x0][0x228] ;  /* 0x00008a0000067ab9 */ /* 0x000fe40000000800 */
[----:B0-----:R-:W3:Y:S01]  /*c8480*/  LDL.LU.64 R224, [R1+0x1388] ;  /* 0x0013880001e07983 */ /* 0x001ee20000300a00 */
[----:B-1----:R-:W-:-:S05]  /*c8490*/  PRMT R3, R248, 0x7771, RZ ;  /* 0x00007771f8037816 */ /* 0x002fca00000000ff */
[----:B------:R0:W-:Y:S04]  /*c84a0*/  @P5 STG.E.U8 desc[UR10][R218.64], R3 ;  /* 0x00000003da005986 */ /* 0x0001e8000c10110a */
[----:B0-----:R-:W3:Y:S01]  /*c84b0*/  LDL.LU.64 R218, [R1+0x13e8] ;  /* 0x0013e80001da7983 */ /* 0x001ee20000300a00 */
[----:B------:R-:W-:-:S03]  /*c84c0*/  PRMT R3, R248, 0x7772, RZ ;  /* 0x00007772f8037816 */ /* 0x000fc600000000ff */
[----:B------:R-:W3:Y:S04]  /*c84d0*/  LDL.LU R252, [R1+0x40] ;  /* 0x0000400001fc7983 */ /* 0x000ee80000300800 */
        /* <DEDUP_REMOVED lines=15> */
[----:B----4-:R-:W-:Y:S01]  /*c85d0*/  @P0 STG.E.U8 desc[UR10][R214.64], R4 ;  /* 0x00000004d6000986 */ /* 0x010fe2000c10110a */
[C---:B------:R-:W-:Y:S01]  /*c85e0*/  PRMT R2, R222.reuse, 0x7770, RZ ;  /* 0x00007770de027816 */ /* 0x040fe200000000ff */
[----:B------:R-:W-:Y:S01]  /*c85f0*/  ULDC UR4, c[0x0][0x228] ;  /* 0x00008a0000047ab9 */ /* 0x000fe20000000800 */
[----:B------:R-:W-:-:S02]  /*c8600*/  PRMT R3, R222, 0x7771, RZ ;  /* 0x00007771de037816 */ /* 0x000fc400000000ff */
[----:B------:R-:W-:Y:S01]  /*c8610*/  ISETP.LT.AND P0, PT, R6, UR4, !P1 ;  /* 0x0000000406007c0c */ /* 0x000fe2000cf01270 */
[----:B------:R-:W-:Y:S01]  /*c8620*/  ULDC UR4, c[0x0][0x22c] ;  /* 0x00008b0000047ab9 */ /* 0x000fe20000000800 */
[----:B------:R0:W-:Y:S04]  /*c8630*/  @P5 STG.E.U8 desc[UR10][R220.64], R2 ;  /* 0x00000002dc005986 */ /* 0x0001e8000c10110a */
[----:B0-----:R-:W4:Y:S01]  /*c8640*/  LDL.LU.64 R220, [R1+0x13d0] ;  /* 0x0013d00001dc7983 */ /* 0x001f220000300a00 */
[----:B------:R-:W-:Y:S01]  /*c8650*/  VIADD R2, R0, 0x1b9 ;  /* 0x000001b900027836 */ /* 0x000fe20000000000 */
[----:B------:R-:W-:Y:S01]  /*c8660*/  ISETP.LT.AND P1, PT, R7, UR6, !P1 ;  /* 0x0000000607007c0c */ /* 0x000fe2000cf21270 */
[----:B------:R-:W-:Y:S01]  /*c8670*/  ULDC UR6, c[0x0][0x228] ;  /* 0x00008a0000067ab9 */ /* 0x000fe20000000800 */
[----:B---3--:R0:W-:Y:S02]  /*c8680*/  @P4 STG.E.U8 desc[UR10][R224.64], R3 ;  /* 0x00000003e0004986 */ /* 0x0081e4000c10110a */
[----:B------:R-:W-:Y:S01]  /*c8690*/  ISETP.GE.AND P4, PT, R2, UR4, PT ;  /* 0x0000000402007c0c */ /* 0x000fe2000bf86270 */
[----:B------:R-:W-:Y:S01]  /*c86a0*/  VIADD R2, R0, 0x1ba ;  /* 0x000001ba00027836 */ /* 0x000fe20000000000 */
[----:B------:R-:W-:Y:S01]  /*c86b0*/  ULDC UR4, c[0x0][0x22c] ;  /* 0x00008b0000047ab9 */ /* 0x000fe20000000800 */
[----:B0-----:R-:W3:Y:S01]  /*c86c0*/  LDL.LU.64 R224, [R1+0x1418] ;  /* 0x0014180001e07983 */ /* 0x001ee20000300a00 */
[----:B------:R-:W-:-:S03]  /*c86d0*/  PRMT R3, R222, 0x7772, RZ ;  /* 0x00007772de037816 */ /* 0x000fc600000000ff */
[----:B------:R-:W3:Y:S04]  /*c86e0*/  LDL.LU R248, [R1+0x44] ;  /* 0x0000440001f87983 */ /* 0x000ee80000300800 */
[----:B------:R0:W-:Y:S01]  /*c86f0*/  @P0 STG.E.U8 desc[UR10][R218.64], R3 ;  /* 0x00000003da000986 */ /* 0x0001e2000c10110a */
[----:B------:R-:W-:Y:S01]  /*c8700*/  ISETP.GE.AND P0, PT, R2, UR4, PT ;  /* 0x0000000402007c0c */ /* 0x000fe2000bf06270 */
[----:B------:R-:W-:Y:S01]  /*c8710*/  ULDC UR4, c[0x0][0x228] ;  /* 0x00008a0000047ab9 */ /* 0x000fe20000000800 */
[----:B------:R-:W-:Y:S01]  /*c8720*/  PRMT R2, R222, 0x7773, RZ ;  /* 0x00007773de027816 */ /* 0x000fe200000000ff */
[----:B0-----:R-:W3:Y:S04]  /*c8730*/  LDL.LU.64 R218, [R1+0x1408] ;  /* 0x0014080001da7983 */ /* 0x001ee80000300a00 */
[----:B------:R-:W3:Y:S04]  /*c8740*/  LDL.LU.64 R222, [R1+0x1410] ;  /* 0x0014100001de7983 */ /* 0x000ee80000300a00 */
        /* <DEDUP_REMOVED lines=12> */
[----:B------:R-:W-:Y:S01]  /*c8810*/  ISETP.GE.AND P1, PT, R2, UR4, PT ;  /* 0x0000000402007c0c */ /* 0x000fe2000bf26270 */
[----:B------:R-:W-:Y:S01]  /*c8820*/  ULDC UR4, c[0x0][0x228] ;  /* 0x00008a0000047ab9 */ /* 0x000fe20000000800 */
[----:B0-----:R-:W-:-:S05]  /*c8830*/  PRMT R3, R252, 0x7771, RZ ;  /* 0x00007771fc037816 */ /* 0x001fca00000000ff */
[----:B----4-:R0:W-:Y:S01]  /*c8840*/  @P6 STG.E.U8 desc[UR10][R220.64], R3 ;  /* 0x00000003dc006986 */ /* 0x0101e2000c10110a */
[----:B------:R-:W-:Y:S01]  /*c8850*/  ISETP.LT.AND P4, PT, R7, UR6, !P4 ;  /* 0x0000000607007c0c */ /* 0x000fe2000e781270 */
[----:B------:R-:W-:Y:S01]  /*c8860*/  VIADD R2, R0, 0x1bc ;  /* 0x000001bc00027836 */ /* 0x000fe20000000000 */
[----:B------:R-:W-:Y:S01]  /*c8870*/  ISETP.LT.AND P6, PT, R6, UR4, !P0 ;  /* 0x0000000406007c0c */ /* 0x000fe2000c7c1270 */
[----:B------:R-:W-:Y:S01]  /*c8880*/  ULDC UR6, c[0x0][0x228] ;  /* 0x00008a0000067ab9 */ /* 0x000fe20000000800 */
[----:B------:R-:W-:Y:S01]  /*c8890*/  ULDC UR4, c[0x0][0x22c] ;  /* 0x00008b0000047ab9 */ /* 0x000fe20000000800 */
[----:B0-----:R-:W4:Y:S01]  /*c88a0*/  LDL.LU.64 R220, [R1+0x1448] ;  /* 0x0014480001dc7983 */ /* 0x001f220000300a00 */
[----:B------:R-:W-:-:S03]  /*c88b0*/  PRMT R3, R252, 0x7772, RZ ;  /* 0x00007772fc037816 */ /* 0x000fc600000000ff */
[----:B------:R-:W4:Y:S01]  /*c88c0*/  LDL.LU R217, [R1+0x48] ;  /* 0x0000480001d97983 */ /* 0x000f220000300800 */
[----:B------:R-:W-:Y:S01]  /*c88d0*/  ISETP.LT.AND P0, PT, R7, UR6, !P0 ;  /* 0x0000000607007c0c */ /* 0x000fe2000c701270 */
[----:B------:R-:W-:Y:S02]  /*c88e0*/  ULDC UR6, c[0x0][0x228] ;  /* 0x00008a0000067ab9 */ /* 0x000fe40000000800 */
        /* <DEDUP_REMOVED lines=8> */
[----:B------:R0:W-:Y:S04]  /*c8970*/  @P6 STG.E.U8 desc[UR10][R222.64], R2 ;  /* 0x00000002de006986 */ /* 0x0001e8000c10110a */
[----:B0-----:R-:W3:Y:S04]  /*c8980*/  LDL.LU.64 R222, [R1+0x1430] ;  /* 0x0014300001de7983 */ /* 0x001ee80000300a00 */
        /* <DEDUP_REMOVED lines=15> */
[----:B----4-:R0:W-:Y:S01]  /*c8a80*/  @P4 STG.E.U8 desc[UR10][R220.64], R3 ;  /* 0x00000003dc004986 */ /* 0x0101e2000c10110a */
        /* <DEDUP_REMOVED lines=21> */
[----:B------:R-:W-:-:S03]  /*c8be0*/  ULDC UR6, c[0x0][0x228] ;  /* 0x00008a0000067ab9 */ /* 0x000fc60000000800 */
[----:B------:R-:W-:Y:S01]  /*c8bf0*/  ISETP.GE.AND P1, PT, R2, UR4, PT ;  /* 0x0000000402007c0c */ /* 0x000fe2000bf26270 */
[----:B------:R-:W-:Y:S02]  /*c8c00*/  ULDC UR4, c[0x0][0x228] ;  /* 0x00008a0000047ab9 */ /* 0x000fe40000000800 */
[----:B------:R-:W-:Y:S01]  /*c8c10*/  ISETP.LT.AND P5, PT, R6, UR4, !P4 ;  /* 0x0000000406007c0c */ /* 0x000fe2000e7a1270 */
[----:B------:R-:W-:Y:S01]  /*c8c20*/  VIADD R2, R0, 0x1c0 ;  /* 0x000001c000027836 */ /* 0x000fe20000000000 */
[----:B------:R-:W-:Y:S01]  /*c8c30*/  ULDC UR4, c[0x0][0x22c] ;  /* 0x00008b0000047ab9 */ /* 0x000fe20000000800 */
[----:B------:R-:W-:Y:S02]  /*c8c40*/  PRMT R4, R217, 0x7773, RZ ;  /* 0x00007773d9047816 */ /* 0x000fe400000000ff */
[----:B------:R-:W2:Y:S01]  /*c8c50*/  LDL.LU.64 R216, [R1+0x1498] ;  /* 0x0014980001d87983 */ /* 0x000ea20000300a00 */
[----:B------:R-:W-:Y:S01]  /*c8c60*/  ISETP.GE.AND P6, PT, R2, UR4, PT ;  /* 0x0000000402007c0c */ /* 0x000fe2000bfc6270 */
[----:B------:R-:W-:Y:S01]  /*c8c70*/  ULDC UR4, c[0x0][0x228] ;  /* 0x00008a0000047ab9 */ /* 0x000fe20000000800 */
[----:B------:R-:W-:-:S02]  /*c8c80*/  PRMT R2, R252, 0x7770, RZ ;  /* 0x00007770fc027816 */ /* 0x000fc400000000ff */
[C---:B------:R-:W-:Y:S01]  /*c8c90*/  ISETP.LT.AND P4, PT, R7.reuse, UR6, !P4 ;  /* 0x0000000607007c0c */ /* 0x040fe2000e781270 */
[----:B------:R-:W-:Y:S01]  /*c8ca0*/  @P0 STG.E.U8 desc[UR10][R218.64], R4 ;  /* 0x00000004da000986 */ /* 0x000fe2000c10110a */
[----:B------:R-:W-:Y:S01]  /*c8cb0*/  PRMT R3, R252, 0x7771, RZ ;  /* 0x00007771fc037816 */ /* 0x000fe200000000ff */
[----:B------:R-:W-:Y:S01]  /*c8cc0*/  ULDC UR6, c[0x0][0x228] ;  /* 0x00008a0000067ab9 */ /* 0x000fe20000000800 */
[----:B------:R-:W-:Y:S01]  /*c8cd0*/  ISETP.LT.AND P0, PT, R6, UR4, !P1 ;  /* 0x0000000406007c0c */ /* 0x000fe2000cf01270 */
[----:B------:R-:W-:Y:S01]  /*c8ce0*/  ULDC UR4, c[0x0][0x22c] ;  /* 0x00008b0000047ab9 */ /* 0x000fe20000000800 */
[----:B----4-:R0:W-:Y:S04]  /*c8cf0*/  @P5 STG.E.U8 desc[UR10][R220.64], R2 ;  /* 0x00000002dc005986 */ /* 0x0101e8000c10110a */
        /* <DEDUP_REMOVED lines=11> */
[----:B------:R-:W3:Y:S04]  /*c8db0*/  LDL.LU.64 R218, [R1+0x14c8] ;  /* 0x0014c80001da7983 */ /* 0x000ee80000300a00 */
[----:B------:R0:W-:Y:S01]  /*c8dc0*/  @P0 STG.E.U8 desc[UR10][R222.64], R3 ;  /* 0x00000003de000986 */ /* 0x0001e2000c10110a */
[----:B------:R-:W-:Y:S01]  /*c8dd0*/  ISETP.GE.AND P0, PT, R2, UR4, PT ;  /* 0x0000000402007c0c */ /* 0x000fe2000bf06270 */
[----:B------:R-:W-:Y:S01]  /*c8de0*/  ULDC UR4, c[0x0][0x228] ;  /* 0x00008a0000047ab9 */ /* 0x000fe20000000800 */
[----:B------:R-:W-:Y:S01]  /*c8df0*/  PRMT R2, R252, 0x7773, RZ ;  /* 0x00007773fc027816 */ /* 0x000fe200000000ff */
[----:B0-----:R-:W3:Y:S04]  /*c8e00*/  LDL.LU.64 R222, [R1+0x14d8] ;  /* 0x0014d80001de7983 */ /* 0x001ee80000300a00 */
        /* <DEDUP_REMOVED lines=85> */
[C---:B------:R-:W-:Y:S01]  /*c9360*/  PRMT R2, R248.reuse, 0x7770, RZ ;  /* 0x00007770f8027816 */ /* 0x040fe200000000ff */
[----:B------:R-:W-:Y:S01]  /*c9370*/  ULDC UR4, c[0x0][0x228] ;  /* 0x00008a0000047ab9 */ /* 0x000fe20000000800 */
[----:B------:R-:W-:-:S02]  /*c9380*/  PRMT R3, R248, 0x7771, RZ ;  /* 0x00007771f8037816 */ /* 0x000fc400000000ff */
        /* <DEDUP_REMOVED lines=22> */
[----:B------:R-:W-:Y:S01]  /*c94f0*/  ISETP.LT.AND P5, PT, R6, UR8, !P6 ;  /* 0x0000000806007c0c */ /* 0x000fe2000f7a1270 */
[C---:B------:R-:W-:Y:S01]  /*c9500*/  VIADD R5, R0.reuse, 0x1cb ;  /* 0x000001cb00057836 */ /* 0x040fe20000000000 */
[----:B------:R-:W-:Y:S01]  /*c9510*/  ISETP.LT.AND P6, PT, R7, UR4, !P6 ;  /* 0x0000000407007c0c */ /* 0x000fe2000f7c1270 */
[----:B------:R-:W-:Y:S01]  /*c9520*/  ULDC UR4, c[0x0][0x22c] ;  /* 0x00008b0000047ab9 */ /* 0x000fe20000000800 */
[C---:B------:R-:W-:Y:S01]  /*c9530*/  PRMT R3, R217.reuse, 0x7770, RZ ;  /* 0x00007770d9037816 */ /* 0x040fe200000000ff */
[----:B------:R-:W-:Y:S01]  /*c9540*/  VIADD R8, R0, 0x1cd ;  /* 0x000001cd00087836 */ /* 0x000fe20000000000 */
[----:B------:R-:W-:Y:S01]  /*c9550*/  PRMT R4, R217, 0x7771, RZ ;  /* 0x00007771d9047816 */ /* 0x000fe200000000ff */
[----:B------:R-:W-:-:S06]  /*c9560*/  ULDC UR8, c[0x0][0x228] ;  /* 0x00008a0000087ab9 */ /* 0x000fcc0000000800 */
[----:B------:R0:W-:Y:S01]  /*c9570*/  @P5 STG.E.U8 desc[UR10][R214.64], R3 ;  /* 0x00000003d6005986 */ /* 0x0001e2000c10110a */
[C---:B------:R-:W-:Y:S01]  /*c9580*/  ISETP.LT.AND P5, PT, R6.reuse, UR6, !P4 ;  /* 0x0000000606007c0c */ /* 0x040fe2000e7a1270 */
[----:B------:R-:W-:Y:S01]  /*c9590*/  ULDC UR6, c[0x0][0x228] ;  /* 0x00008a0000067ab9 */ /* 0x000fe20000000800 */
[----:B------:R-:W-:Y:S02]  /*c95a0*/  PRMT R2, R217, 0x7772, RZ ;  /* 0x00007772d9027816 */ /* 0x000fe400000000ff */
[----:B------:R-:W-:Y:S01]  /*c95b0*/  ISETP.LT.AND P4, PT, R7, UR6, !P4 ;  /* 0x0000000607007c0c */ /* 0x000fe2000e781270 */
[----:B------:R-:W-:Y:S01]  /*c95c0*/  ULDC UR6, c[0x0][0x228] ;  /* 0x00008a0000067ab9 */ /* 0x000fe20000000800 */
[----:B------:R-:W-:Y:S01]  /*c95d0*/  ISETP.GE.AND P1, PT, R5, UR4, PT ;  /* 0x0000000405007c0c */ /* 0x000fe2000bf26270 */
[----:B------:R-:W-:Y:S01]  /*c95e0*/  ULDC UR4, c[0x0][0x228] ;  /* 0x00008a0000047ab9 */ /* 0x000fe20000000800 */
[----:B----4-:R1:W-:Y:S01]  /*c95f0*/  @P6 STG.E.U8 desc[UR10][R220.64], R4 ;  /* 0x00000004dc006986 */ /* 0x0103e2000c10110a */
[----:B------:R-:W-:-:S02]  /*c9600*/  ISETP.LT.AND P6, PT, R6, UR4, !P0 ;  /* 0x0000000406007c0c */ /* 0x000fc4000c7c1270 */
[----:B0-----:R-:W-:Y:S01]  /*c9610*/  PRMT R3, R217, 0x7773, RZ ;  /* 0x00007773d9037816 */ /* 0x001fe200000000ff */
[----:B------:R-:W-:Y:S01]  /*c9620*/  VIADD R5, R0, 0x1cc ;  /* 0x000001cc00057836 */ /* 0x000fe20000000000 */
[----:B-1----:R-:W4:Y:S01]  /*c9630*/  LDL.LU.64 R220, [R1+0x1148] ;  /* 0x0011480001dc7983 */ /* 0x002f220000300a00 */
[----:B------:R-:W-:-:S03]  /*c9640*/  ULDC UR4, c[0x0][0x22c] ;  /* 0x00008b0000047ab9 */ /* 0x000fc60000000800 */
[----:B------:R-:W4:Y:S01]  /*c9650*/  LDL.LU R248, [R1+0x28] ;  /* 0x0000280001f87983 */ /* 0x000f220000300800 */
[----:B------:R-:W-:Y:S01]  /*c9660*/  ISETP.LT.AND P0, PT, R7, UR6, !P0 ;  /* 0x0000000607007c0c */ /* 0x000fe2000c701270 */
[----:B------:R-:W-:Y:S02]  /*c9670*/  ULDC UR6, c[0x0][0x228] ;  /* 0x00008a0000067ab9 */ /* 0x000fe40000000800 */
        /* <DEDUP_REMOVED lines=8> */
[----:B------:R-:W-:Y:S04]  /*c9700*/  @P6 STG.E.U8 desc[UR10][R222.64], R4 ;  /* 0x00000004de006986 */ /* 0x000fe8000c10110a */
[----:B0-----:R-:W3:Y:S04]  /*c9710*/  LDL.LU.64 R218, [R1+0xef0] ;  /* 0x000ef00001da7983 */ /* 0x001ee80000300a00 */
[----:B--2---:R0:W-:Y:S04]  /*c9720*/  @P0 STG.E.U8 desc[UR10][R226.64], R5 ;  /* 0x00000005e2000986 */ /* 0x0041e8000c10110a */
[----:B0-----:R-:W2:Y:S01]  /*c9730*/  LDL.LU.64 R226, [R1+0xe28] ;  /* 0x000e280001e27983 */ /* 0x001ea20000300a00 */
[----:B------:R-:W-:Y:S01]  /*c9740*/  ISETP.LT.AND P4, PT, R6, UR4, !P1 ;  /* 0x0000000406007c0c */ /* 0x000fe2000cf81270 */
[----:B------:R-:W-:Y:S01]  /*c9750*/  ULDC UR4, c[0x0][0x22c] ;  /* 0x00008b0000047ab9 */ /* 0x000fe20000000800 */
[----:B------:R-:W-:Y:S01]  /*c9760*/  PRMT R2, R252, 0x7772, RZ ;  /* 0x00007772fc027816 */ /* 0x000fe200000000ff */
[----:B------:R-:W-:Y:S01]  /*c9770*/  VIADD R3, R0, 0x1ce ;  /* 0x000001ce00037836 */ /* 0x000fe20000000000 */
[----:B------:R-:W-:Y:S01]  /*c9780*/  ISETP.LT.AND P1, PT, R7, UR6, !P1 ;  /* 0x0000000607007c0c */ /* 0x000fe2000cf21270 */
[----:B------:R-:W2:Y:S01]  /*c9790*/  LDL.LU R222, [R1+0x2c] ;  /* 0x00002c0001de7983 */ /* 0x000ea20000300800 */
[----:B------:R-:W-:Y:S01]  /*c97a0*/  ISETP.GE.AND P0, PT, R8, UR4, PT ;  /* 0x0000000408007c0c */ /* 0x000fe2000bf06270 */
[----:B------:R-:W-:Y:S01]  /*c97b0*/  ULDC UR4, c[0x0][0x22c] ;  /* 0x00008b0000047ab9 */ /* 0x000fe20000000800 */
[----:B------:R-:W-:Y:S01]  /*c97c0*/  ISETP.LT.AND P6, PT, R6, UR8, !P5 ;  /* 0x0000000806007c0c */ /* 0x000fe2000efc1270 */
[----:B------:R-:W2:Y:S01]  /*c97d0*/  LDL.LU.64 R214, [R1+0xda0] ;  /* 0x000da00001d67983 */ /* 0x000ea20000300a00 */
[----:B------:R-:W-:-:S03]  /*c97e0*/  ULDC UR6, c[0x0][0x228] ;  /* 0x00008a0000067ab9 */ /* 0x000fc60000000800 */
[----:B----4-:R0:W-:Y:S01]  /*c97f0*/  @P4 STG.E.U8 desc[UR10][R220.64], R2 ;  /* 0x00000002dc004986 */ /* 0x0101e2000c10110a */
[----:B------:R-:W-:Y:S01]  /*c9800*/  ISETP.GE.AND P4, PT, R3, UR4, PT ;  /* 0x0000000403007c0c */ /* 0x000fe2000bf86270 */
[----:B------:R-:W-:Y:S01]  /*c9810*/  ULDC UR4, c[0x0][0x228] ;  /* 0x00008a0000047ab9 */ /* 0x000fe20000000800 */
[----:B------:R-:W-:Y:S02]  /*c9820*/  PRMT R3, R252, 0x7773, RZ ;  /* 0x00007773fc037816 */ /* 0x000fe400000000ff */
[----:B------:R-:W-:Y:S01]  /*c9830*/  PRMT R4, R248, 0x7770, RZ ;  /* 0x00007770f8047816 */ /* 0x000fe200000000ff */
[C---:B------:R-:W-:Y:S01]  /*c9840*/  VIADD R5, R0.reuse, 0x1cf ;  /* 0x000001cf00057836 */ /* 0x040fe20000000000 */
[----:B------:R-:W-:Y:S01]  /*c9850*/  ISETP.LT.AND P5, PT, R7, UR4, !P5 ;  /* 0x0000000407007c0c */ /* 0x000fe2000efa1270 */
[----:B------:R-:W-:Y:S01]  /*c9860*/  ULDC UR4, c[0x0][0x22c] ;  /* 0x00008b0000047ab9 */ /* 0x000fe20000000800 */
[----:B------:R-:W-:Y:S01]  /*c9870*/  VIADD R8, R0, 0x1d1 ;  /* 0x000001d100087836 */ /* 0x000fe20000000000 */
[----:B------:R-:W-:Y:S01]  /*c9880*/  ULDC UR8, c[0x0][0x228] ;  /* 0x00008a0000087ab9 */ /* 0x000fe20000000800 */
[----:B0-----:R-:W4:Y:S01]  /*c9890*/  LDL.LU.64 R220, [R1+0xd88] ;  /* 0x000d880001dc7983 */ /* 0x001f220000300a00 */
[----:B------:R-:W-:-:S03]  /*c98a0*/  PRMT R2, R248, 0x7771, RZ ;  /* 0x00007771f8027816 */ /* 0x000fc600000000ff */
[----:B---3--:R0:W-:Y:S04]  /*c98b0*/  @P1 STG.E.U8 desc[UR10][R224.64], R3 ;  /* 0x00000003e0001986 */ /* 0x0081e8000c10110a */
[----:B------:R-:W-:Y:S01]  /*c98c0*/  @P6 STG.E.U8 desc[UR10][R216.64], R4 ;  /* 0x00000004d8006986 */ /* 0x000fe2000c10110a */
[----:B------:R-:W-:Y:S01]  /*c98d0*/  ISETP.LT.AND P6, PT, R6, UR6, !P0 ;  /* 0x0000000606007c0c */ /* 0x000fe2000c7c1270 */
[----:B------:R-:W-:Y:S02]  /*c98e0*/  ULDC UR6, c[0x0][0x228] ;  /* 0x00008a0000067ab9 */ /* 0x000fe40000000800 */
[----:B0-----:R-:W3:Y:S01]  /*c98f0*/  LDL.LU.64 R224, [R1+0xd30] ;  /* 0x000d300001e07983 */ /* 0x001ee20000300a00 */
[----:B------:R-:W-:-:S03]  /*c9900*/  PRMT R3, R248, 0x7772, RZ ;  /* 0x00007772f8037816 */ /* 0x000fc600000000ff */
[----:B------:R0:W-:Y:S04]  /*c9910*/  @P5 STG.E.U8 desc[UR10][R218.64], R2 ;  /* 0x00000002da005986 */ /* 0x0001e8000c10110a */
[----:B0-----:R-:W3:Y:S04]  /*c9920*/  LDL.LU.64 R218, [R1+0xc48] ;  /* 0x000c480001da7983 */ /* 0x001ee80000300a00 */
[----:B------:R-:W3:Y:S04]  /*c9930*/  LDL.LU R252, [R1+0x10] ;  /* 0x0000100001fc7983 */ /* 0x000ee80000300800 */
[----:B--2---:R0:W-:Y:S04]  /*c9940*/  @P6 STG.E.U8 desc[UR10][R226.64], R3 ;  /* 0x00000003e2006986 */ /* 0x0041e8000c10110a */
[----:B0-----:R-:W2:Y:S01]  /*c9950*/  LDL.LU.64 R226, [R1+0xb50] ;  /* 0x000b500001e27983 */ /* 0x001ea20000300a00 */
[----:B------:R-:W-:Y:S01]  /*c9960*/  ISETP.GE.AND P1, PT, R5, UR4, PT ;  /* 0x0000000405007c0c */ /* 0x000fe2000bf26270 */
[----:B------:R-:W-:Y:S01]  /*c9970*/  ULDC UR4, c[0x0][0x228] ;  /* 0x00008a0000047ab9 */ /* 0x000fe20000000800 */
[C---:B------:R-:W-:Y:S01]  /*c9980*/  ISETP.LT.AND P0, PT, R7.reuse, UR6, !P0 ;  /* 0x0000000607007c0c */ /* 0x040fe2000c701270 */
[----:B------:R-:W-:Y:S01]  /*c9990*/  ULDC UR6, c[0x0][0x228] ;  /* 0x00008a0000067ab9 */ /* 0x000fe20000000800 */
[----:B------:R-:W-:Y:S01]  /*c99a0*/  ISETP.LT.AND P5, PT, R6, UR4, !P4 ;  /* 0x0000000406007c0c */ /* 0x000fe2000e7a1270 */
[----:B------:R-:W-:Y:S01]  /*c99b0*/  VIADD R5, R0, 0x1d0 ;  /* 0x000001d000057836 */ /* 0x000fe20000000000 */
[----:B------:R-:W-:Y:S01]  /*c99c0*/  ISETP.LT.AND P4, PT, R7, UR6, !P4 ;  /* 0x0000000607007c0c */ /* 0x000fe2000e781270 */
[----:B------:R-:W2:Y:S01]  /*c99d0*/  LDL.LU.64 R216, [R1+0xa18] ;  /* 0x000a180001d87983 */ /* 0x000ea20000300a00 */
[----:B------:R-:W-:Y:S01]  /*c99e0*/  PRMT R4, R248, 0x7773, RZ ;  /* 0x00007773f8047816 */ /* 0x000fe200000000ff */
[----:B------:R-:W-:Y:S01]  /*c99f0*/  ULDC UR4, c[0x0][0x22c] ;  /* 0x00008b0000047ab9 */ /* 0x000fe20000000800 */
[----:B------:R-:W-:Y:S01]  /*c9a00*/  PRMT R2, R222, 0x7770, RZ ;  /* 0x00007770de027816 */ /* 0x000fe200000000ff */
[----:B------:R-:W-:Y:S01]  /*c9a10*/  ULDC UR6, c[0x0][0x228] ;  /* 0x00008a0000067ab9 */ /* 0x000fe20000000800 */
[----:B------:R-:W-:Y:S01]  /*c9a20*/  ISETP.GE.AND P6, PT, R5, UR4, PT ;  /* 0x0000000405007c0c */ /* 0x000fe2000bfc6270 */
[----:B------:R-:W-:-:S02]  /*c9a30*/  ULDC UR4, c[0x0][0x228] ;  /* 0x00008a0000047ab9 */ /* 0x000fc40000000800 */
[----:B------:R-:W-:Y:S01]  /*c9a40*/  @P0 STG.E.U8 desc[UR10][R214.64], R4 ;  /* 0x00000004d6000986 */ /* 0x000fe2000c10110a */
[----:B------:R-:W-:Y:S02]  /*c9a50*/  PRMT R5, R222, 0x7771, RZ ;  /* 0x00007771de057816 */ /* 0x000fe400000000ff */
[----:B------:R-:W-:Y:S01]  /*c9a60*/  ISETP.LT.AND P0, PT, R6, UR4, !P1 ;  /* 0x0000000406007c0c */ /* 0x000fe2000cf01270 */
[----:B------:R-:W-:Y:S01]  /*c9a70*/  ULDC UR4, c[0x0][0x22c] ;  /* 0x00008b0000047ab9 */ /* 0x000fe20000000800 */
[----:B------:R-:W-:Y:S01]  /*c9a80*/  PRMT R3, R222, 0x7772, RZ ;  /* 0x00007772de037816 */ /* 0x000fe200000000ff */
[----:B----4-:R0:W-:Y:S01]  /*c9a90*/  @P5 STG.E.U8 desc[UR10][R220.64], R2 ;  /* 0x00000002dc005986 */ /* 0x0101e2000c10110a */
[----:B------:R-:W-:Y:S01]  /*c9aa0*/  ISETP.LT.AND P1, PT, R7, UR6, !P1 ;  /* 0x0000000607007c0c */ /* 0x000fe2000cf21270 */
[----:B------:R-:W-:Y:S02]  /*c9ab0*/  ULDC UR6, c[0x0][0x228] ;  /* 0x00008a0000067ab9 */ /* 0x000fe40000000800 */
[----:B0-----:R-:W4:Y:S01]  /*c9ac0*/  LDL.LU.64 R220, [R1+0xa10] ;  /* 0x000a100001dc7983 */ /* 0x001f220000300a00 */
[----:B------:R-:W-:-:S03]  /*c9ad0*/  VIADD R2, R0, 0x1d2 ;  /* 0x000001d200027836 */ /* 0x000fc60000000000 */
[----:B---3--:R0:W-:Y:S01]  /*c9ae0*/  @P4 STG.E.U8 desc[UR10][R224.64], R5 ;  /* 0x00000005e0004986 */ /* 0x0081e2000c10110a */
[----:B------:R-:W-:Y:S01]  /*c9af0*/  ISETP.GE.AND P4, PT, R8, UR4, PT ;  /* 0x0000000408007c0c */ /* 0x000fe2000bf86270 */
[----:B------:R-:W-:Y:S02]  /*c9b00*/  ULDC UR4, c[0x0][0x22c] ;  /* 0x00008b0000047ab9 */ /* 0x000fe40000000800 */
[----:B0-----:R-:W3:Y:S04]  /*c9b10*/  LDL.LU.64 R224, [R1+0xa08] ;  /* 0x000a080001e07983 */ /* 0x001ee80000300a00 */
        /* <DEDUP_REMOVED lines=15> */
[----:B------:R-:W-:Y:S01]  /*c9c10*/  VIADD R8, R0, 0x1d5 ;  /* 0x000001d500087836 */ /* 0x000fe20000000000 */
[----:B------:R-:W-:Y:S01]  /*c9c20*/  PRMT R2, R252, 0x7772, RZ ;  /* 0x00007772fc027816 */ /* 0x000fe200000000ff */
[----:B------:R-:W-:-:S04]  /*c9c30*/  ULDC UR8, c[0x0][0x228] ;  /* 0x00008a0000087ab9 */ /* 0x000fc80000000800 */
[----:B------:R0:W-:Y:S01]  /*c9c40*/  @P5 STG.E.U8 desc[UR10][R216.64], R4 ;  /* 0x00000004d8005986 */ /* 0x0001e2000c10110a */
[C---:B------:R-:W-:Y:S01]  /*c9c50*/  ISETP.LT.AND P5, PT, R6.reuse, UR6, !P4 ;  /* 0x0000000606007c0c */ /* 0x040fe2000e7a1270 */
[----:B------:R-:W-:Y:S01]  /*c9c60*/  ULDC UR6, c[0x0][0x228] ;  /* 0x00008a0000067ab9 */ /* 0x000fe20000000800 */
[----:B------:R-:W-:Y:S01]  /*c9c70*/  ISETP.GE.AND P1, PT, R5, UR4, PT ;  /* 0x0000000405007c0c */ /* 0x000fe2000bf26270 */
[----:B------:R-:W-:Y:S01]  /*c9c80*/  ULDC UR4, c[0x0][0x228] ;  /* 0x00008a0000047ab9 */ /* 0x000fe20000000800 */
[----:B------:R-:W-:Y:S01]  /*c9c90*/  ISETP.LT.AND P4, PT, R7, UR6, !P4 ;  /* 0x0000000607007c0c */ /* 0x000fe2000e781270 */
[----:B------:R-:W-:Y:S01]  /*c9ca0*/  ULDC UR6, c[0x0][0x228] ;  /* 0x00008a0000067ab9 */ /* 0x000fe20000000800 */
[----:B----4-:R1:W-:Y:S01]  /*c9cb0*/  @P6 STG.E.U8 desc[UR10][R220.64], R3 ;  /* 0x00000003dc006986 */ /* 0x0103e2000c10110a */
[----:B------:R-:W-:Y:S02]  /*c9cc0*/  ISETP.LT.AND P6, PT, R6, UR4, !P0 ;  /* 0x0000000406007c0c */ /* 0x000fe4000c7c1270 */
        /* <DEDUP_REMOVED lines=8> */
[----:B------:R-:W-:-:S03]  /*c9d50*/  PRMT R3, R248, 0x7770, RZ ;  /* 0x00007770f8037816 */ /* 0x000fc600000000ff */
[----:B0-----:R-:W3:Y:S04]  /*c9d60*/  LDL.LU.64 R224, [R1+0x938] ;  /* 0x0009380001e07983 */ /* 0x001ee80000300a00 */
[----:B------:R-:W3:Y:S01]  /*c9d70*/  LDL.LU.64 R214, [R1+0x930] ;  /* 0x0009300001d67983 */ /* 0x000ee20000300a00 */
[----:B------:R-:W-:Y:S01]  /*c9d80*/  ISETP.GE.AND P5, PT, R5, UR4, PT ;  /* 0x0000000405007c0c */ /* 0x000fe2000bfa6270 */
[----:B------:R-:W-:Y:S02]  /*c9d90*/  ULDC UR4, c[0x0][0x228] ;  /* 0x00008a0000047ab9 */ /* 0x000fe40000000800 */
[----:B------:R-:W-:Y:S01]  /*c9da0*/  @P4 STG.E.U8 desc[UR10][R218.64], R4 ;  /* 0x00000004da004986 */ /* 0x000fe2000c10110a */
[----:B------:R-:W-:-:S03]  /*c9db0*/  PRMT R5, R248, 0x7771, RZ ;  /* 0x00007771f8057816 */ /* 0x000fc600000000ff */
[----:B------:R0:W-:Y:S04]  /*c9dc0*/  @P6 STG.E.U8 desc[UR10][R222.64], R3 ;  /* 0x00000003de006986 */ /* 0x0001e8000c10110a */
[----:B0-----:R-:W3:Y:S04]  /*c9dd0*/  LDL.LU.64 R222, [R1+0x928] ;  /* 0x0009280001de7983 */ /* 0x001ee80000300a00 */
[----:B--2---:R0:W-:Y:S04]  /*c9de0*/  @P0 STG.E.U8 desc[UR10][R226.64], R5 ;  /* 0x00000005e2000986 */ /* 0x0041e8000c10110a */
[----:B0-----:R-:W2:Y:S01]  /*c9df0*/  LDL.LU.64 R226, [R1+0x920] ;  /* 0x0009200001e27983 */ /* 0x001ea20000300a00 */
[----:B------:R-:W-:Y:S01]  /*c9e00*/  ISETP.LT.AND P4, PT, R6, UR4, !P1 ;  /* 0x0000000406007c0c */ /* 0x000fe2000cf81270 */
[----:B------:R-:W-:Y:S01]  /*c9e10*/  ULDC UR4, c[0x0][0x22c] ;  /* 0x00008b0000047ab9 */ /* 0x000fe20000000800 */
[----:B------:R-:W-:Y:S01]  /*c9e20*/  ISETP.LT.AND P1, PT, R7, UR6, !P1 ;  /* 0x0000000607007c0c */ /* 0x000fe2000cf21270 */
[----:B------:R-:W-:Y:S01]  /*c9e30*/  VIADD R3, R0, 0x1d6 ;  /* 0x000001d600037836 */ /* 0x000fe20000000000 */
[----:B------:R-:W-:Y:S01]  /*c9e40*/  PRMT R2, R248, 0x7772, RZ ;  /* 0x00007772f8027816 */ /* 0x000fe200000000ff */
[----:B------:R-:W2:Y:S01]  /*c9e50*/  LDL.LU R252, [R1+0x1c] ;  /* 0x00001c0001fc7983 */ /* 0x000ea20000300800 */
[----:B------:R-:W-:Y:S01]  /*c9e60*/  ISETP.LT.AND P6, PT, R6, UR8, !P5 ;  /* 0x0000000806007c0c */ /* 0x000fe2000efc1270 */
[----:B------:R-:W-:Y:S01]  /*c9e70*/  ULDC UR6, c[0x0][0x228] ;  /* 0x00008a0000067ab9 */ /* 0x000fe20000000800 */
[----:B------:R-:W-:Y:S01]  /*c9e80*/  ISETP.GE.AND P0, PT, R8, UR4, PT ;  /* 0x0000000408007c0c */ /* 0x000fe2000bf06270 */
[----:B------:R-:W-:Y:S01]  /*c9e90*/  ULDC UR4, c[0x0][0x22c] ;  /* 0x00008b0000047ab9 */ /* 0x000fe20000000800 */
[----:B------:R-:W2:Y:S04]  /*c9ea0*/  LDL.LU.64 R218, [R1+0x918] ;  /* 0x0009180001da7983 */ /* 0x000ea80000300a00 */
[----:B----4-:R0:W-:Y:S01]  /*c9eb0*/  @P4 STG.E.U8 desc[UR10][R220.64], R2 ;  /* 0x00000002dc004986 */ /* 0x0101e2000c10110a */
[----:B------:R-:W-:Y:S01]  /*c9ec0*/  ISETP.GE.AND P4, PT, R3, UR4, PT ;  /* 0x0000000403007c0c */ /* 0x000fe2000bf86270 */
[----:B------:R-:W-:Y:S01]  /*c9ed0*/  ULDC UR4, c[0x0][0x228] ;  /* 0x00008a0000047ab9 */ /* 0x000fe20000000800 */
[----:B------:R-:W-:-:S02]  /*c9ee0*/  PRMT R3, R248, 0x7773, RZ ;  /* 0x00007773f8037816 */ /* 0x000fc400000000ff */
[----:B------:R-:W-:Y:S01]  /*c9ef0*/  PRMT R4, R217, 0x7770, RZ ;  /* 0x00007770d9047816 */ /* 0x000fe200000000ff */
[----:B------:R-:W-:Y:S01]  /*c9f00*/  VIADD R5, R0, 0x1d7 ;  /* 0x000001d700057836 */ /* 0x000fe20000000000 */
[----:B------:R-:W-:Y:S01]  /*c9f10*/  ISETP.LT.AND P5, PT, R7, UR4, !P5 ;  /* 0x0000000407007c0c */ /* 0x000fe2000efa1270 */
[----:B------:R-:W-:Y:S01]  /*c9f20*/  ULDC UR4, c[0x0][0x22c] ;  /* 0x00008b0000047ab9 */ /* 0x000fe20000000800 */
        /* <DEDUP_REMOVED lines=11> */
[----:B------:R-:W3:Y:S04]  /*c9fe0*/  LDL.LU R248, [R1] ;  /* 0x0000000001f87983 */ /* 0x000ee80000300800 */
        /* <DEDUP_REMOVED lines=9> */
[----:B------:R-:W-:Y:S01]  /*ca080*/  ULDC UR4, c[0x0][0x22c] ;  /* 0x00008b0000047ab9 */ /* 0x000fe20000000800 */
[----:B------:R-:W-:Y:S01]  /*ca090*/  PRMT R4, R217, 0x7773, RZ ;  /* 0x00007773d9047816 */ /* 0x000fe200000000ff */
[----:B------:R-:W-:Y:S01]  /*ca0a0*/  ULDC UR6, c[0x0][0x228] ;  /* 0x00008a0000067ab9 */ /* 0x000fe20000000800 */
[----:B------:R-:W-:Y:S01]  /*ca0b0*/  ISETP.GE.AND P6, PT, R5, UR4, PT ;  /* 0x0000000405007c0c */ /* 0x000fe2000bfc6270 */
[----:B------:R-:W-:Y:S01]  /*ca0c0*/  ULDC UR4, c[0x0][0x228] ;  /* 0x00008a0000047ab9 */ /* 0x000fe20000000800 */
[C---:B------:R-:W-:Y:S01]  /*ca0d0*/  PRMT R2, R252.reuse, 0x7770, RZ ;  /* 0x00007770fc027816 */ /* 0x040fe200000000ff */
[----:B------:R-:W2:Y:S01]  /*ca0e0*/  LDL.LU.64 R216, [R1+0x8e0] ;  /* 0x0008e00001d87983 */ /* 0x000ea20000300a00 */
[----:B------:R-:W-:-:S03]  /*ca0f0*/  PRMT R5, R252, 0x7771, RZ ;  /* 0x00007771fc057816 */ /* 0x000fc600000000ff */
[----:B------:R-:W-:Y:S01]  /*ca100*/  @P0 STG.E.U8 desc[UR10][R218.64], R4 ;  /* 0x00000004da000986 */ /* 0x000fe2000c10110a */
[----:B------:R-:W-:Y:S01]  /*ca110*/  ISETP.LT.AND P0, PT, R6, UR4, !P1 ;  /* 0x0000000406007c0c */ /* 0x000fe2000cf01270 */
[----:B------:R-:W-:Y:S01]  /*ca120*/  VIADD R8, R0, 0x1d9 ;  /* 0x000001d900087836 */ /* 0x000fe20000000000 */
[----:B------:R-:W-:Y:S01]  /*ca130*/  ISETP.LT.AND P1, PT, R7, UR6, !P1 ;  /* 0x0000000607007c0c */ /* 0x000fe2000cf21270 */
[----:B------:R-:W-:Y:S01]  /*ca140*/  ULDC UR4, c[0x0][0x22c] ;  /* 0x00008b0000047ab9 */ /* 0x000fe20000000800 */
[----:B------:R-:W-:Y:S01]  /*ca150*/  PRMT R3, R252, 0x7772, RZ ;  /* 0x00007772fc037816 */ /* 0x000fe200000000ff */
[----:B------:R-:W-:Y:S01]  /*ca160*/  ULDC UR6, c[0x0][0x228] ;  /* 0x00008a0000067ab9 */ /* 0x000fe20000000800 */
[----:B----4-:R0:W-:Y:S02]  /*ca170*/  @P5 STG.E.U8 desc[UR10][R220.64], R2 ;  /* 0x00000002dc005986 */ /* 0x0101e4000c10110a */
[----:B0-----:R-:W-:Y:S02]  /*ca180*/  VIADD R2, R0, 0x1da ;  /* 0x000001da00027836 */ /* 0x001fe40000000000 */
[----:B---3--:R0:W-:Y:S01]  /*ca190*/  @P4 STG.E.U8 desc[UR10][R224.64], R5 ;  /* 0x00000005e0004986 */ /* 0x0081e2000c10110a */
[----:B------:R-:W-:Y:S01]  /*ca1a0*/  ISETP.GE.AND P4, PT, R8, UR4, PT ;  /* 0x0000000408007c0c */ /* 0x000fe2000bf86270 */
[----:B------:R-:W-:-:S02]  /*ca1b0*/  ULDC UR4, c[0x0][0x22c] ;  /* 0x00008b0000047ab9 */ /* 0x000fc40000000800 */
[----:B0-----:R-:W3:Y:S04]  /*ca1c0*/  LDL.LU.64 R224, [R1+0x8d8] ;  /* 0x0008d80001e07983 */ /* 0x001ee80000300a00 */
[----:B------:R-:W4:Y:S04]  /*ca1d0*/  LDL.LU.64 R218, [R1+0x8d0] ;  /* 0x0008d00001da7983 */ /* 0x000f280000300a00 */
[----:B------:R-:W4:Y:S04]  /*ca1e0*/  LDL.LU R213, [R1+0x4] ;  /* 0x0000040001d57983 */ /* 0x000f280000300800 */
[----:B------:R0:W-:Y:S01]  /*ca1f0*/  @P0 STG.E.U8 desc[UR10][R222.64], R3 ;  /* 0x00000003de000986 */ /* 0x0001e2000c10110a */
[----:B------:R-:W-:Y:S01]  /*ca200*/  ISETP.GE.AND P0, PT, R2, UR4, PT ;  /* 0x0000000402007c0c */ /* 0x000fe2000bf06270 */
[----:B------:R-:W-:Y:S01]  /*ca210*/  ULDC UR4, c[0x0][0x228] ;  /* 0x00008a0000047ab9 */ /* 0x000fe20000000800 */
[----:B------:R-:W-:Y:S01]  /*ca220*/  PRMT R2, R252, 0x7773, RZ ;  /* 0x00007773fc027816 */ /* 0x000fe200000000ff */
[----:B------:R-:W4:Y:S04]  /*ca230*/  LDL.LU.64 R220, [R1+0x8c8] ;  /* 0x0008c80001dc7983 */ /* 0x000f280000300a00 */
        /* <DEDUP_REMOVED lines=10> */
[----:B------:R-:W-:Y:S01]  /*ca2e0*/  ISETP.GE.AND P1, PT, R5, UR4, PT ;  /* 0x0000000405007c0c */ /* 0x000fe2000bf26270 */
[----:B------:R-:W-:Y:S01]  /*ca2f0*/  ULDC UR4, c[0x0][0x228] ;  /* 0x00008a0000047ab9 */ /* 0x000fe20000000800 */
[----:B------:R-:W-:Y:S01]  /*ca300*/  PRMT R2, R248, 0x7772, RZ ;  /* 0x00007772f8027816 */ /* 0x000fe200000000ff */
[----:B------:R-:W-:Y:S02]  /*ca310*/  ULDC UR8, c[0x0][0x228] ;  /* 0x00008a0000087ab9 */ /* 0x000fe40000000800 */
[----:B------:R0:W-:Y:S01]  /*ca320*/  @P5 STG.E.U8 desc[UR10][R216.64], R4 ;  /* 0x00000004d8005986 */ /* 0x0001e2000c10110a */
[----:B------:R-:W-:Y:S01]  /*ca330*/  ISETP.LT.AND P5, PT, R6, UR6, !P4 ;  /* 0x0000000606007c0c */ /* 0x000fe2000e7a1270 */
[----:B------:R-:W-:-:S02]  /*ca340*/  ULDC UR6, c[0x0][0x228] ;  /* 0x00008a0000067ab9 */ /* 0x000fc40000000800 */
[C---:B------:R-:W-:Y:S01]  /*ca350*/  ISETP.LT.AND P4, PT, R7.reuse, UR6, !P4 ;  /* 0x0000000607007c0c */ /* 0x040fe2000e781270 */
[----:B------:R-:W-:Y:S01]  /*ca360*/  ULDC UR6, c[0x0][0x228] ;  /* 0x00008a0000067ab9 */ /* 0x000fe20000000800 */
[----:B------:R-:W-:Y:S01]  /*ca370*/  VIADD R5, R0, 0x1dc ;  /* 0x000001dc00057836 */ /* 0x000fe20000000000 */
[----:B0-----:R-:W-:Y:S01]  /*ca380*/  PRMT R4, R248, 0x7773, RZ ;  /* 0x00007773f8047816 */ /* 0x001fe200000000ff */
[----:B---3--:R0:W-:Y:S01]  /*ca390*/  @P6 STG.E.U8 desc[UR10][R224.64], R3 ;  /* 0x00000003e0006986 */ /* 0x0081e2000c10110a */
[----:B------:R-:W-:Y:S01]  /*ca3a0*/  ISETP.LT.AND P6, PT, R6, UR4, !P0 ;  /* 0x0000000406007c0c */ /* 0x000fe2000c7c1270 */
[----:B------:R-:W-:Y:S01]  /*ca3b0*/  ULDC UR4, c[0x0][0x22c] ;  /* 0x00008b0000047ab9 */ /* 0x000fe20000000800 */
[----:B------:R-:W-:Y:S01]  /*ca3c0*/  ISETP.LT.AND P0, PT, R7, UR6, !P0 ;  /* 0x0000000607007c0c */ /* 0x000fe2000c701270 */
[----:B0-----:R-:W3:Y:S01]  /*ca3d0*/  LDL.LU.64 R224, [R1+0x8b0] ;  /* 0x0008b00001e07983 */ /* 0x001ee20000300a00 */
[----:B----4-:R-:W-:Y:S01]  /*ca3e0*/  PRMT R3, R213, 0x7770, RZ ;  /* 0x00007770d5037816 */ /* 0x010fe200000000ff */
[----:B------:R-:W-:-:S02]  /*ca3f0*/  ULDC UR6, c[0x0][0x228] ;  /* 0x00008a0000067ab9 */ /* 0x000fc40000000800 */
[----:B------:R-:W-:Y:S01]  /*ca400*/  @P5 STG.E.U8 desc[UR10][R218.64], R2 ;  /* 0x00000002da005986 */ /* 0x000fe2000c10110a */
[----:B------:R-:W-:Y:S01]  /*ca410*/  ISETP.GE.AND P5, PT, R5, UR4, PT ;  /* 0x0000000405007c0c */ /* 0x000fe2000bfa6270 */
[----:B------:R-:W-:Y:S01]  /*ca420*/  ULDC UR4, c[0x0][0x228] ;  /* 0x00008a0000047ab9 */ /* 0x000fe20000000800 */
[C---:B------:R-:W-:Y:S01]  /*ca430*/  PRMT R5, R213.reuse, 0x7771, RZ ;  /* 0x00007771d5057816 */ /* 0x040fe200000000ff */
[----:B------:R-:W4:Y:S04]  /*ca440*/  LDL.LU R252, [R1+0x8] ;  /* 0x0000080001fc7983 */ /* 0x000f280000300800 */
[----:B------:R-:W-:Y:S04]  /*ca450*/  @P4 STG.E.U8 desc[UR10][R220.64], R4 ;  /* 0x00000004dc004986 */ /* 0x000fe8000c10110a */
[----:B------:R-:W3:Y:S04]  /*ca460*/  LDL.LU.64 R214, [R1+0x8a8] ;  /* 0x0008a80001d67983 */ /* 0x000ee80000300a00 */
[----:B------:R-:W-:Y:S04]  /*ca470*/  @P6 STG.E.U8 desc[UR10][R222.64], R3 ;  /* 0x00000003de006986 */ /* 0x000fe8000c10110a */
[----:B------:R-:W3:Y:S04]  /*ca480*/  LDL.LU.64 R216, [R1+0x8a0] ;  /* 0x0008a00001d87983 */ /* 0x000ee80000300a00 */
[----:B--2---:R0:W-:Y:S04]  /*ca490*/  @P0 STG.E.U8 desc[UR10][R226.64], R5 ;  /* 0x00000005e2000986 */ /* 0x0041e8000c10110a */
[----:B0-----:R-:W2:Y:S01]  /*ca4a0*/  LDL.LU.64 R226, [R1+0x898] ;  /* 0x0008980001e27983 */ /* 0x001ea20000300a00 */
[----:B------:R-:W-:Y:S01]  /*ca4b0*/  ISETP.LT.AND P4, PT, R6, UR4, !P1 ;  /* 0x0000000406007c0c */ /* 0x000fe2000cf81270 */
[----:B------:R-:W-:Y:S01]  /*ca4c0*/  ULDC UR4, c[0x0][0x22c] ;  /* 0x00008b0000047ab9 */ /* 0x000fe20000000800 */
[----:B------:R-:W-:Y:S01]  /*ca4d0*/  PRMT R2, R213, 0x7772, RZ ;  /* 0x00007772d5027816 */ /* 0x000fe200000000ff */
[----:B------:R-:W-:Y:S01]  /*ca4e0*/  VIADD R3, R0, 0x1de ;  /* 0x000001de00037836 */ /* 0x000fe20000000000 */
[----:B------:R-:W2:Y:S01]  /*ca4f0*/  LDL.LU.64 R220, [R1+0x890] ;  /* 0x0008900001dc7983 */ /* 0x000ea20000300a00 */
[----:B------:R-:W-:Y:S01]  /*ca500*/  ISETP.GE.AND P0, PT, R8, UR4, PT ;  /* 0x0000000408007c0c */ /* 0x000fe2000bf06270 */
[----:B------:R-:W-:-:S02]  /*ca510*/  ULDC UR4, c[0x0][0x22c] ;  /* 0x00008b0000047ab9 */ /* 0x000fc40000000800 */
[----:B------:R-:W2:Y:S01]  /*ca520*/  LDL.LU R248, [R1+0xc] ;  /* 0x00000c0001f87983 */ /* 0x000ea20000300800 */
[----:B------:R-:W-:Y:S02]  /*ca530*/  ISETP.LT.AND P1, PT, R7, UR6, !P1 ;  /* 0x0000000607007c0c */ /* 0x000fe4000cf21270 */
[----:B------:R-:W-:Y:S01]  /*ca540*/  ISETP.LT.AND P6, PT, R6, UR8, !P5 ;  /* 0x0000000806007c0c */ /* 0x000fe2000efc1270 */
[----:B------:R-:W2:Y:S01]  /*ca550*/  LDL.LU.64 R218, [R1+0x888] ;  /* 0x0008880001da7983 */ /* 0x000ea20000300a00 */
[----:B----4-:R-:W-:-:S03]  /*ca560*/  PRMT R4, R252, 0x7770, RZ ;  /* 0x00007770fc047816 */ /* 0x010fc600000000ff */
[----:B---3--:R0:W-:Y:S01]  /*ca570*/  @P4 STG.E.U8 desc[UR10][R224.64], R2 ;  /* 0x00000002e0004986 */ /* 0x0081e2000c10110a */
[----:B------:R-:W-:Y:S01]  /*ca580*/  ISETP.GE.AND P4, PT, R3, UR4, PT ;  /* 0x0000000403007c0c */ /* 0x000fe2000bf86270 */
[----:B------:R-:W-:Y:S01]  /*ca590*/  ULDC UR4, c[0x0][0x228] ;  /* 0x00008a0000047ab9 */ /* 0x000fe20000000800 */
[C---:B------:R-:W-:Y:S01]  /*ca5a0*/  VIADD R5, R0.reuse, 0x1df ;  /* 0x000001df00057836 */ /* 0x040fe20000000000 */
[----:B------:R-:W3:Y:S01]  /*ca5b0*/  LDL.LU.64 R222, [R1+0x880] ;  /* 0x0008800001de7983 */ /* 0x000ee20000300a00 */
[----:B------:R-:W-:Y:S01]  /*ca5c0*/  ISETP.LT.AND P5, PT, R7, UR4, !P5 ;  /* 0x0000000407007c0c */ /* 0x000fe2000efa1270 */
[----:B------:R-:W-:Y:S01]  /*ca5d0*/  ULDC UR6, c[0x0][0x228] ;  /* 0x00008a0000067ab9 */ /* 0x000fe20000000800 */
[----:B------:R-:W-:Y:S01]  /*ca5e0*/  PRMT R3, R213, 0x7773, RZ ;  /* 0x00007773d5037816 */ /* 0x000fe200000000ff */
[----:B------:R-:W-:Y:S01]  /*ca5f0*/  ULDC UR4, c[0x0][0x22c] ;  /* 0x00008b0000047ab9 */ /* 0x000fe20000000800 */
[----:B------:R-:W-:Y:S01]  /*ca600*/  VIADD R8, R0, 0x1e1 ;  /* 0x000001e100087836 */ /* 0x000fe20000000000 */
[----:B------:R-:W-:Y:S01]  /*ca610*/  ULDC UR8, c[0x0][0x228] ;  /* 0x00008a0000087ab9 */ /* 0x000fe20000000800 */
[----:B0-----:R-:W-:Y:S01]  /*ca620*/  PRMT R2, R252, 0x7771, RZ ;  /* 0x00007771fc027816 */ /* 0x001fe200000000ff */
[----:B------:R-:W4:Y:S04]  /*ca630*/  LDL.LU.64 R224, [R1+0x878] ;  /* 0x0008780001e07983 */ /* 0x000f280000300a00 */
[----:B------:R-:W-:Y:S04]  /*ca640*/  @P1 STG.E.U8 desc[UR10][R214.64], R3 ;  /* 0x00000003d6001986 */ /* 0x000fe8000c10110a */
[----:B------:R-:W-:Y:S04]  /*ca650*/  @P6 STG.E.U8 desc[UR10][R216.64], R4 ;  /* 0x00000004d8006986 */ /* 0x000fe8000c10110a */
[----:B--2---:R0:W-:Y:S04]  /*ca660*/  @P5 STG.E.U8 desc[UR10][R226.64], R2 ;  /* 0x00000002e2005986 */ /* 0x0041e8000c10110a */
[----:B0-----:R-:W2:Y:S01]  /*ca670*/  LDL.LU.64 R226, [R1+0x870] ;  /* 0x0008700001e27983 */ /* 0x001ea20000300a00 */
[----:B------:R-:W-:Y:S01]  /*ca680*/  ISETP.LT.AND P6, PT, R6, UR6, !P0 ;  /* 0x0000000606007c0c */ /* 0x000fe2000c7c1270 */
[----:B------:R-:W-:Y:S01]  /*ca690*/  ULDC UR6, c[0x0][0x228] ;  /* 0x00008a0000067ab9 */ /* 0x000fe20000000800 */
[----:B------:R-:W-:Y:S01]  /*ca6a0*/  ISETP.GE.AND P1, PT, R5, UR4, PT ;  /* 0x0000000405007c0c */ /* 0x000fe2000bf26270 */
[----:B------:R-:W-:Y:S01]  /*ca6b0*/  ULDC UR4, c[0x0][0x228] ;  /* 0x00008a0000047ab9 */ /* 0x000fe20000000800 */
[----:B------:R-:W-:-:S02]  /*ca6c0*/  ISETP.LT.AND P0, PT, R7, UR6, !P0 ;  /* 0x0000000607007c0c */ /* 0x000fc4000c701270 */
[----:B------:R-:W-:Y:S01]  /*ca6d0*/  PRMT R3, R252, 0x7772, RZ ;  /* 0x00007772fc037816 */ /* 0x000fe200000000ff */
[----:B------:R-:W-:Y:S01]  /*ca6e0*/  VIADD R5, R0, 0x1e0 ;  /* 0x000001e000057836 */ /* 0x000fe20000000000 */
[----:B------:R-:W-:Y:S01]  /*ca6f0*/  ISETP.LT.AND P5, PT, R6, UR4, !P4 ;  /* 0x0000000406007c0c */ /* 0x000fe2000e7a1270 */
[----:B------:R-:W2:Y:S01]  /*ca700*/  LDL.LU.64 R214, [R1+0x868] ;  /* 0x0008680001d67983 */ /* 0x000ea20000300a00 */
[----:B------:R-:W-:Y:S01]  /*ca710*/  PRMT R4, R252, 0x7773, RZ ;  /* 0x00007773fc047816 */ /* 0x000fe200000000ff */
[----:B------:R-:W-:Y:S01]  /*ca720*/  ULDC UR6, c[0x0][0x228] ;  /* 0x00008a0000067ab9 */ /* 0x000fe20000000800 */
[----:B------:R-:W-:Y:S01]  /*ca730*/  PRMT R2, R248, 0x7770, RZ ;  /* 0x00007770f8027816 */ /* 0x000fe200000000ff */
[----:B------:R0:W-:Y:S01]  /*ca740*/  @P6 STG.E.U8 desc[UR10][R220.64], R3 ;  /* 0x00000003dc006986 */ /* 0x0001e2000c10110a */
[----:B------:R-:W-:Y:S01]  /*ca750*/  ULDC UR4, c[0x0][0x22c] ;  /* 0x00008b0000047ab9 */ /* 0x000fe20000000800 */
[----:B------:R-:W-:Y:S01]  /*ca760*/  ISETP.LT.AND P4, PT, R7, UR6, !P4 ;  /* 0x0000000607007c0c */ /* 0x000fe2000e781270 */
[----:B------:R-:W-:Y:S01]  /*ca770*/  ULDC UR6, c[0x0][0x228] ;  /* 0x00008a0000067ab9 */ /* 0x000fe20000000800 */
[----:B------:R-:W-:Y:S01]  /*ca780*/  ISETP.GE.AND P6, PT, R5, UR4, PT ;  /* 0x0000000405007c0c */ /* 0x000fe2000bfc6270 */
[----:B------:R-:W-:Y:S01]  /*ca790*/  @P0 STG.E.U8 desc[UR10][R218.64], R4 ;  /* 0x00000004da000986 */ /* 0x000fe2000c10110a */
[----:B------:R-:W-:-:S03]  /*ca7a0*/  ULDC UR4, c[0x0][0x228] ;  /* 0x00008a0000047ab9 */ /* 0x000fc60000000800 */
[----:B0-----:R-:W2:Y:S01]  /*ca7b0*/  LDL.LU.64 R220, [R1+0x860] ;  /* 0x0008600001dc7983 */ /* 0x001ea20000300a00 */
[----:B------:R-:W-:Y:S01]  /*ca7c0*/  ISETP.LT.AND P0, PT, R6, UR4, !P1 ;  /* 0x0000000406007c0c */ /* 0x000fe2000cf01270 */
[----:B------:R-:W-:Y:S01]  /*ca7d0*/  ULDC UR4, c[0x0][0x22c] ;  /* 0x00008b0000047ab9 */ /* 0x000fe20000000800 */
[C---:B------:R-:W-:Y:S02]  /*ca7e0*/  PRMT R5, R248.reuse, 0x7771, RZ ;  /* 0x00007771f8057816 */ /* 0x040fe400000000ff */
[----:B------:R-:W-:Y:S01]  /*ca7f0*/  PRMT R3, R248, 0x7772, RZ ;  /* 0x00007772f8037816 */ /* 0x000fe200000000ff */
[----:B---3--:R0:W-:Y:S04]  /*ca800*/  @P5 STG.E.U8 desc[UR10][R222.64], R2 ;  /* 0x00000002de005986 */ /* 0x0081e8000c10110a */
[----:B0-----:R-:W3:Y:S04]  /*ca810*/  LDL.LU.64 R222, [R1+0x858] ;  /* 0x0008580001de7983 */ /* 0x001ee80000300a00 */
[----:B----4-:R0:W-:Y:S04]  /*ca820*/  @P4 STG.E.U8 desc[UR10][R224.64], R5 ;  /* 0x00000005e0004986 */ /* 0x0101e8000c10110a */
[----:B0-----:R-:W4:Y:S04]  /*ca830*/  LDL.LU.64 R224, [R1+0x850] ;  /* 0x0008500001e07983 */ /* 0x001f280000300a00 */
[----:B------:R-:W4:Y:S04]  /*ca840*/  LDL.LU.64 R216, [R1+0x848] ;  /* 0x0008480001d87983 */ /* 0x000f280000300a00 */
[----:B------:R-:W4:Y:S04]  /*ca850*/  LDL.LU.64 R218, [R1+0x840] ;  /* 0x0008400001da7983 */ /* 0x000f280000300a00 */
[----:B--2---:R0:W-:Y:S04]  /*ca860*/  @P0 STG.E.U8 desc[UR10][R226.64], R3 ;  /* 0x00000003e2000986 */ /* 0x0041e8000c10110a */
[----:B0-----:R-:W2:Y:S01]  /*ca870*/  LDL.LU.64 R226, [R1+0x838] ;  /* 0x0008380001e27983 */ /* 0x001ea20000300a00 */
[----:B------:R-:W-:Y:S01]  /*ca880*/  VIADD R2, R0, 0x1e2 ;  /* 0x000001e200027836 */ /* 0x000fe20000000000 */
[----:B------:R-:W-:-:S02]  /*ca890*/  ISETP.LT.AND P1, PT, R7, UR6, !P1 ;  /* 0x0000000607007c0c */ /* 0x000fc4000cf21270 */
[----:B------:R-:W-:Y:S02]  /*ca8a0*/  ISETP.LT.AND P5, PT, R6, UR8, !P6 ;  /* 0x0000000806007c0c */ /* 0x000fe4000f7a1270 */
[----:B------:R-:W-:Y:S01]  /*ca8b0*/  PRMT R4, R232, 0x7770, RZ ;  /* 0x00007770e8047816 */ /* 0x000fe200000000ff */
[----:B------:R-:W-:Y:S01]  /*ca8c0*/  VIADD R5, R0, 0x1e3 ;  /* 0x000001e300057836 */ /* 0x000fe20000000000 */
[----:B------:R-:W-:Y:S01]  /*ca8d0*/  ISETP.GE.AND P4, PT, R8, UR4, PT ;  /* 0x0000000408007c0c */ /* 0x000fe2000bf86270 */
[----:B------:R-:W-:Y:S01]  /*ca8e0*/  ULDC UR4, c[0x0][0x22c] ;  /* 0x00008b0000047ab9 */ /* 0x000fe20000000800 */
[----:B------:R-:W-:Y:S01]  /*ca8f0*/  ULDC UR6, c[0x0][0x228] ;  /* 0x00008a0000067ab9 */ /* 0x000fe20000000800 */
[----:B------:R-:W-:Y:S01]  /*ca900*/  ISETP.GE.AND P0, PT, R2, UR4, PT ;  /* 0x0000000402007c0c */ /* 0x000fe2000bf06270 */
[----:B------:R-:W-:Y:S01]  /*ca910*/  ULDC UR4, c[0x0][0x228] ;  /* 0x00008a0000047ab9 */ /* 0x000fe20000000800 */
[----:B------:R-:W-:Y:S01]  /*ca920*/  PRMT R3, R232, 0x7771, RZ ;  /* 0x00007771e8037816 */ /* 0x000fe200000000ff */
[----:B------:R-:W-:Y:S01]  /*ca930*/  ULDC UR8, c[0x0][0x228] ;  /* 0x00008a0000087ab9 */ /* 0x000fe20000000800 */
[----:B------:R-:W-:Y:S01]  /*ca940*/  ISETP.LT.AND P6, PT, R7, UR4, !P6 ;  /* 0x0000000407007c0c */ /* 0x000fe2000f7c1270 */
[----:B------:R-:W-:Y:S01]  /*ca950*/  ULDC UR4, c[0x0][0x22c] ;  /* 0x00008b0000047ab9 */ /* 0x000fe20000000800 */
[----:B------:R-:W-:-:S05]  /*ca960*/  PRMT R2, R248, 0x7773, RZ ;  /* 0x00007773f8027816 */ /* 0x000fca00000000ff */
[----:B------:R-:W-:Y:S01]  /*ca970*/  @P1 STG.E.U8 desc[UR10][R214.64], R2 ;  /* 0x00000002d6001986 */ /* 0x000fe2000c10110a */
[----:B------:R-:W-:Y:S01]  /*ca980*/  ISETP.GE.AND P1, PT, R5, UR4, PT ;  /* 0x0000000405007c0c */ /* 0x000fe2000bf26270 */
[----:B------:R-:W-:Y:S02]  /*ca990*/  ULDC UR4, c[0x0][0x228] ;  /* 0x00008a0000047ab9 */ /* 0x000fe40000000800 */
[----:B------:R0:W-:Y:S01]  /*ca9a0*/  @P5 STG.E.U8 desc[UR10][R220.64], R4 ;  /* 0x00000004dc005986 */ /* 0x0001e2000c10110a */
[----:B------:R-:W-:Y:S01]  /*ca9b0*/  ISETP.LT.AND P5, PT, R6, UR6, !P4 ;  /* 0x0000000606007c0c */ /* 0x000fe2000e7a1270 */
[----:B------:R-:W-:Y:S02]  /*ca9c0*/  ULDC UR6, c[0x0][0x228] ;  /* 0x00008a0000067ab9 */ /* 0x000fe40000000800 */
[----:B------:R-:W-:Y:S01]  /*ca9d0*/  ISETP.LT.AND P4, PT, R7, UR6, !P4 ;  /* 0x0000000607007c0c */ /* 0x000fe2000e781270 */
[----:B------:R-:W-:Y:S01]  /*ca9e0*/  ULDC UR6, c[0x0][0x228] ;  /* 0x00008a0000067ab9 */ /* 0x000fe20000000800 */
[----:B0-----:R-:W2:Y:S01]  /*ca9f0*/  LDL.LU.64 R220, [R1+0x830] ;  /* 0x0008300001dc7983 */ /* 0x001ea20000300a00 */
[----:B------:R-:W-:-:S02]  /*caa00*/  PRMT R2, R232, 0x7772, RZ ;  /* 0x00007772e8027816 */ /* 0x000fc400000000ff */
[----:B------:R-:W-:Y:S02]  /*caa10*/  PRMT R232, R232, 0x7773, RZ ;  /* 0x00007773e8e87816 */ /* 0x000fe400000000ff */
[----:B------:R-:W-:Y:S01]  /*caa20*/  PRMT R4, R233, 0x7771, RZ ;  /* 0x00007771e9047816 */ /* 0x000fe200000000ff */
[----:B---3--:R0:W-:Y:S01]  /*caa30*/  @P6 STG.E.U8 desc[UR10][R222.64], R3 ;  /* 0x00000003de006986 */ /* 0x0081e2000c10110a */
[----:B------:R-:W-:Y:S01]  /*caa40*/  ISETP.LT.AND P6, PT, R6, UR4, !P0 ;  /* 0x0000000406007c0c */ /* 0x000fe2000c7c1270 */
[----:B------:R-:W-:Y:S01]  /*caa50*/  VIADD R5, R0, 0x1e4 ;  /* 0x000001e400057836 */ /* 0x000fe20000000000 */
[----:B------:R-:W-:Y:S01]  /*caa60*/  ISETP.LT.AND P0, PT, R7, UR6, !P0 ;  /* 0x0000000607007c0c */ /* 0x000fe2000c701270 */
[----:B------:R-:W-:Y:S01]  /*caa70*/  ULDC UR4, c[0x0][0x22c] ;  /* 0x00008b0000047ab9 */ /* 0x000fe20000000800 */
[----:B------:R-:W-:Y:S01]  /*caa80*/  ULDC UR6, c[0x0][0x228] ;  /* 0x00008a0000067ab9 */ /* 0x000fe20000000800 */
[----:B0-----:R-:W3:Y:S01]  /*caa90*/  LDL.LU.64 R222, [R1+0x828] ;  /* 0x0008280001de7983 */ /* 0x001ee20000300a00 */
[----:B------:R-:W-:-:S03]  /*caaa0*/  PRMT R3, R233, 0x7770, RZ ;  /* 0x00007770e9037816 */ /* 0x000fc600000000ff */
[----:B----4-:R0:W-:Y:S04]  /*caab0*/  @P5 STG.E.U8 desc[UR10][R224.64], R2 ;  /* 0x00000002e0005986 */ /* 0x0101e8000c10110a */
[----:B------:R-:W-:Y:S04]  /*caac0*/  @P4 STG.E.U8 desc[UR10][R216.64], R232 ;  /* 0x000000e8d8004986 */ /* 0x000fe8000c10110a */
[----:B------:R-:W-:Y:S04]  /*caad0*/  @P6 STG.E.U8 desc[UR10][R218.64], R3 ;  /* 0x00000003da006986 */ /* 0x000fe8000c10110a */
[----:B0-----:R-:W4:Y:S04]  /*caae0*/  LDL.LU.64 R224, [R1+0x820] ;  /* 0x0008200001e07983 */ /* 0x001f280000300a00 */
[----:B--2---:R0:W-:Y:S04]  /*caaf0*/  @P0 STG.E.U8 desc[UR10][R226.64], R4 ;  /* 0x00000004e2000986 */ /* 0x0041e8000c10110a */
[----:B0-----:R-:W2:Y:S01]  /*cab00*/  LDL.LU.64 R226, [R1+0x818] ;  /* 0x0008180001e27983 */ /* 0x001ea20000300a00 */
[----:B------:R-:W-:Y:S01]  /*cab10*/  ISETP.GE.AND P5, PT, R5, UR4, PT ;  /* 0x0000000405007c0c */ /* 0x000fe2000bfa6270 */
[----:B------:R-:W-:-:S02]  /*cab20*/  ULDC UR4, c[0x0][0x228] ;  /* 0x00008a0000047ab9 */ /* 0x000fc40000000800 */
[----:B------:R-:W-:Y:S01]  /*cab30*/  ISETP.LT.AND P4, PT, R6, UR4, !P1 ;  /* 0x0000000406007c0c */ /* 0x000fe2000cf81270 */
[C---:B------:R-:W-:Y:S01]  /*cab40*/  VIADD R5, R0.reuse, 0x1e5 ;  /* 0x000001e500057836 */ /* 0x040fe20000000000 */
[----:B------:R-:W-:Y:S01]  /*cab50*/  PRMT R2, R233, 0x7772, RZ ;  /* 0x00007772e9027816 */ /* 0x000fe200000000ff */
[----:B------:R-:W-:Y:S01]  /*cab60*/  ULDC UR4, c[0x0][0x22c] ;  /* 0x00008b0000047ab9 */ /* 0x000fe20000000800 */
[----:B------:R-:W-:Y:S01]  /*cab70*/  VIADD R3, R0, 0x1e6 ;  /* 0x000001e600037836 */ /* 0x000fe20000000000 */
[----:B------:R-:W-:Y:S01]  /*cab80*/  ISETP.LT.AND P1, PT, R7, UR6, !P1 ;  /* 0x0000000607007c0c */ /* 0x000fe2000cf21270 */
[----:B------:R-:W2:Y:S01]  /*cab90*/  LDL.LU.64 R218, [R1+0x810] ;  /* 0x0008100001da7983 */ /* 0x000ea20000300a00 */
[----:B------:R-:W-:Y:S01]  /*caba0*/  ISETP.GE.AND P0, PT, R5, UR4, PT ;  /* 0x0000000405007c0c */ /* 0x000fe2000bf06270 */
[----:B------:R-:W-:Y:S01]  /*cabb0*/  ULDC UR4, c[0x0][0x22c] ;  /* 0x00008b0000047ab9 */ /* 0x000fe20000000800 */
[----:B------:R-:W-:Y:S01]  /*cabc0*/  ISETP.LT.AND P6, PT, R6, UR8, !P5 ;  /* 0x0000000806007c0c */ /* 0x000fe2000efc1270 */
[----:B------:R-:W2:Y:S01]  /*cabd0*/  LDL.LU.64 R216, [R1+0x808] ;  /* 0x0008080001d87983 */ /* 0x000ea20000300a00 */
[----:B------:R-:W-:Y:S01]  /*cabe0*/  PRMT R233, R233, 0x7773, RZ ;  /* 0x00007773e9e97816 */ /* 0x000fe200000000ff */
[C---:B------:R-:W-:Y:S01]  /*cabf0*/  VIADD R4, R0.reuse, 0x1e7 ;  /* 0x000001e700047836 */ /* 0x040fe20000000000 */
[----:B------:R-:W-:Y:S01]  /*cac00*/  ULDC UR6, c[0x0][0x228] ;  /* 0x00008a0000067ab9 */ /* 0x000fe20000000800 */
[----:B------:R0:W-:Y:S01]  /*cac10*/  @P4 STG.E.U8 desc[UR10][R220.64], R2 ;  /* 0x00000002dc004986 */ /* 0x0001e2000c10110a */
[----:B------:R-:W-:Y:S01]  /*cac20*/  ISETP.GE.AND P4, PT, R3, UR4, PT ;  /* 0x0000000403007c0c */ /* 0x000fe2000bf86270 */
[----:B------:R-:W-:Y:S01]  /*cac30*/  ULDC UR4, c[0x0][0x228] ;  /* 0x00008a0000047ab9 */ /* 0x000fe20000000800 */
[----:B------:R-:W-:Y:S01]  /*cac40*/  VIADD R5, R0, 0x1e9 ;  /* 0x000001e900057836 */ /* 0x000fe20000000000 */
[----:B------:R-:W-:Y:S01]  /*cac50*/  ISETP.LT.AND P5, PT, R7, UR4, !P5 ;  /* 0x0000000407007c0c */ /* 0x000fe2000efa1270 */
[----:B------:R-:W-:Y:S01]  /*cac60*/  ULDC UR4, c[0x0][0x22c] ;  /* 0x00008b0000047ab9 */ /* 0x000fe20000000800 */
[----:B------:R-:W-:Y:S01]  /*cac70*/  ULDC UR8, c[0x0][0x228] ;  /* 0x00008a0000087ab9 */ /* 0x000fe20000000800 */
[----:B0-----:R-:W2:Y:S01]  /*cac80*/  LDL.LU.64 R220, [R1+0x800] ;  /* 0x0008000001dc7983 */ /* 0x001ea20000300a00 */
[----:B------:R-:W-:-:S02]  /*cac90*/  PRMT R3, R234, 0x7770, RZ ;  /* 0x00007770ea037816 */ /* 0x000fc400000000ff */
[----:B------:R-:W-:Y:S01]  /*caca0*/  PRMT R2, R234, 0x7771, RZ ;  /* 0x00007771ea027816 */ /* 0x000fe200000000ff */
[----:B---3--:R0:W-:Y:S04]  /*cacb0*/  @P1 STG.E.U8 desc[UR10][R222.64], R233 ;  /* 0x000000e9de001986 */ /* 0x0081e8000c10110a */
[----:B0-----:R-:W3:Y:S04]  /*cacc0*/  LDL.LU.64 R222, [R1+0x790] ;  /* 0x0007900001de7983 */ /* 0x001ee80000300a00 */
[----:B----4-:R0:W-:Y:S04]  /*cacd0*/  @P6 STG.E.U8 desc[UR10][R224.64], R3 ;  /* 0x00000003e0006986 */ /* 0x0101e8000c10110a */
[----:B0-----:R-:W4:Y:S04]  /*cace0*/  LDL.LU.64 R224, [R1+0x788] ;  /* 0x0007880001e07983 */ /* 0x001f280000300a00 */
[----:B--2---:R0:W-:Y:S04]  /*cacf0*/  @P5 STG.E.U8 desc[UR10][R226.64], R2 ;  /* 0x00000002e2005986 */ /* 0x0041e8000c10110a */
[----:B0-----:R-:W2:Y:S01]  /*cad00*/  LDL.LU.64 R226, [R1+0x780] ;  /* 0x0007800001e27983 */ /* 0x001ea20000300a00 */
[----:B------:R-:W-:Y:S01]  /*cad10*/  ISETP.LT.AND P6, PT, R6, UR6, !P0 ;  /* 0x0000000606007c0c */ /* 0x000fe2000c7c1270 */
[----:B------:R-:W-:Y:S01]  /*cad20*/  ULDC UR6, c[0x0][0x228] ;  /* 0x00008a0000067ab9 */ /* 0x000fe20000000800 */
[----:B------:R-:W-:Y:S01]  /*cad30*/  ISETP.GE.AND P1, PT, R4, UR4, PT ;  /* 0x0000000404007c0c */ /* 0x000fe2000bf26270 */
[----:B------:R-:W-:Y:S01]  /*cad40*/  ULDC UR4, c[0x0][0x228] ;  /* 0x00008a0000047ab9 */ /* 0x000fe20000000800 */
[----:B------:R-:W-:Y:S01]  /*cad50*/  ISETP.LT.AND P0, PT, R7, UR6, !P0 ;  /* 0x0000000607007c0c */ /* 0x000fe2000c701270 */
[----:B------:R-:W2:Y:S01]  /*cad60*/  LDL.LU R248, [R1+0x70] ;  /* 0x0000700001f87983 */ /* 0x000ea20000300800 */
[----:B------:R-:W-:-:S02]  /*cad70*/  ISETP.LT.AND P5, PT, R6, UR4, !P4 ;  /* 0x0000000406007c0c */ /* 0x000fc4000e7a1270 */
[----:B------:R-:W-:Y:S01]  /*cad80*/  PRMT R3, R234, 0x7772, RZ ;  /* 0x00007772ea037816 */ /* 0x000fe200000000ff */
[----:B------:R-:W-:Y:S01]  /*cad90*/  VIADD R4, R0, 0x1e8 ;  /* 0x000001e800047836 */ /* 0x000fe20000000000 */
[----:B------:R-:W-:Y:S01]  /*cada0*/  ULDC UR6, c[0x0][0x228] ;  /* 0x00008a0000067ab9 */ /* 0x000fe20000000800 */
[----:B------:R-:W-:Y:S01]  /*cadb0*/  PRMT R234, R234, 0x7773, RZ ;  /* 0x00007773eaea7816 */ /* 0x000fe200000000ff */
[----:B------:R-:W-:Y:S01]  /*cadc0*/  ULDC UR4, c[0x0][0x22c] ;  /* 0x00008b0000047ab9 */ /* 0x000fe20000000800 */
[----:B------:R0:W-:Y:S01]  /*cadd0*/  @P6 STG.E.U8 desc[UR10][R218.64], R3 ;  /* 0x00000003da006986 */ /* 0x0001e2000c10110a */
[----:B------:R-:W-:Y:S01]  /*cade0*/  ISETP.LT.AND P4, PT, R7, UR6, !P4 ;  /* 0x0000000607007c0c */ /* 0x000fe2000e781270 */
[----:B------:R-:W-:Y:S01]  /*cadf0*/  ULDC UR6, c[0x0][0x228] ;  /* 0x00008a0000067ab9 */ /* 0x000fe20000000800 */
[----:B------:R-:W-:Y:S01]  /*cae00*/  PRMT R2, R235, 0x7770, RZ ;  /* 0x00007770eb027816 */ /* 0x000fe200000000ff */
[----:B------:R-:W-:Y:S01]  /*cae10*/  @P0 STG.E.U8 desc[UR10][R216.64], R234 ;  /* 0x000000ead8000986 */ /* 0x000fe2000c10110a */
[----:B------:R-:W-:Y:S01]  /*cae20*/  ISETP.GE.AND P6, PT, R4, UR4, PT ;  /* 0x0000000404007c0c */ /* 0x000fe2000bfc6270 */
[----:B------:R-:W-:-:S02]  /*cae30*/  ULDC UR4, c[0x0][0x228] ;  /* 0x00008a0000047ab9 */ /* 0x000fc40000000800 */
[----:B0-----:R-:W2:Y:S01]  /*cae40*/  LDL.LU.64 R218, [R1+0x778] ;  /* 0x0007780001da7983 */ /* 0x001ea20000300a00 */
[----:B------:R-:W-:Y:S01]  /*cae50*/  ISETP.LT.AND P0, PT, R6, UR4, !P1 ;  /* 0x0000000406007c0c */ /* 0x000fe2000cf01270 */
[----:B------:R-:W-:Y:S02]  /*cae60*/  ULDC UR4, c[0x0][0x22c] ;  /* 0x00008b0000047ab9 */ /* 0x000fe40000000800 */
[----:B------:R0:W-:Y:S01]  /*cae70*/  @P5 STG.E.U8 desc[UR10][R220.64], R2 ;  /* 0x00000002dc005986 */ /* 0x0001e2000c10110a */
[----:B------:R-:W-:Y:S01]  /*cae80*/  ISETP.LT.AND P1, PT, R7, UR6, !P1 ;  /* 0x0000000607007c0c */ /* 0x000fe2000cf21270 */
[----:B------:R-:W-:Y:S01]  /*cae90*/  ULDC UR6, c[0x0][0x228] ;  /* 0x00008a0000067ab9 */ /* 0x000fe20000000800 */
[C---:B------:R-:W-:Y:S01]  /*caea0*/  PRMT R4, R235.reuse, 0x7771, RZ ;  /* 0x00007771eb047816 */ /* 0x040fe200000000ff */
[----:B0-----:R-:W2:Y:S01]  /*caeb0*/  LDL.LU.64 R220, [R1+0x770] ;  /* 0x0007700001dc7983 */ /* 0x001ea20000300a00 */
[----:B------:R-:W-:-:S03]  /*caec0*/  PRMT R3, R235, 0x7772, RZ ;  /* 0x00007772eb037816 */ /* 0x000fc600000000ff */
[----:B------:R-:W2:Y:S01]  /*caed0*/  LDL.LU.64 R212, [R1+0x768] ;  /* 0x0007680001d47983 */ /* 0x000ea20000300a00 */
[----:B------:R-:W-:-:S03]  /*caee0*/  PRMT R235, R235, 0x7773, RZ ;  /* 0x00007773ebeb7816 */ /* 0x000fc600000000ff */
[----:B---3--:R0:W-:Y:S04]  /*caef0*/  @P4 STG.E.U8 desc[UR10][R222.64], R4 ;  /* 0x00000004de004986 */ /* 0x0081e8000c10110a */
[----:B0-----:R-:W3:Y:S04]  /*caf00*/  LDL.LU.64 R222, [R1+0x760] ;  /* 0x0007600001de7983 */ /* 0x001ee80000300a00 */
[----:B------:R-:W3:Y:S04]  /*caf10*/  LDL.LU R217, [R1+0x74] ;  /* 0x0000740001d97983 */ /* 0x000ee80000300800 */
[----:B----4-:R0:W-:Y:S04]  /*caf20*/  @P0 STG.E.U8 desc[UR10][R224.64], R3 ;  /* 0x00000003e0000986 */ /* 0x0101e8000c10110a */
[----:B0-----:R-:W4:Y:S04]  /*caf30*/  LDL.LU.64 R224, [R1+0x758] ;  /* 0x0007580001e07983 */ /* 0x001f280000300a00 */
[----:B--2---:R0:W-:Y:S04]  /*caf40*/  @P1 STG.E.U8 desc[UR10][R226.64], R235 ;  /* 0x000000ebe2001986 */ /* 0x0041e8000c10110a */
[----:B0-----:R-:W2:Y:S01]  /*caf50*/  LDL.LU.64 R226, [R1+0x750] ;  /* 0x0007500001e27983 */ /* 0x001ea20000300a00 */
[----:B------:R-:W-:Y:S01]  /*caf60*/  VIADD R2, R0, 0x1ea ;  /* 0x000001ea00027836 */ /* 0x000fe20000000000 */
[----:B------:R-:W-:Y:S01]  /*caf70*/  ISETP.LT.AND P5, PT, R6, UR8, !P6 ;  /* 0x0000000806007c0c */ /* 0x000fe2000f7a1270 */
[----:B------:R-:W-:Y:S01]  /*caf80*/  VIADD R4, R0, 0x1eb ;  /* 0x000001eb00047836 */ /* 0x000fe20000000000 */
[----:B------:R-:W-:Y:S01]  /*caf90*/  ISETP.GE.AND P4, PT, R5, UR4, PT ;  /* 0x0000000405007c0c */ /* 0x000fe2000bf86270 */
[----:B------:R-:W-:Y:S01]  /*cafa0*/  ULDC UR4, c[0x0][0x22c] ;  /* 0x00008b0000047ab9 */ /* 0x000fe20000000800 */
[----:B------:R-:W-:Y:S01]  /*cafb0*/  PRMT R3, R248, 0x7771, RZ ;  /* 0x00007771f8037816 */ /* 0x000fe200000000ff */
[----:B------:R-:W-:Y:S01]  /*cafc0*/  ULDC UR8, c[0x0][0x228] ;  /* 0x00008a0000087ab9 */ /* 0x000fe20000000800 */
[----:B------:R-:W-:Y:S01]  /*cafd0*/  ISETP.GE.AND P0, PT, R2, UR4, PT ;  /* 0x0000000402007c0c */ /* 0x000fe2000bf06270 */
[----:B------:R-:W-:Y:S01]  /*cafe0*/  ULDC UR4, c[0x0][0x228] ;  /* 0x00008a0000047ab9 */ /* 0x000fe20000000800 */
[----:B------:R-:W2:Y:S01]  /*caff0*/  LDL.LU.64 R214, [R1+0x748] ;  /* 0x0007480001d67983 */ /* 0x000ea20000300a00 */
[----:B------:R-:W-:Y:S01]  /*cb000*/  ISETP.LT.AND P6, PT, R7, UR4, !P6 ;  /* 0x0000000407007c0c */ /* 0x000fe2000f7c1270 */
[----:B------:R-:W-:Y:S01]  /*cb010*/  ULDC UR4, c[0x0][0x22c] ;  /* 0x00008b0000047ab9 */ /* 0x000fe20000000800 */
[----:B------:R-:W-:-:S05]  /*cb020*/  PRMT R2, R248, 0x7770, RZ ;  /* 0x00007770f8027816 */ /* 0x000fca00000000ff */
[----:B------:R0:W-:Y:S01]  /*cb030*/  @P5 STG.E.U8 desc[UR10][R218.64], R2 ;  /* 0x00000002da005986 */ /* 0x0001e2000c10110a */
[----:B------:R-:W-:Y:S01]  /*cb040*/  ISETP.LT.AND P5, PT, R6, UR6, !P4 ;  /* 0x0000000606007c0c */ /* 0x000fe2000e7a1270 */
[----:B------:R-:W-:Y:S01]  /*cb050*/  ULDC UR6, c[0x0][0x228] ;  /* 0x00008a0000067ab9 */ /* 0x000fe20000000800 */
[----:B------:R-:W-:Y:S01]  /*cb060*/  ISETP.GE.AND P1, PT, R4, UR4, PT ;  /* 0x0000000404007c0c */ /* 0x000fe2000bf26270 */
[----:B------:R-:W-:Y:S01]  /*cb070*/  ULDC UR4, c[0x0][0x228] ;  /* 0x00008a0000047ab9 */ /* 0x000fe20000000800 */
[----:B------:R-:W-:Y:S01]  /*cb080*/  ISETP.LT.AND P4, PT, R7, UR8, !P4 ;  /* 0x0000000807007c0c */ /* 0x000fe2000e781270 */
[----:B------:R-:W-:Y:S01]  /*cb090*/  VIADD R5, R0, 0x1ec ;  /* 0x000001ec00057836 */ /* 0x000fe20000000000 */
[----:B0-----:R-:W2:Y:S01]  /*cb0a0*/  LDL.LU.64 R218, [R1+0x740] ;  /* 0x0007400001da7983 */ /* 0x001ea20000300a00 */
[----:B------:R-:W-:-:S03]  /*cb0b0*/  PRMT R2, R248, 0x7772, RZ ;  /* 0x00007772f8027816 */ /* 0x000fc600000000ff */
[----:B------:R0:W-:Y:S01]  /*cb0c0*/  @P6 STG.E.U8 desc[UR10][R220.64], R3 ;  /* 0x00000003dc006986 */ /* 0x0001e2000c10110a */
[----:B------:R-:W-:Y:S01]  /*cb0d0*/  ISETP.LT.AND P6, PT, R6, UR4, !P0 ;  /* 0x0000000406007c0c */ /* 0x000fe2000c7c1270 */
[----:B------:R-:W-:Y:S01]  /*cb0e0*/  ULDC UR4, c[0x0][0x22c] ;  /* 0x00008b0000047ab9 */ /* 0x000fe20000000800 */
[----:B------:R-:W-:Y:S01]  /*cb0f0*/  ISETP.LT.AND P0, PT, R7, UR6, !P0 ;  /* 0x0000000607007c0c */ /* 0x000fe2000c701270 */
[----:B------:R-:W-:Y:S01]  /*cb100*/  @P5 STG.E.U8 desc[UR10][R212.64], R2 ;  /* 0x00000002d4005986 */ /* 0x000fe2000c10110a */
[----:B------:R-:W-:Y:S01]  /*cb110*/  PRMT R4, R248, 0x7773, RZ ;  /* 0x00007773f8047816 */ /* 0x000fe200000000ff */
[----:B------:R-:W-:Y:S01]  /*cb120*/  ULDC UR6, c[0x0][0x228] ;  /* 0x00008a0000067ab9 */ /* 0x000fe20000000800 */
[----:B------:R-:W-:Y:S01]  /*cb130*/  ISETP.GE.AND P5, PT, R5, UR4, PT ;  /* 0x0000000405007c0c */ /* 0x000fe2000bfa6270 */
[----:B------:R-:W-:Y:S01]  /*cb140*/  ULDC UR4, c[0x0][0x228] ;  /* 0x00008a0000047ab9 */ /* 0x000fe20000000800 */
[----:B0-----:R-:W2:Y:S04]  /*cb150*/  LDL.LU.64 R220, [R1+0x738] ;  /* 0x0007380001dc7983 */ /* 0x001ea80000300a00 */
[----:B------:R-:W2:Y:S04]  /*cb160*/  LDL.LU R252, [R1+0x78] ;  /* 0x0000780001fc7983 */ /* 0x000ea80000300800 */
[----:B---3--:R-:W-:Y:S01]  /*cb170*/  @P4 STG.E.U8 desc[UR10][R222.64], R4 ;  /* 0x00000004de004986 */ /* 0x008fe2000c10110a */
[----:B------:R-:W-:-:S02]  /*cb180*/  PRMT R3, R217, 0x7770, RZ ;  /* 0x00007770d9037816 */ /* 0x000fc400000000ff */
[----:B------:R-:W-:-:S03]  /*cb190*/  PRMT R5, R217, 0x7771, RZ ;  /* 0x00007771d9057816 */ /* 0x000fc600000000ff */
[----:B----4-:R-:W-:Y:S04]  /*cb1a0*/  @P6 STG.E.U8 desc[UR10][R224.64], R3 ;  /* 0x00000003e0006986 */ /* 0x010fe8000c10110a */
[----:B--2---:R0:W-:Y:S04]  /*cb1b0*/  @P0 STG.E.U8 desc[UR10][R226.64], R5 ;  /* 0x00000005e2000986 */ /* 0x0041e8000c10110a */
[----:B0-----:R-:W2:Y:S01]  /*cb1c0*/  LDL.LU.64 R226, [R1+0x730] ;  /* 0x0007300001e27983 */ /* 0x001ea20000300a00 */
[----:B------:R-:W-:Y:S01]  /*cb1d0*/  ISETP.LT.AND P4, PT, R6, UR4, !P1 ;  /* 0x0000000406007c0c */ /* 0x000fe2000cf81270 */
[----:B------:R-:W-:-:S02]  /*cb1e0*/  ULDC UR4, c[0x0][0x228] ;  /* 0x00008a0000047ab9 */ /* 0x000fc40000000800 */
[----:B------:R-:W-:Y:S01]  /*cb1f0*/  ISETP.LT.AND P1, PT, R7, UR4, !P1 ;  /* 0x0000000407007c0c */ /* 0x000fe2000cf21270 */
[----:B------:R-:W3:Y:S01]  /*cb200*/  LDL.LU.64 R222, [R1+0x728] ;  /* 0x0007280001de7983 */ /* 0x000ee20000300a00 */
[C---:B------:R-:W-:Y:S01]  /*cb210*/  PRMT R2, R217.reuse, 0x7772, RZ ;  /* 0x00007772d9027816 */ /* 0x040fe200000000ff */
[----:B------:R-:W-:Y:S01]  /*cb220*/  VIADD R4, R0, 0x1ed ;  /* 0x000001ed00047836 */ /* 0x000fe20000000000 */
[----:B------:R-:W-:Y:S01]  /*cb230*/  PRMT R3, R217, 0x7773, RZ ;  /* 0x00007773d9037816 */ /* 0x000fe200000000ff */
[----:B------:R-:W4:Y:S01]  /*cb240*/  LDL.LU.64 R224, [R1+0x720] ;  /* 0x0007200001e07983 */ /* 0x000f220000300a00 */
[----:B------:R-:W-:-:S03]  /*cb250*/  ULDC UR4, c[0x0][0x22c] ;  /* 0x00008b0000047ab9 */ /* 0x000fc60000000800 */
[----:B------:R-:W3:Y:S04]  /*cb260*/  LDL.LU R248, [R1+0x7c] ;  /* 0x00007c0001f87983 */ /* 0x000ee80000300800 */
[----:B------:R-:W-:Y:S01]  /*cb270*/  @P4 STG.E.U8 desc[UR10][R214.64], R2 ;  /* 0x00000002d6004986 */ /* 0x000fe2000c10110a */
[----:B------:R-:W-:Y:S01]  /*cb280*/  ISETP.GE.AND P4, PT, R4, UR4, PT ;  /* 0x0000000404007c0c */ /* 0x000fe2000bf86270 */
[----:B------:R-:W-:Y:S02]  /*cb290*/  ULDC UR4, c[0x0][0x228] ;  /* 0x00008a0000047ab9 */ /* 0x000fe40000000800 */
[----:B------:R0:W-:Y:S01]  /*cb2a0*/  @P1 STG.E.U8 desc[UR10][R218.64], R3 ;  /* 0x00000003da001986 */ /* 0x0001e2000c10110a */
[----:B------:R-:W-:Y:S01]  /*cb2b0*/  ISETP.LT.AND P6, PT, R6, UR6, !P5 ;  /* 0x0000000606007c0c */ /* 0x000fe2000efc1270 */
[----:B------:R-:W-:Y:S01]  /*cb2c0*/  VIADD R5, R0, 0x1ee ;  /* 0x000001ee00057836 */ /* 0x000fe20000000000 */
[----:B------:R-:W-:Y:S01]  /*cb2d0*/  ISETP.LT.AND P5, PT, R7, UR4, !P5 ;  /* 0x0000000407007c0c */ /* 0x000fe2000efa1270 */
[----:B------:R-:W-:Y:S01]  /*cb2e0*/  ULDC UR4, c[0x0][0x228] ;  /* 0x00008a0000047ab9 */ /* 0x000fe20000000800 */
[----:B------:R-:W-:Y:S01]  /*cb2f0*/  ULDC UR6, c[0x0][0x228] ;  /* 0x00008a0000067ab9 */ /* 0x000fe20000000800 */
[----:B0-----:R-:W4:Y:S04]  /*cb300*/  LDL.LU.64 R218, [R1+0x718] ;  /* 0x0007180001da7983 */ /* 0x001f280000300a00 */
[----:B------:R-:W4:Y:S01]  /*cb310*/  LDL.LU.64 R216, [R1+0x710] ;  /* 0x0007100001d87983 */ /* 0x000f220000300a00 */
[----:B------:R-:W-:-:S02]  /*cb320*/  PRMT R4, R252, 0x7770, RZ ;  /* 0x00007770fc047816 */ /* 0x000fc400000000ff */
[----:B------:R-:W-:-:S03]  /*cb330*/  PRMT R2, R252, 0x7771, RZ ;  /* 0x00007771fc027816 */ /* 0x000fc600000000ff */
[----:B------:R0:W-:Y:S04]  /*cb340*/  @P6 STG.E.U8 desc[UR10][R220.64], R4 ;  /* 0x00000004dc006986 */ /* 0x0001e8000c10110a */
[----:B0-----:R-:W4:Y:S04]  /*cb350*/  LDL.LU.64 R220, [R1+0x708] ;  /* 0x0007080001dc7983 */ /* 0x001f280000300a00 */
[----:B--2---:R0:W-:Y:S04]  /*cb360*/  @P5 STG.E.U8 desc[UR10][R226.64], R2 ;  /* 0x00000002e2005986 */ /* 0x0041e8000c10110a */
[----:B0-----:R-:W2:Y:S01]  /*cb370*/  LDL.LU.64 R226, [R1+0x700] ;  /* 0x0007000001e27983 */ /* 0x001ea20000300a00 */
[----:B------:R-:W-:Y:S01]  /*cb380*/  ISETP.LT.AND P1, PT, R6, UR4, !P4 ;  /* 0x0000000406007c0c */ /* 0x000fe2000e721270 */
[----:B------:R-:W-:Y:S01]  /*cb390*/  ULDC UR4, c[0x0][0x22c] ;  /* 0x00008b0000047ab9 */ /* 0x000fe20000000800 */
[----:B------:R-:W-:Y:S01]  /*cb3a0*/  ISETP.LT.AND P4, PT, R7, UR6, !P4 ;  /* 0x0000000607007c0c */ /* 0x000fe2000e781270 */
[----:B------:R-:W-:Y:S01]  /*cb3b0*/  ULDC UR6, c[0x0][0x228] ;  /* 0x00008a0000067ab9 */ /* 0x000fe20000000800 */
[----:B------:R-:W-:Y:S01]  /*cb3c0*/  ISETP.GE.AND P6, PT, R5, UR4, PT ;  /* 0x0000000405007c0c */ /* 0x000fe2000bfc6270 */
[----:B------:R-:W-:Y:S01]  /*cb3d0*/  VIADD R5, R0, 0x1ef ;  /* 0x000001ef00057836 */ /* 0x000fe20000000000 */
[----:B------:R-:W-:Y:S01]  /*cb3e0*/  PRMT R3, R252, 0x7772, RZ ;  /* 0x00007772fc037816 */ /* 0x000fe200000000ff */
[----:B------:R-:W-:Y:S01]  /*cb3f0*/  ULDC UR4, c[0x0][0x22c] ;  /* 0x00008b0000047ab9 */ /* 0x000fe20000000800 */
[----:B------:R-:W-:Y:S01]  /*cb400*/  ISETP.LT.AND P5, PT, R6, UR6, !P6 ;  /* 0x0000000606007c0c */ /* 0x000fe2000f7a1270 */
[----:B------:R-:W-:Y:S01]  /*cb410*/  ULDC UR6, c[0x0][0x228] ;  /* 0x00008a0000067ab9 */ /* 0x000fe20000000800 */
[----:B------:R-:W-:-:S02]  /*cb420*/  PRMT R4, R252, 0x7773, RZ ;  /* 0x00007773fc047816 */ /* 0x000fc400000000ff */
[----:B---3--:R-:W-:Y:S01]  /*cb430*/  PRMT R2, R248, 0x7770, RZ ;  /* 0x00007770f8027816 */ /* 0x008fe200000000ff */
[----:B------:R0:W-:Y:S01]  /*cb440*/  @P1 STG.E.U8 desc[UR10][R222.64], R3 ;  /* 0x00000003de001986 */ /* 0x0001e2000c10110a */
[----:B------:R-:W-:Y:S01]  /*cb450*/  ISETP.GE.AND P1, PT, R5, UR4, PT ;  /* 0x0000000405007c0c */ /* 0x000fe2000bf26270 */
[----:B------:R-:W-:Y:S01]  /*cb460*/  ULDC UR4, c[0x0][0x228] ;  /* 0x00008a0000047ab9 */ /* 0x000fe20000000800 */
[----:B------:R-:W-:Y:S01]  /*cb470*/  VIADD R5, R0, 0x1f0 ;  /* 0x000001f000057836 */ /* 0x000fe20000000000 */
[----:B------:R-:W-:Y:S01]  /*cb480*/  ISETP.LT.AND P6, PT, R7, UR4, !P6 ;  /* 0x0000000407007c0c */ /* 0x000fe2000f7c1270 */
[----:B----4-:R1:W-:Y:S01]  /*cb490*/  @P4 STG.E.U8 desc[UR10][R224.64], R4 ;  /* 0x00000004e0004986 */ /* 0x0103e2000c10110a */
[----:B------:R-:W-:-:S03]  /*cb4a0*/  ULDC UR4, c[0x0][0x22c] ;  /* 0x00008b0000047ab9 */ /* 0x000fc60000000800 */
[----:B------:R3:W-:Y:S01]  /*cb4b0*/  @P5 STG.E.U8 desc[UR10][R218.64], R2 ;  /* 0x00000002da005986 */ /* 0x0007e2000c10110a */
[----:B------:R-:W-:Y:S01]  /*cb4c0*/  ISETP.GE.AND P5, PT, R5, UR4, PT ;  /* 0x0000000405007c0c */ /* 0x000fe2000bfa6270 */
[----:B------:R-:W-:Y:S02]  /*cb4d0*/  ULDC UR4, c[0x0][0x228] ;  /* 0x00008a0000047ab9 */ /* 0x000fe40000000800 */
[----:B0-----:R-:W4:Y:S01]  /*cb4e0*/  LDL.LU.64 R222, [R1+0x6f8] ;  /* 0x0006f80001de7983 */ /* 0x001f220000300a00 */
[----:B------:R-:W-:Y:S01]  /*cb4f0*/  ISETP.LT.AND P4, PT, R6, UR6, !P1 ;  /* 0x0000000606007c0c */ /* 0x000fe2000cf81270 */
[----:B------:R-:W-:Y:S01]  /*cb500*/  VIADD R8, R0, 0x1f5 ;  /* 0x000001f500087836 */ /* 0x000fe20000000000 */
[----:B------:R-:W-:Y:S01]  /*cb510*/  ISETP.LT.AND P1, PT, R7, UR4, !P1 ;  /* 0x0000000407007c0c */ /* 0x000fe2000cf21270 */
[----:B-1----:R-:W4:Y:S01]  /*cb520*/  LDL.LU.64 R224, [R1+0x6f0] ;  /* 0x0006f00001e07983 */ /* 0x002f220000300a00 */
[C---:B------:R-:W-:Y:S01]  /*cb530*/  PRMT R3, R248.reuse, 0x7771, RZ ;  /* 0x00007771f8037816 */ /* 0x040fe200000000ff */
[----:B------:R-:W-:Y:S01]  /*cb540*/  ULDC UR4, c[0x0][0x228] ;  /* 0x00008a0000047ab9 */ /* 0x000fe20000000800 */
[C---:B------:R-:W-:Y:S01]  /*cb550*/  PRMT R4, R248.reuse, 0x7772, RZ ;  /* 0x00007772f8047816 */ /* 0x040fe200000000ff */
[----:B---3--:R-:W3:Y:S01]  /*cb560*/  LDL.LU.64 R218, [R1+0x6e8] ;  /* 0x0006e80001da7983 */ /* 0x008ee20000300a00 */
[----:B------:R-:W-:Y:S01]  /*cb570*/  PRMT R5, R248, 0x7773, RZ ;  /* 0x00007773f8057816 */ /* 0x000fe200000000ff */
[----:B------:R-:W-:-:S02]  /*cb580*/  ULDC UR6, c[0x0][0x228] ;  /* 0x00008a0000067ab9 */ /* 0x000fc40000000800 */
[----:B------:R-:W-:Y:S04]  /*cb590*/  @P6 STG.E.U8 desc[UR10][R216.64], R3 ;  /* 0x00000003d8006986 */ /* 0x000fe8000c10110a */
[----:B------:R0:W-:Y:S04]  /*cb5a0*/  @P4 STG.E.U8 desc[UR10][R220.64], R4 ;  /* 0x00000004dc004986 */ /* 0x0001e8000c10110a */
[----:B0-----:R-:W3:Y:S04]  /*cb5b0*/  LDL.LU.64 R220, [R1+0x6e0] ;  /* 0x0006e00001dc7983 */ /* 0x001ee80000300a00 */
[----:B--2---:R0:W-:Y:S04]  /*cb5c0*/  @P1 STG.E.U8 desc[UR10][R226.64], R5 ;  /* 0x00000005e2001986 */ /* 0x0041e8000c10110a */
[----:B0-----:R-:W2:Y:S01]  /*cb5d0*/  LDL.LU.64 R226, [R1+0x6d8] ;  /* 0x0006d80001e27983 */ /* 0x001ea20000300a00 */
[----:B------:R-:W-:Y:S01]  /*cb5e0*/  ISETP.LT.AND P4, PT, R6, UR4, !P5 ;  /* 0x0000000406007c0c */ /* 0x000fe2000ef81270 */
[----:B------:R-:W-:Y:S01]  /*cb5f0*/  ULDC UR4, c[0x0][0x22c] ;  /* 0x00008b0000047ab9 */ /* 0x000fe20000000800 */
[----:B------:R-:W-:Y:S01]  /*cb600*/  ISETP.GE.AND P0, PT, R8, UR27, PT ;  /* 0x0000001b08007c0c */ /* 0x000fe2000bf06270 */
[----:B------:R-:W-:Y:S01]  /*cb610*/  VIADD R8, R0, 0x1f1 ;  /* 0x000001f100087836 */ /* 0x000fe20000000000 */
[----:B------:R-:W-:Y:S01]  /*cb620*/  ISETP.LT.AND P5, PT, R7, UR6, !P5 ;  /* 0x0000000607007c0c */ /* 0x000fe2000efa1270 */
[----:B------:R-:W-:Y:S01]  /*cb630*/  ULDC UR6, c[0x0][0x228] ;  /* 0x00008a0000067ab9 */ /* 0x000fe20000000800 */
[----:B------:R-:W-:-:S02]  /*cb640*/  PRMT R2, R228, 0x7770, RZ ;  /* 0x00007770e4027816 */ /* 0x000fc400000000ff */
[----:B------:R-:W-:Y:S01]  /*cb650*/  ISETP.GE.AND P6, PT, R8, UR4, PT ;  /* 0x0000000408007c0c */ /* 0x000fe2000bfc6270 */
[----:B------:R-:W-:Y:S01]  /*cb660*/  VIADD R8, R0, 0x1f2 ;  /* 0x000001f200087836 */ /* 0x000fe20000000000 */
[----:B------:R-:W-:Y:S01]  /*cb670*/  ULDC UR4, c[0x0][0x22c] ;  /* 0x00008b0000047ab9 */ /* 0x000fe20000000800 */
[----:B------:R-:W-:Y:S02]  /*cb680*/  PRMT R3, R228, 0x7771, RZ ;  /* 0x00007771e4037816 */ /* 0x000fe400000000ff */
[----:B----4-:R0:W-:Y:S01]  /*cb690*/  @P4 STG.E.U8 desc[UR10][R222.64], R2 ;  /* 0x00000002de004986 */ /* 0x0101e2000c10110a */
[----:B------:R-:W-:Y:S01]  /*cb6a0*/  ISETP.GE.AND P4, PT, R8, UR4, PT ;  /* 0x0000000408007c0c */ /* 0x000fe2000bf86270 */
[----:B------:R-:W-:Y:S01]  /*cb6b0*/  ULDC UR4, c[0x0][0x228] ;  /* 0x00008a0000047ab9 */ /* 0x000fe20000000800 */
[----:B------:R-:W-:Y:S01]  /*cb6c0*/  ISETP.LT.AND P1, PT, R6, UR6, !P6 ;  /* 0x0000000606007c0c */ /* 0x000fe2000f721270 */
[----:B------:R-:W-:Y:S01]  /*cb6d0*/  ULDC UR6, c[0x0][0x228] ;  /* 0x00008a0000067ab9 */ /* 0x000fe20000000800 */
[----:B------:R1:W-:Y:S01]  /*cb6e0*/  @P5 STG.E.U8 desc[UR10][R224.64], R3 ;  /* 0x00000003e0005986 */ /* 0x0003e2000c10110a */
[----:B------:R-:W-:-:S02]  /*cb6f0*/  ISETP.LT.AND P6, PT, R7, UR4, !P6 ;  /* 0x0000000407007c0c */ /* 0x000fc4000f7c1270 */
[----:B------:R-:W-:Y:S01]  /*cb700*/  PRMT R4, R228, 0x7772, RZ ;  /* 0x00007772e4047816 */ /* 0x000fe200000000ff */
[----:B------:R-:W-:Y:S01]  /*cb710*/  VIADD R5, R0, 0x1f3 ;  /* 0x000001f300057836 */ /* 0x000fe20000000000 */
[----:B------:R-:W-:Y:S01]  /*cb720*/  ISETP.LT.AND P5, PT, R6, UR6, !P4 ;  /* 0x0000000606007c0c */ /* 0x000fe2000e7a1270 */
[----:B------:R-:W-:Y:S01]  /*cb730*/  ULDC UR4, c[0x0][0x22c] ;  /* 0x00008b0000047ab9 */ /* 0x000fe20000000800 */
[----:B------:R-:W-:Y:S01]  /*cb740*/  PRMT R228, R228, 0x7773, RZ ;  /* 0x00007773e4e47816 */ /* 0x000fe200000000ff */
[----:B0-----:R-:W4:Y:S01]  /*cb750*/  LDL.LU.64 R222, [R1+0x6d0] ;  /* 0x0006d00001de7983 */ /* 0x001f220000300a00 */
[----:B------:R-:W-:Y:S01]  /*cb760*/  PRMT R2, R229, 0x7770, RZ ;  /* 0x00007770e5027816 */ /* 0x000fe200000000ff */
[----:B------:R-:W-:Y:S02]  /*cb770*/  ULDC UR6, c[0x0][0x228] ;  /* 0x00008a0000067ab9 */ /* 0x000fe40000000800 */
[----:B-1----:R-:W4:Y:S04]  /*cb780*/  LDL.LU.64 R224, [R1+0x6c8] ;  /* 0x0006c80001e07983 */ /* 0x002f280000300a00 */
[----:B---3--:R-:W-:Y:S04]  /*cb790*/  @P1 STG.E.U8 desc[UR10][R218.64], R4 ;  /* 0x00000004da001986 */ /* 0x008fe8000c10110a */
[----:B------:R-:W3:Y:S04]  /*cb7a0*/  LDL.LU.64 R214, [R1+0x6c0] ;  /* 0x0006c00001d67983 */ /* 0x000ee80000300a00 */
[----:B------:R-:W3:Y:S04]  /*cb7b0*/  LDL.LU.64 R216, [R1+0x6b8] ;  /* 0x0006b80001d87983 */ /* 0x000ee80000300a00 */
[----:B------:R-:W-:Y:S04]  /*cb7c0*/  @P6 STG.E.U8 desc[UR10][R220.64], R228 ;  /* 0x000000e4dc006986 */ /* 0x000fe8000c10110a */
[----:B------:R-:W3:Y:S04]  /*cb7d0*/  LDL.LU R248, [R1+0x90] ;  /* 0x0000900001f87983 */ /* 0x000ee80000300800 */
[----:B--2---:R0:W-:Y:S04]  /*cb7e0*/  @P5 STG.E.U8 desc[UR10][R226.64], R2 ;  /* 0x00000002e2005986 */ /* 0x0041e8000c10110a */
[----:B0-----:R-:W2:Y:S01]  /*cb7f0*/  LDL.LU.64 R226, [R1+0x6b0] ;  /* 0x0006b00001e27983 */ /* 0x001ea20000300a00 */
[----:B------:R-:W-:Y:S01]  /*cb800*/  ISETP.GE.AND P1, PT, R5, UR4, PT ;  /* 0x0000000405007c0c */ /* 0x000fe2000bf26270 */
[----:B------:R-:W-:-:S02]  /*cb810*/  ULDC UR4, c[0x0][0x228] ;  /* 0x00008a0000047ab9 */ /* 0x000fc40000000800 */
[C---:B------:R-:W-:Y:S01]  /*cb820*/  ISETP.LT.AND P4, PT, R7.reuse, UR4, !P4 ;  /* 0x0000000407007c0c */ /* 0x040fe2000e781270 */
[----:B------:R-:W-:Y:S01]  /*cb830*/  ULDC UR4, c[0x0][0x228] ;  /* 0x00008a0000047ab9 */ /* 0x000fe20000000800 */
[C---:B------:R-:W-:Y:S01]  /*cb840*/  ISETP.LT.AND P6, PT, R6.reuse, UR6, !P1 ;  /* 0x0000000606007c0c */ /* 0x040fe2000cfc1270 */
[----:B------:R-:W2:Y:S01]  /*cb850*/  LDL.LU.64 R218, [R1+0x6a8] ;  /* 0x0006a80001da7983 */ /* 0x000ea20000300a00 */
[----:B------:R-:W-:Y:S01]  /*cb860*/  ULDC UR6, c[0x0][0x228] ;  /* 0x00008a0000067ab9 */ /* 0x000fe20000000800 */
[C---:B------:R-:W-:Y:S01]  /*cb870*/  ISETP.LT.AND P1, PT, R7.reuse, UR4, !P1 ;  /* 0x0000000407007c0c */ /* 0x040fe2000cf21270 */
[----:B------:R-:W-:Y:S01]  /*cb880*/  ULDC UR4, c[0x0][0x228] ;  /* 0x00008a0000047ab9 */ /* 0x000fe20000000800 */
[----:B------:R-:W2:Y:S01]  /*cb890*/  LDL.LU.64 R220, [R1+0x6a0] ;  /* 0x0006a00001dc7983 */ /* 0x000ea20000300a00 */
[----:B------:R-:W-:Y:S01]  /*cb8a0*/  ISETP.LT.AND P5, PT, R6, UR6, !P2 ;  /* 0x0000000606007c0c */ /* 0x000fe2000d7a1270 */
[----:B------:R-:W-:Y:S01]  /*cb8b0*/  ULDC UR6, c[0x0][0x228] ;  /* 0x00008a0000067ab9 */ /* 0x000fe20000000800 */
[----:B------:R-:W-:Y:S01]  /*cb8c0*/  ISETP.LT.AND P2, PT, R7, UR4, !P2 ;  /* 0x0000000407007c0c */ /* 0x000fe2000d741270 */
[----:B------:R-:W-:Y:S01]  /*cb8d0*/  ULDC UR4, c[0x0][0x228] ;  /* 0x00008a0000047ab9 */ /* 0x000fe20000000800 */
[----:B------:R-:W-:-:S02]  /*cb8e0*/  PRMT R3, R229, 0x7771, RZ ;  /* 0x00007771e5037816 */ /* 0x000fc400000000ff */
[C---:B------:R-:W-:Y:S02]  /*cb8f0*/  PRMT R4, R229.reuse, 0x7772, RZ ;  /* 0x00007772e5047816 */ /* 0x040fe400000000ff */
[----:B------:R-:W-:Y:S01]  /*cb900*/  PRMT R229, R229, 0x7773, RZ ;  /* 0x00007773e5e57816 */ /* 0x000fe200000000ff */
[----:B----4-:R0:W-:Y:S01]  /*cb910*/  @P4 STG.E.U8 desc[UR10][R222.64], R3 ;  /* 0x00000003de004986 */ /* 0x0101e2000c10110a */
[----:B------:R-:W-:-:S03]  /*cb920*/  PRMT R2, R230, 0x7770, RZ ;  /* 0x00007770e6027816 */ /* 0x000fc600000000ff */
[----:B------:R1:W-:Y:S04]  /*cb930*/  @P6 STG.E.U8 desc[UR10][R224.64], R4 ;  /* 0x00000004e0006986 */ /* 0x0003e8000c10110a */
[----:B---3--:R3:W-:Y:S01]  /*cb940*/  @P1 STG.E.U8 desc[UR10][R214.64], R229 ;  /* 0x000000e5d6001986 */ /* 0x0087e2000c10110a */
[----:B0-----:R-:W-:-:S03]  /*cb950*/  PRMT R3, R230, 0x7771, RZ ;  /* 0x00007771e6037816 */ /* 0x001fc600000000ff */
[----:B------:R-:W4:Y:S04]  /*cb960*/  LDL.LU.64 R222, [R1+0x698] ;  /* 0x0006980001de7983 */ /* 0x000f280000300a00 */
[----:B-1----:R-:W4:Y:S04]  /*cb970*/  LDL.LU.64 R224, [R1+0x690] ;  /* 0x0006900001e07983 */ /* 0x002f280000300a00 */
[----:B------:R-:W-:Y:S04]  /*cb980*/  @P5 STG.E.U8 desc[UR10][R216.64], R2 ;  /* 0x00000002d8005986 */ /* 0x000fe8000c10110a */
[----:B---3--:R-:W3:Y:S04]  /*cb990*/  LDL.LU.64 R214, [R1+0x688] ;  /* 0x0006880001d67983 */ /* 0x008ee80000300a00 */
[----:B--2---:R0:W-:Y:S04]  /*cb9a0*/  @P2 STG.E.U8 desc[UR10][R226.64], R3 ;  /* 0x00000003e2002986 */ /* 0x0041e8000c10110a */
[----:B0-----:R-:W2:Y:S01]  /*cb9b0*/  LDL.LU.64 R226, [R1+0x680] ;  /* 0x0006800001e27983 */ /* 0x001ea20000300a00 */
[----:B------:R-:W-:Y:S01]  /*cb9c0*/  ISETP.LT.AND P5, PT, R6, UR4, !P0 ;  /* 0x0000000406007c0c */ /* 0x000fe2000c7a1270 */
[C---:B------:R-:W-:Y:S01]  /*cb9d0*/  VIADD R5, R0.reuse, 0x1f6 ;  /* 0x000001f600057836 */ /* 0x040fe20000000000 */
[----:B------:R-:W-:Y:S01]  /*cb9e0*/  ISETP.LT.AND P0, PT, R7, UR6, !P0 ;  /* 0x0000000607007c0c */ /* 0x000fe2000c701270 */
[----:B------:R-:W-:Y:S01]  /*cb9f0*/  VIADD R8, R0, 0x1f7 ;  /* 0x000001f700087836 */ /* 0x000fe20000000000 */
[C---:B------:R-:W-:Y:S01]  /*cba00*/  PRMT R2, R230.reuse, 0x7772, RZ ;  /* 0x00007772e6027816 */ /* 0x040fe200000000ff */
[----:B------:R-:W-:Y:S01]  /*cba10*/  ULDC UR4, c[0x0][0x228] ;  /* 0x00008a0000047ab9 */ /* 0x000fe20000000800 */
[----:B------:R-:W-:Y:S01]  /*cba20*/  ISETP.GE.AND P4, PT, R5, UR25, PT ;  /* 0x0000001905007c0c */ /* 0x000fe2000bf86270 */
[----:B------:R-:W-:Y:S01]  /*cba30*/  ULDC UR6, c[0x0][0x228] ;  /* 0x00008a0000067ab9 */ /* 0x000fe20000000800 */
[----:B------:R-:W-:Y:S01]  /*cba40*/  PRMT R230, R230, 0x7773, RZ ;  /* 0x00007773e6e67816 */ /* 0x000fe200000000ff */
[----:B------:R-:W2:Y:S01]  /*cba50*/  LDL.LU.64 R216, [R1+0x678] ;  /* 0x0006780001d87983 */ /* 0x000ea20000300a00 */
[----:B------:R-:W-:-:S02]  /*cba60*/  ISETP.GE.AND P6, PT, R8, UR23, PT ;  /* 0x0000001708007c0c */ /* 0x000fc4000bfc6270 */
[----:B------:R-:W-:Y:S01]  /*cba70*/  ISETP.LT.AND P2, PT, R6, UR4, !P4 ;  /* 0x0000000406007c0c */ /* 0x000fe2000e741270 */
[----:B------:R0:W-:Y:S01]  /*cba80*/  @P5 STG.E.U8 desc[UR10][R218.64], R2 ;  /* 0x00000002da005986 */ /* 0x0001e2000c10110a */
[----:B------:R-:W-:Y:S01]  /*cba90*/  ULDC UR4, c[0x0][0x228] ;  /* 0x00008a0000047ab9 */ /* 0x000fe20000000800 */
[----:B------:R-:W-:Y:S01]  /*cbaa0*/  ISETP.LT.AND P4, PT, R7, UR6, !P4 ;  /* 0x0000000607007c0c */ /* 0x000fe2000e781270 */
[----:B------:R-:W-:Y:S01]  /*cbab0*/  VIADD R4, R0, 0x1f9 ;  /* 0x000001f900047836 */ /* 0x000fe20000000000 */
[----:B------:R1:W-:Y:S01]  /*cbac0*/  @P0 STG.E.U8 desc[UR10][R220.64], R230 ;  /* 0x000000e6dc000986 */ /* 0x0003e2000c10110a */
[----:B------:R-:W-:Y:S01]  /*cbad0*/  ISETP.LT.AND P0, PT, R6, UR4, !P6 ;  /* 0x0000000406007c0c */ /* 0x000fe2000f701270 */
[----:B------:R-:W-:Y:S01]  /*cbae0*/  ULDC UR4, c[0x0][0x228] ;  /* 0x00008a0000047ab9 */ /* 0x000fe20000000800 */
[----:B------:R-:W-:Y:S01]  /*cbaf0*/  PRMT R3, R231, 0x7770, RZ ;  /* 0x00007770e7037816 */ /* 0x000fe200000000ff */
[----:B------:R-:W2:Y:S01]  /*cbb00*/  LDS.128 R8, [R248] ;  /* 0x00000000f8087984 */ /* 0x000ea20000000c00 */
[----:B------:R-:W-:Y:S01]  /*cbb10*/  ISETP.LT.AND P6, PT, R7, UR4, !P6 ;  /* 0x0000000407007c0c */ /* 0x000fe2000f7c1270 */
[----:B------:R-:W-:Y:S01]  /*cbb20*/  VIADD R5, R0, 0x1f8 ;  /* 0x000001f800057836 */ /* 0x000fe20000000000 */
[----:B------:R-:W-:Y:S01]  /*cbb30*/  ISETP.GE.AND P5, PT, R4, UR19, PT ;  /* 0x0000001304007c0c */ /* 0x000fe2000bfa6270 */
[----:B0-----:R-:W2:Y:S01]  /*cbb40*/  LDL.LU.64 R218, [R1+0x670] ;  /* 0x0006700001da7983 */ /* 0x001ea20000300a00 */
[C---:B------:R-:W-:Y:S01]  /*cbb50*/  PRMT R4, R231.reuse, 0x7771, RZ ;  /* 0x00007771e7047816 */ /* 0x040fe200000000ff */
[----:B------:R-:W-:Y:S01]  /*cbb60*/  ULDC UR6, c[0x0][0x228] ;  /* 0x00008a0000067ab9 */ /* 0x000fe20000000800 */
[C---:B------:R-:W-:Y:S01]  /*cbb70*/  PRMT R2, R231.reuse, 0x7772, RZ ;  /* 0x00007772e7027816 */ /* 0x040fe200000000ff */
[----:B----4-:R0:W-:Y:S01]  /*cbb80*/  @P2 STG.E.U8 desc[UR10][R222.64], R3 ;  /* 0x00000003de002986 */ /* 0x0101e2000c10110a */
[----:B------:R-:W-:Y:S01]  /*cbb90*/  PRMT R231, R231, 0x7773, RZ ;  /* 0x00007773e7e77816 */ /* 0x000fe200000000ff */
[----:B------:R-:W-:-:S02]  /*cbba0*/  ULDC UR4, c[0x0][0x228] ;  /* 0x00008a0000047ab9 */ /* 0x000fc40000000800 */
[----:B------:R4:W-:Y:S04]  /*cbbb0*/  @P4 STG.E.U8 desc[UR10][R224.64], R4 ;  /* 0x00000004e0004986 */ /* 0x0009e8000c10110a */
[----:B-1----:R-:W2:Y:S04]  /*cbbc0*/  LDL.LU.64 R220, [R1+0x668] ;  /* 0x0006680001dc7983 */ /* 0x002ea80000300a00 */
[----:B0-----:R-:W2:Y:S04]  /*cbbd0*/  LDL.LU.64 R222, [R1+0x660] ;  /* 0x0006600001de7983 */ /* 0x001ea80000300a00 */
[----:B---3--:R-:W-:Y:S04]  /*cbbe0*/  @P0 STG.E.U8 desc[UR10][R214.64], R2 ;  /* 0x00000002d6000986 */ /* 0x008fe8000c10110a */
[----:B----4-:R-:W3:Y:S04]  /*cbbf0*/  LDL.LU.64 R224, [R1+0x658] ;  /* 0x0006580001e07983 */ /* 0x010ee80000300a00 */
[----:B--2---:R0:W-:Y:S04]  /*cbc00*/  @P6 STG.E.U8 desc[UR10][R226.64], R231 ;  /* 0x000000e7e2006986 */ /* 0x0041e8000c10110a */
[----:B0-----:R-:W2:Y:S01]  /*cbc10*/  LDL.LU.64 R226, [R1+0x650] ;  /* 0x0006500001e27983 */ /* 0x001ea20000300a00 */
[----:B------:R-:W-:-:S02]  /*cbc20*/  ISETP.GE.AND P1, PT, R5, UR21, PT ;  /* 0x0000001505007c0c */ /* 0x000fc4000bf26270 */
[----:B------:R-:W-:Y:S01]  /*cbc30*/  PRMT R3, R8, 0x7770, RZ ;  /* 0x0000777008037816 */ /* 0x000fe200000000ff */
[----:B------:R-:W4:Y:S01]  /*cbc40*/  LDL.LU.64 R18, [R1+0x648] ;  /* 0x0006480001127983 */ /* 0x000f220000300a00 */
[----:B------:R-:W-:Y:S01]  /*cbc50*/  ISETP.LT.AND P4, PT, R6, UR6, !P1 ;  /* 0x0000000606007c0c */ /* 0x000fe2000cf81270 */
[----:B------:R-:W-:Y:S01]  /*cbc60*/  VIADD R5, R0, 0x1fa ;  /* 0x000001fa00057836 */ /* 0x000fe20000000000 */
[----:B------:R-:W-:Y:S01]  /*cbc70*/  ULDC UR6, c[0x0][0x228] ;  /* 0x00008a0000067ab9 */ /* 0x000fe20000000800 */
[----:B------:R-:W-:Y:S01]  /*cbc80*/  ISETP.LT.AND P1, PT, R7, UR4, !P1 ;  /* 0x0000000407007c0c */ /* 0x000fe2000cf21270 */
[----:B------:R-:W-:Y:S01]  /*cbc90*/  ULDC UR4, c[0x0][0x228] ;  /* 0x00008a0000047ab9 */ /* 0x000fe20000000800 */
[----:B------:R-:W4:Y:S01]  /*cbca0*/  LDL.LU.64 R212, [R1+0x640] ;  /* 0x0006400001d47983 */ /* 0x000f220000300a00 */
[----:B------:R-:W-:Y:S02]  /*cbcb0*/  ISETP.GE.AND P2, PT, R5, UR15, PT ;  /* 0x0000000f05007c0c */ /* 0x000fe4000bf46270 */
[C---:B------:R-:W-:Y:S01]  /*cbcc0*/  ISETP.LT.AND P6, PT, R6.reuse, UR6, !P5 ;  /* 0x0000000606007c0c */ /* 0x040fe2000efc1270 */
[----:B------:R-:W4:Y:S01]  /*cbcd0*/  LDL.LU.64 R214, [R1+0x638] ;  /* 0x0006380001d67983 */ /* 0x000f220000300a00 */
[----:B------:R-:W-:Y:S01]  /*cbce0*/  ULDC UR6, c[0x0][0x228] ;  /* 0x00008a0000067ab9 */ /* 0x000fe20000000800 */
[----:B------:R-:W-:Y:S01]  /*cbcf0*/  ISETP.LT.AND P5, PT, R7, UR4, !P5 ;  /* 0x0000000407007c0c */ /* 0x000fe2000efa1270 */
[----:B------:R-:W-:Y:S01]  /*cbd00*/  ULDC UR4, c[0x0][0x228] ;  /* 0x00008a0000047ab9 */ /* 0x000fe20000000800 */
[----:B------:R0:W-:Y:S01]  /*cbd10*/  @P4 STG.E.U8 desc[UR10][R216.64], R3 ;  /* 0x00000003d8004986 */ /* 0x0001e2000c10110a */
[----:B------:R-:W-:-:S02]  /*cbd20*/  ISETP.LT.AND P4, PT, R6, UR6, !P2 ;  /* 0x0000000606007c0c */ /* 0x000fc4000d781270 */
[C---:B------:R-:W-:Y:S02]  /*cbd30*/  PRMT R2, R8.reuse, 0x7771, RZ ;  /* 0x0000777108027816 */ /* 0x040fe400000000ff */
[----:B------:R-:W-:Y:S01]  /*cbd40*/  PRMT R4, R8, 0x7772, RZ ;  /* 0x0000777208047816 */ /* 0x000fe200000000ff */
[----:B------:R-:W-:Y:S01]  /*cbd50*/  VIADD R12, R0, 0x1fb ;  /* 0x000001fb000c7836 */ /* 0x000fe20000000000 */
[----:B------:R-:W-:Y:S01]  /*cbd60*/  ISETP.LT.AND P2, PT, R7, UR4, !P2 ;  /* 0x0000000407007c0c */ /* 0x000fe2000d741270 */
[----:B------:R1:W-:Y:S01]  /*cbd70*/  @P1 STG.E.U8 desc[UR10][R218.64], R2 ;  /* 0x00000002da001986 */ /* 0x0003e2000c10110a */
[----:B------:R-:W-:Y:S01]  /*cbd80*/  PRMT R8, R8, 0x7773, RZ ;  /* 0x0000777308087816 */ /* 0x000fe200000000ff */
[----:B------:R-:W-:Y:S01]  /*cbd90*/  VIADD R5, R0, 0x1fc ;  /* 0x000001fc00057836 */ /* 0x000fe20000000000 */
[C---:B0-----:R-:W-:Y:S01]  /*cbda0*/  PRMT R3, R9.reuse, 0x7770, RZ ;  /* 0x0000777009037816 */ /* 0x041fe200000000ff */
[----:B------:R-:W4:Y:S01]  /*cbdb0*/  LDL.LU.64 R216, [R1+0x630] ;  /* 0x0006300001d87983 */ /* 0x000f220000300a00 */
[----:B------:R-:W-:Y:S01]  /*cbdc0*/  ISETP.GE.AND P0, PT, R12, UR13, PT ;  /* 0x0000000d0c007c0c */ /* 0x000fe2000bf06270 */
[----:B------:R-:W-:Y:S01]  /*cbdd0*/  ULDC UR4, c[0x0][0x228] ;  /* 0x00008a0000047ab9 */ /* 0x000fe20000000800 */
[----:B------:R-:W-:Y:S01]  /*cbde0*/  ULDC UR6, c[0x0][0x228] ;  /* 0x00008a0000067ab9 */ /* 0x000fe20000000800 */
[----:B------:R0:W-:Y:S01]  /*cbdf0*/  @P6 STG.E.U8 desc[UR10][R220.64], R4 ;  /* 0x00000004dc006986 */ /* 0x0001e2000c10110a */
[----:B-1----:R-:W-:-:S03]  /*cbe00*/  PRMT R2, R9, 0x7771, RZ ;  /* 0x0000777109027816 */ /* 0x002fc600000000ff */
[----:B------:R-:W4:Y:S04]  /*cbe10*/  LDL.LU.64 R218, [R1+0x628] ;  /* 0x0006280001da7983 */ /* 0x000f280000300a00 */
[----:B------:R1:W-:Y:S04]  /*cbe20*/  @P5 STG.E.U8 desc[UR10][R222.64], R8 ;  /* 0x00000008de005986 */ /* 0x0003e8000c10110a */
[----:B0-----:R-:W4:Y:S04]  /*cbe30*/  LDL.LU.64 R220, [R1+0x620] ;  /* 0x0006200001dc7983 */ /* 0x001f280000300a00 */
[----:B---3--:R0:W-:Y:S04]  /*cbe40*/  @P4 STG.E.U8 desc[UR10][R224.64], R3 ;  /* 0x00000003e0004986 */ /* 0x0081e8000c10110a */
[----:B-1----:R-:W3:Y:S04]  /*cbe50*/  LDL.LU.64 R222, [R1+0x610] ;  /* 0x0006100001de7983 */ /* 0x002ee80000300a00 */
[----:B0-----:R-:W3:Y:S04]  /*cbe60*/  LDL.LU.64 R224, [R1+0x600] ;  /* 0x0006000001e07983 */ /* 0x001ee80000300a00 */
[----:B--2---:R0:W-:Y:S04]  /*cbe70*/  @P2 STG.E.U8 desc[UR10][R226.64], R2 ;  /* 0x00000002e2002986 */ /* 0x0041e8000c10110a */
[----:B0-----:R-:W2:Y:S01]  /*cbe80*/  LDL.LU.64 R226, [R1+0x618] ;  /* 0x0006180001e27983 */ /* 0x001ea20000300a00 */
[----:B------:R-:W-:-:S02]  /*cbe90*/  ISETP.GE.AND P1, PT, R5, UR9, PT ;  /* 0x0000000905007c0c */ /* 0x000fc4000bf26270 */
[C---:B------:R-:W-:Y:S01]  /*cbea0*/  ISETP.LT.AND P5, PT, R6.reuse, UR4, !P0 ;  /* 0x0000000406007c0c */ /* 0x040fe2000c7a1270 */
[----:B------:R-:W-:Y:S01]  /*cbeb0*/  ULDC UR4, c[0x0][0x228] ;  /* 0x00008a0000047ab9 */ /* 0x000fe20000000800 */
[----:B------:R-:W-:Y:S01]  /*cbec0*/  ISETP.LT.AND P6, PT, R6, UR6, !P1 ;  /* 0x0000000606007c0c */ /* 0x000fe2000cfc1270 */
[C---:B------:R-:W-:Y:S01]  /*cbed0*/  VIADD R5, R0.reuse, 0x1fd ;  /* 0x000001fd00057836 */ /* 0x040fe20000000000 */
[----:B------:R-:W-:Y:S01]  /*cbee0*/  ISETP.LT.AND P4, PT, R7, UR4, !P0 ;  /* 0x0000000407007c0c */ /* 0x000fe2000c781270 */
[----:B------:R-:W-:Y:S01]  /*cbef0*/  VIADD R4, R0, 0x1fe ;  /* 0x000001fe00047836 */ /* 0x000fe20000000000 */
[C---:B------:R-:W-:Y:S01]  /*cbf00*/  PRMT R0, R9.reuse, 0x7772, RZ ;  /* 0x0000777209007816 */ /* 0x040fe200000000ff */
[----:B------:R-:W-:Y:S01]  /*cbf10*/  ULDC UR4, c[0x0][0x228] ;  /* 0x00008a0000047ab9 */ /* 0x000fe20000000800 */
[----:B------:R-:W-:Y:S01]  /*cbf20*/  PRMT R9, R9, 0x7773, RZ ;  /* 0x0000777309097816 */ /* 0x000fe200000000ff */
[----:B------:R-:W-:Y:S01]  /*cbf30*/  ULDC UR6, c[0x0][0x228] ;  /* 0x00008a0000067ab9 */ /* 0x000fe20000000800 */
[----:B------:R-:W-:-:S02]  /*cbf40*/  PRMT R3, R10, 0x7770, RZ ;  /* 0x000077700a037816 */ /* 0x000fc400000000ff */
[----:B------:R-:W-:Y:S01]  /*cbf50*/  ISETP.GE.AND P0, PT, R5, UR7, PT ;  /* 0x0000000705007c0c */ /* 0x000fe2000bf06270 */
[----:B----4-:R0:W-:Y:S01]  /*cbf60*/  @P5 STG.E.U8 desc[UR10][R18.64], R0 ;  /* 0x0000000012005986 */ /* 0x0101e2000c10110a */
[----:B------:R-:W-:Y:S01]  /*cbf70*/  ISETP.GE.AND P2, PT, R4, UR5, PT ;  /* 0x0000000504007c0c */ /* 0x000fe2000bf46270 */
[----:B------:R-:W-:Y:S01]  /*cbf80*/  ULDC UR5, c[0x0][0x228] ;  /* 0x00008a0000057ab9 */ /* 0x000fe20000000800 */
[C---:B------:R-:W-:Y:S01]  /*cbf90*/  ISETP.LT.AND P1, PT, R7.reuse, UR4, !P1 ;  /* 0x0000000407007c0c */ /* 0x040fe2000cf21270 */
[----:B------:R-:W-:Y:S01]  /*cbfa0*/  @P4 STG.E.U8 desc[UR10][R212.64], R9 ;  /* 0x00000009d4004986 */ /* 0x000fe2000c10110a */
[----:B------:R-:W-:Y:S01]  /*cbfb0*/  ULDC UR4, c[0x0][0x228] ;  /* 0x00008a0000047ab9 */ /* 0x000fe20000000800 */
[----:B------:R-:W-:Y:S02]  /*cbfc0*/  ULDC UR7, c[0x0][0x228] ;  /* 0x00008a0000077ab9 */ /* 0x000fe40000000800 */
[----:B------:R1:W-:Y:S01]  /*cbfd0*/  @P6 STG.E.U8 desc[UR10][R214.64], R3 ;  /* 0x00000003d6006986 */ /* 0x0003e2000c10110a */
[----:B------:R-:W-:Y:S01]  /*cbfe0*/  ISETP.LT.AND P6, PT, R6, UR5, !P0 ;  /* 0x0000000506007c0c */ /* 0x000fe2000c7c1270 */
[----:B------:R-:W-:Y:S01]  /*cbff0*/  ULDC UR5, c[0x0][0x228] ;  /* 0x00008a0000057ab9 */ /* 0x000fe20000000800 */
[----:B------:R-:W-:-:S02]  /*cc000*/  ISETP.LT.AND P0, PT, R7, UR4, !P0 ;  /* 0x0000000407007c0c */ /* 0x000fc4000c701270 */
[C---:B------:R-:W-:Y:S02]  /*cc010*/  ISETP.LT.AND P5, PT, R6.reuse, UR6, !P2 ;  /* 0x0000000606007c0c */ /* 0x040fe4000d7a1270 */
[----:B------:R-:W-:Y:S02]  /*cc020*/  ISETP.LT.AND P2, PT, R7, UR5, !P2 ;  /* 0x0000000507007c0c */ /* 0x000fe4000d741270 */
[----:B------:R-:W-:Y:S02]  /*cc030*/  ISETP.LT.AND P4, PT, R6, UR7, !P3 ;  /* 0x0000000706007c0c */ /* 0x000fe4000df81270 */
[C---:B0-----:R-:W-:Y:S02]  /*cc040*/  PRMT R0, R10.reuse, 0x7771, RZ ;  /* 0x000077710a007816 */ /* 0x041fe400000000ff */
[C---:B------:R-:W-:Y:S02]  /*cc050*/  PRMT R2, R10.reuse, 0x7772, RZ ;  /* 0x000077720a027816 */ /* 0x040fe400000000ff */
[----:B------:R-:W-:-:S02]  /*cc060*/  PRMT R10, R10, 0x7773, RZ ;  /* 0x000077730a0a7816 */ /* 0x000fc400000000ff */
[C---:B-1----:R-:W-:Y:S01]  /*cc070*/  PRMT R3, R11.reuse, 0x7770, RZ ;  /* 0x000077700b037816 */ /* 0x042fe200000000ff */
[----:B------:R0:W-:Y:S01]  /*cc080*/  @P1 STG.E.U8 desc[UR10][R216.64], R0 ;  /* 0x00000000d8001986 */ /* 0x0001e2000c10110a */
[C---:B------:R-:W-:Y:S02]  /*cc090*/  PRMT R4, R11.reuse, 0x7771, RZ ;  /* 0x000077710b047816 */ /* 0x040fe400000000ff */
[----:B------:R-:W-:Y:S01]  /*cc0a0*/  PRMT R5, R11, 0x7772, RZ ;  /* 0x000077720b057816 */ /* 0x000fe200000000ff */
[----:B------:R0:W-:Y:S04]  /*cc0b0*/  @P6 STG.E.U8 desc[UR10][R218.64], R2 ;  /* 0x00000002da006986 */ /* 0x0001e8000c10110a */
[----:B------:R0:W-:Y:S04]  /*cc0c0*/  @P0 STG.E.U8 desc[UR10][R220.64], R10 ;  /* 0x0000000adc000986 */ /* 0x0001e8000c10110a */
[----:B---3--:R0:W-:Y:S04]  /*cc0d0*/  @P5 STG.E.U8 desc[UR10][R222.64], R3 ;  /* 0x00000003de005986 */ /* 0x0081e8000c10110a */
[----:B------:R0:W-:Y:S01]  /*cc0e0*/  @P2 STG.E.U8 desc[UR10][R224.64], R4 ;  /* 0x00000004e0002986 */ /* 0x0001e2000c10110a */
[----:B------:R-:W-:-:S02]  /*cc0f0*/  ISETP.LT.AND P3, PT, R7, UR7, !P3 ;  /* 0x0000000707007c0c */ /* 0x000fc4000df61270 */
[----:B------:R-:W-:Y:S01]  /*cc100*/  PRMT R11, R11, 0x7773, RZ ;  /* 0x000077730b0b7816 */ /* 0x000fe200000000ff */
[----:B--2---:R0:W-:Y:S10]  /*cc110*/  @P4 STG.E.U8 desc[UR10][R226.64], R5 ;  /* 0x00000005e2004986 */ /* 0x0041f4000c10110a */
[----:B------:R-:W-:Y:S05]  /*cc120*/  @!P3 EXIT ;  /* 0x000000000000b94d */ /* 0x000fea0003800000 */
[----:B0-----:R-:W2:Y:S04]  /*cc130*/  LDL.LU.64 R226, [R1+0x608] ;  /* 0x0006080001e27983 */ /* 0x001ea80000300a00 */
[----:B--2---:R-:W-:Y:S01]  /*cc140*/  STG.E.U8 desc[UR10][R226.64], R11 ;  /* 0x0000000be2007986 */ /* 0x004fe2000c10110a */
[----:B------:R-:W-:Y:S05]  /*cc150*/  EXIT ;  /* 0x000000000000794d */ /* 0x000fea0003800000 */
.L_x_3:
[----:B------:R-:W-:-:S00]  /*cc160*/  BRA `(.L_x_3) ;  /* 0xfffffffc00fc7947 */ /* 0x000fc0000383ffff */
[----:B------:R-:W-:-:S00]  /*cc170*/  NOP ;  /* 0x0000000000007918 */ /* 0x000fc00000000000 */
        /* <DEDUP_REMOVED lines=8> */
.L_x_4:


//--------------------- .nv.shared.matmul_kernel  --------------------------
	.section	.nv.shared.matmul_kernel,"aw",@nobits
	.sectionflags	@""
	.align	16
	.zero		1024


//--------------------- .nv.shared.reserved.0     --------------------------
	.section	.nv.shared.reserved.0,"aw",@nobits
	.weak		__nv_reservedSMEM_offset_0_alias
	.size		__nv_reservedSMEM_offset_0_alias, 0, 0
	.other		__nv_reservedSMEM_offset_0_alias,@"STO_CUDA_RESERVED_SHARED STV_DEFAULT"
__nv_reservedSMEM_offset_0_alias:
	.zero		0


//--------------------- .nv.constant0.matmul_kernel --------------------------
	.section	.nv.constant0.matmul_kernel,"a",@progbits
	.sectionflags	@""
	.align	4
.nv.constant0.matmul_kernel:
	.zero		608


//--------------------- SYMBOLS --------------------------

	.type		.nv.reservedSmem.offset0,@object
	.size		.nv.reservedSmem.offset0,0x4
